//
// Generated by NVIDIA NVVM Compiler
//
// Compiler Build ID: CL-36424714
// Cuda compilation tools, release 13.0, V13.0.88
// Based on NVVM 20.0.0
//

.version 9.0
.target sm_100
.address_size 64

	// .globl	_Z16revise_xiangbianPfS_
.func  (.param .b64 func_retval0) __internal_accurate_pow
(
	.param .b64 __internal_accurate_pow_param_0
)
;

.visible .entry _Z16revise_xiangbianPfS_(
	.param .u64 .ptr .align 1 _Z16revise_xiangbianPfS__param_0,
	.param .u64 .ptr .align 1 _Z16revise_xiangbianPfS__param_1
)
{
	.reg .pred 	%p<17>;
	.reg .b32 	%r<75>;
	.reg .b32 	%f<129>;
	.reg .b64 	%rd<49>;

	ld.param.u64 	%rd15, [_Z16revise_xiangbianPfS__param_0];
	ld.param.u64 	%rd16, [_Z16revise_xiangbianPfS__param_1];
	cvta.to.global.u64 	%rd1, %rd16;
	cvta.to.global.u64 	%rd2, %rd15;
	mov.b32 	%r59, 200;
$L__BB0_1:
	mul.lo.s32 	%r40, %r59, 600;
	mul.wide.u32 	%rd17, %r40, 4;
	add.s64 	%rd3, %rd2, %rd17;
	add.s64 	%rd4, %rd1, %rd17;
	mov.b32 	%r60, 0;
$L__BB0_2:
	ld.global.f32 	%f1, [%rd3+800];
	mul.wide.s32 	%rd18, %r60, 4;
	add.s64 	%rd19, %rd3, %rd18;
	st.global.f32 	[%rd19], %f1;
	ld.global.f32 	%f2, [%rd4+800];
	add.s64 	%rd20, %rd4, %rd18;
	st.global.f32 	[%rd20], %f2;
	ld.global.f32 	%f3, [%rd3+800];
	st.global.f32 	[%rd19+4], %f3;
	ld.global.f32 	%f4, [%rd4+800];
	st.global.f32 	[%rd20+4], %f4;
	ld.global.f32 	%f5, [%rd3+800];
	st.global.f32 	[%rd19+8], %f5;
	ld.global.f32 	%f6, [%rd4+800];
	st.global.f32 	[%rd20+8], %f6;
	ld.global.f32 	%f7, [%rd3+800];
	st.global.f32 	[%rd19+12], %f7;
	ld.global.f32 	%f8, [%rd4+800];
	st.global.f32 	[%rd20+12], %f8;
	ld.global.f32 	%f9, [%rd3+800];
	st.global.f32 	[%rd19+16], %f9;
	ld.global.f32 	%f10, [%rd4+800];
	st.global.f32 	[%rd20+16], %f10;
	ld.global.f32 	%f11, [%rd3+800];
	st.global.f32 	[%rd19+20], %f11;
	ld.global.f32 	%f12, [%rd4+800];
	st.global.f32 	[%rd20+20], %f12;
	ld.global.f32 	%f13, [%rd3+800];
	st.global.f32 	[%rd19+24], %f13;
	ld.global.f32 	%f14, [%rd4+800];
	st.global.f32 	[%rd20+24], %f14;
	ld.global.f32 	%f15, [%rd3+800];
	st.global.f32 	[%rd19+28], %f15;
	ld.global.f32 	%f16, [%rd4+800];
	st.global.f32 	[%rd20+28], %f16;
	add.s32 	%r60, %r60, 8;
	setp.ne.s32 	%p1, %r60, 200;
	@%p1 bra 	$L__BB0_2;
	add.s32 	%r59, %r59, 1;
	setp.ne.s32 	%p2, %r59, 400;
	@%p2 bra 	$L__BB0_1;
	mov.b32 	%r61, 200;
$L__BB0_5:
	mul.lo.s32 	%r43, %r61, 600;
	mul.wide.u32 	%rd21, %r43, 4;
	add.s64 	%rd5, %rd2, %rd21;
	add.s64 	%rd6, %rd1, %rd21;
	mov.b32 	%r62, 400;
$L__BB0_6:
	ld.global.f32 	%f17, [%rd5+1596];
	mul.wide.s32 	%rd22, %r62, 4;
	add.s64 	%rd23, %rd5, %rd22;
	st.global.f32 	[%rd23], %f17;
	ld.global.f32 	%f18, [%rd6+1596];
	add.s64 	%rd24, %rd6, %rd22;
	st.global.f32 	[%rd24], %f18;
	ld.global.f32 	%f19, [%rd5+1596];
	st.global.f32 	[%rd23+4], %f19;
	ld.global.f32 	%f20, [%rd6+1596];
	st.global.f32 	[%rd24+4], %f20;
	ld.global.f32 	%f21, [%rd5+1596];
	st.global.f32 	[%rd23+8], %f21;
	ld.global.f32 	%f22, [%rd6+1596];
	st.global.f32 	[%rd24+8], %f22;
	ld.global.f32 	%f23, [%rd5+1596];
	st.global.f32 	[%rd23+12], %f23;
	ld.global.f32 	%f24, [%rd6+1596];
	st.global.f32 	[%rd24+12], %f24;
	ld.global.f32 	%f25, [%rd5+1596];
	st.global.f32 	[%rd23+16], %f25;
	ld.global.f32 	%f26, [%rd6+1596];
	st.global.f32 	[%rd24+16], %f26;
	ld.global.f32 	%f27, [%rd5+1596];
	st.global.f32 	[%rd23+20], %f27;
	ld.global.f32 	%f28, [%rd6+1596];
	st.global.f32 	[%rd24+20], %f28;
	ld.global.f32 	%f29, [%rd5+1596];
	st.global.f32 	[%rd23+24], %f29;
	ld.global.f32 	%f30, [%rd6+1596];
	st.global.f32 	[%rd24+24], %f30;
	ld.global.f32 	%f31, [%rd5+1596];
	st.global.f32 	[%rd23+28], %f31;
	ld.global.f32 	%f32, [%rd6+1596];
	st.global.f32 	[%rd24+28], %f32;
	add.s32 	%r62, %r62, 8;
	setp.ne.s32 	%p3, %r62, 600;
	@%p3 bra 	$L__BB0_6;
	add.s32 	%r61, %r61, 1;
	setp.ne.s32 	%p4, %r61, 400;
	@%p4 bra 	$L__BB0_5;
	mov.b32 	%r63, 0;
$L__BB0_9:
	mul.lo.s32 	%r10, %r63, 600;
	mov.b32 	%r64, 200;
	mul.wide.s32 	%rd27, %r10, 4;
$L__BB0_10:
	mul.wide.u32 	%rd25, %r64, 4;
	add.s64 	%rd26, %rd2, %rd25;
	ld.global.f32 	%f33, [%rd26+480000];
	add.s64 	%rd28, %rd26, %rd27;
	st.global.f32 	[%rd28], %f33;
	add.s64 	%rd29, %rd1, %rd25;
	ld.global.f32 	%f34, [%rd29+480000];
	add.s64 	%rd30, %rd29, %rd27;
	st.global.f32 	[%rd30], %f34;
	ld.global.f32 	%f35, [%rd26+480004];
	st.global.f32 	[%rd28+4], %f35;
	ld.global.f32 	%f36, [%rd29+480004];
	st.global.f32 	[%rd30+4], %f36;
	ld.global.f32 	%f37, [%rd26+480008];
	st.global.f32 	[%rd28+8], %f37;
	ld.global.f32 	%f38, [%rd29+480008];
	st.global.f32 	[%rd30+8], %f38;
	ld.global.f32 	%f39, [%rd26+480012];
	st.global.f32 	[%rd28+12], %f39;
	ld.global.f32 	%f40, [%rd29+480012];
	st.global.f32 	[%rd30+12], %f40;
	ld.global.f32 	%f41, [%rd26+480016];
	st.global.f32 	[%rd28+16], %f41;
	ld.global.f32 	%f42, [%rd29+480016];
	st.global.f32 	[%rd30+16], %f42;
	ld.global.f32 	%f43, [%rd26+480020];
	st.global.f32 	[%rd28+20], %f43;
	ld.global.f32 	%f44, [%rd29+480020];
	st.global.f32 	[%rd30+20], %f44;
	ld.global.f32 	%f45, [%rd26+480024];
	st.global.f32 	[%rd28+24], %f45;
	ld.global.f32 	%f46, [%rd29+480024];
	st.global.f32 	[%rd30+24], %f46;
	ld.global.f32 	%f47, [%rd26+480028];
	st.global.f32 	[%rd28+28], %f47;
	ld.global.f32 	%f48, [%rd29+480028];
	st.global.f32 	[%rd30+28], %f48;
	add.s32 	%r64, %r64, 8;
	setp.ne.s32 	%p5, %r64, 400;
	@%p5 bra 	$L__BB0_10;
	add.s32 	%r63, %r63, 1;
	setp.ne.s32 	%p6, %r63, 200;
	@%p6 bra 	$L__BB0_9;
	mov.b32 	%r65, 400;
$L__BB0_13:
	mul.lo.s32 	%r15, %r65, 600;
	mov.b32 	%r66, 200;
	mul.wide.s32 	%rd33, %r15, 4;
$L__BB0_14:
	mul.wide.u32 	%rd31, %r66, 4;
	add.s64 	%rd32, %rd2, %rd31;
	ld.global.f32 	%f49, [%rd32+957600];
	add.s64 	%rd34, %rd32, %rd33;
	st.global.f32 	[%rd34], %f49;
	add.s64 	%rd35, %rd1, %rd31;
	ld.global.f32 	%f50, [%rd35+957600];
	add.s64 	%rd36, %rd35, %rd33;
	st.global.f32 	[%rd36], %f50;
	ld.global.f32 	%f51, [%rd32+957604];
	st.global.f32 	[%rd34+4], %f51;
	ld.global.f32 	%f52, [%rd35+957604];
	st.global.f32 	[%rd36+4], %f52;
	ld.global.f32 	%f53, [%rd32+957608];
	st.global.f32 	[%rd34+8], %f53;
	ld.global.f32 	%f54, [%rd35+957608];
	st.global.f32 	[%rd36+8], %f54;
	ld.global.f32 	%f55, [%rd32+957612];
	st.global.f32 	[%rd34+12], %f55;
	ld.global.f32 	%f56, [%rd35+957612];
	st.global.f32 	[%rd36+12], %f56;
	ld.global.f32 	%f57, [%rd32+957616];
	st.global.f32 	[%rd34+16], %f57;
	ld.global.f32 	%f58, [%rd35+957616];
	st.global.f32 	[%rd36+16], %f58;
	ld.global.f32 	%f59, [%rd32+957620];
	st.global.f32 	[%rd34+20], %f59;
	ld.global.f32 	%f60, [%rd35+957620];
	st.global.f32 	[%rd36+20], %f60;
	ld.global.f32 	%f61, [%rd32+957624];
	st.global.f32 	[%rd34+24], %f61;
	ld.global.f32 	%f62, [%rd35+957624];
	st.global.f32 	[%rd36+24], %f62;
	ld.global.f32 	%f63, [%rd32+957628];
	st.global.f32 	[%rd34+28], %f63;
	ld.global.f32 	%f64, [%rd35+957628];
	st.global.f32 	[%rd36+28], %f64;
	add.s32 	%r66, %r66, 8;
	setp.ne.s32 	%p7, %r66, 400;
	@%p7 bra 	$L__BB0_14;
	add.s32 	%r65, %r65, 1;
	setp.ne.s32 	%p8, %r65, 600;
	@%p8 bra 	$L__BB0_13;
	mov.b32 	%r67, 0;
$L__BB0_17:
	mul.lo.s32 	%r20, %r67, 600;
	mov.b32 	%r68, 0;
$L__BB0_18:
	ld.global.f32 	%f65, [%rd2+480800];
	add.s32 	%r50, %r68, %r20;
	mul.wide.u32 	%rd37, %r50, 4;
	add.s64 	%rd38, %rd2, %rd37;
	st.global.f32 	[%rd38], %f65;
	ld.global.f32 	%f66, [%rd1+480800];
	add.s64 	%rd39, %rd1, %rd37;
	st.global.f32 	[%rd39], %f66;
	ld.global.f32 	%f67, [%rd2+480800];
	st.global.f32 	[%rd38+4], %f67;
	ld.global.f32 	%f68, [%rd1+480800];
	st.global.f32 	[%rd39+4], %f68;
	ld.global.f32 	%f69, [%rd2+480800];
	st.global.f32 	[%rd38+8], %f69;
	ld.global.f32 	%f70, [%rd1+480800];
	st.global.f32 	[%rd39+8], %f70;
	ld.global.f32 	%f71, [%rd2+480800];
	st.global.f32 	[%rd38+12], %f71;
	ld.global.f32 	%f72, [%rd1+480800];
	st.global.f32 	[%rd39+12], %f72;
	ld.global.f32 	%f73, [%rd2+480800];
	st.global.f32 	[%rd38+16], %f73;
	ld.global.f32 	%f74, [%rd1+480800];
	st.global.f32 	[%rd39+16], %f74;
	ld.global.f32 	%f75, [%rd2+480800];
	st.global.f32 	[%rd38+20], %f75;
	ld.global.f32 	%f76, [%rd1+480800];
	st.global.f32 	[%rd39+20], %f76;
	ld.global.f32 	%f77, [%rd2+480800];
	st.global.f32 	[%rd38+24], %f77;
	ld.global.f32 	%f78, [%rd1+480800];
	st.global.f32 	[%rd39+24], %f78;
	ld.global.f32 	%f79, [%rd2+480800];
	st.global.f32 	[%rd38+28], %f79;
	ld.global.f32 	%f80, [%rd1+480800];
	st.global.f32 	[%rd39+28], %f80;
	add.s32 	%r68, %r68, 8;
	setp.ne.s32 	%p9, %r68, 200;
	@%p9 bra 	$L__BB0_18;
	add.s32 	%r67, %r67, 1;
	setp.ne.s32 	%p10, %r67, 200;
	@%p10 bra 	$L__BB0_17;
	mov.b32 	%r69, 400;
$L__BB0_21:
	mul.lo.s32 	%r25, %r69, 600;
	mov.b32 	%r70, 0;
$L__BB0_22:
	ld.global.f32 	%f81, [%rd2+958400];
	add.s32 	%r53, %r70, %r25;
	mul.wide.u32 	%rd40, %r53, 4;
	add.s64 	%rd41, %rd2, %rd40;
	st.global.f32 	[%rd41], %f81;
	ld.global.f32 	%f82, [%rd1+958400];
	add.s64 	%rd42, %rd1, %rd40;
	st.global.f32 	[%rd42], %f82;
	ld.global.f32 	%f83, [%rd2+958400];
	st.global.f32 	[%rd41+4], %f83;
	ld.global.f32 	%f84, [%rd1+958400];
	st.global.f32 	[%rd42+4], %f84;
	ld.global.f32 	%f85, [%rd2+958400];
	st.global.f32 	[%rd41+8], %f85;
	ld.global.f32 	%f86, [%rd1+958400];
	st.global.f32 	[%rd42+8], %f86;
	ld.global.f32 	%f87, [%rd2+958400];
	st.global.f32 	[%rd41+12], %f87;
	ld.global.f32 	%f88, [%rd1+958400];
	st.global.f32 	[%rd42+12], %f88;
	ld.global.f32 	%f89, [%rd2+958400];
	st.global.f32 	[%rd41+16], %f89;
	ld.global.f32 	%f90, [%rd1+958400];
	st.global.f32 	[%rd42+16], %f90;
	ld.global.f32 	%f91, [%rd2+958400];
	st.global.f32 	[%rd41+20], %f91;
	ld.global.f32 	%f92, [%rd1+958400];
	st.global.f32 	[%rd42+20], %f92;
	ld.global.f32 	%f93, [%rd2+958400];
	st.global.f32 	[%rd41+24], %f93;
	ld.global.f32 	%f94, [%rd1+958400];
	st.global.f32 	[%rd42+24], %f94;
	ld.global.f32 	%f95, [%rd2+958400];
	st.global.f32 	[%rd41+28], %f95;
	ld.global.f32 	%f96, [%rd1+958400];
	st.global.f32 	[%rd42+28], %f96;
	add.s32 	%r70, %r70, 8;
	setp.ne.s32 	%p11, %r70, 200;
	@%p11 bra 	$L__BB0_22;
	add.s32 	%r69, %r69, 1;
	setp.ne.s32 	%p12, %r69, 600;
	@%p12 bra 	$L__BB0_21;
	mov.b32 	%r71, 0;
$L__BB0_25:
	mul.lo.s32 	%r30, %r71, 600;
	mov.b32 	%r72, 400;
$L__BB0_26:
	ld.global.f32 	%f97, [%rd2+481596];
	add.s32 	%r56, %r72, %r30;
	mul.wide.u32 	%rd43, %r56, 4;
	add.s64 	%rd44, %rd2, %rd43;
	st.global.f32 	[%rd44], %f97;
	ld.global.f32 	%f98, [%rd1+481596];
	add.s64 	%rd45, %rd1, %rd43;
	st.global.f32 	[%rd45], %f98;
	ld.global.f32 	%f99, [%rd2+481596];
	st.global.f32 	[%rd44+4], %f99;
	ld.global.f32 	%f100, [%rd1+481596];
	st.global.f32 	[%rd45+4], %f100;
	ld.global.f32 	%f101, [%rd2+481596];
	st.global.f32 	[%rd44+8], %f101;
	ld.global.f32 	%f102, [%rd1+481596];
	st.global.f32 	[%rd45+8], %f102;
	ld.global.f32 	%f103, [%rd2+481596];
	st.global.f32 	[%rd44+12], %f103;
	ld.global.f32 	%f104, [%rd1+481596];
	st.global.f32 	[%rd45+12], %f104;
	ld.global.f32 	%f105, [%rd2+481596];
	st.global.f32 	[%rd44+16], %f105;
	ld.global.f32 	%f106, [%rd1+481596];
	st.global.f32 	[%rd45+16], %f106;
	ld.global.f32 	%f107, [%rd2+481596];
	st.global.f32 	[%rd44+20], %f107;
	ld.global.f32 	%f108, [%rd1+481596];
	st.global.f32 	[%rd45+20], %f108;
	ld.global.f32 	%f109, [%rd2+481596];
	st.global.f32 	[%rd44+24], %f109;
	ld.global.f32 	%f110, [%rd1+481596];
	st.global.f32 	[%rd45+24], %f110;
	ld.global.f32 	%f111, [%rd2+481596];
	st.global.f32 	[%rd44+28], %f111;
	ld.global.f32 	%f112, [%rd1+481596];
	st.global.f32 	[%rd45+28], %f112;
	add.s32 	%r72, %r72, 8;
	setp.ne.s32 	%p13, %r72, 600;
	@%p13 bra 	$L__BB0_26;
	add.s32 	%r71, %r71, 1;
	setp.ne.s32 	%p14, %r71, 200;
	@%p14 bra 	$L__BB0_25;
	add.s64 	%rd7, %rd2, 1628;
	add.s64 	%rd8, %rd1, 1628;
	mov.b32 	%r73, 400;
$L__BB0_29:
	mul.wide.u32 	%rd46, %r73, 2400;
	add.s64 	%rd48, %rd7, %rd46;
	add.s64 	%rd47, %rd8, %rd46;
	mov.b32 	%r74, 0;
$L__BB0_30:
	ld.global.f32 	%f113, [%rd2+959196];
	st.global.f32 	[%rd48+-28], %f113;
	ld.global.f32 	%f114, [%rd1+959196];
	st.global.f32 	[%rd47+-28], %f114;
	ld.global.f32 	%f115, [%rd2+959196];
	st.global.f32 	[%rd48+-24], %f115;
	ld.global.f32 	%f116, [%rd1+959196];
	st.global.f32 	[%rd47+-24], %f116;
	ld.global.f32 	%f117, [%rd2+959196];
	st.global.f32 	[%rd48+-20], %f117;
	ld.global.f32 	%f118, [%rd1+959196];
	st.global.f32 	[%rd47+-20], %f118;
	ld.global.f32 	%f119, [%rd2+959196];
	st.global.f32 	[%rd48+-16], %f119;
	ld.global.f32 	%f120, [%rd1+959196];
	st.global.f32 	[%rd47+-16], %f120;
	ld.global.f32 	%f121, [%rd2+959196];
	st.global.f32 	[%rd48+-12], %f121;
	ld.global.f32 	%f122, [%rd1+959196];
	st.global.f32 	[%rd47+-12], %f122;
	ld.global.f32 	%f123, [%rd2+959196];
	st.global.f32 	[%rd48+-8], %f123;
	ld.global.f32 	%f124, [%rd1+959196];
	st.global.f32 	[%rd47+-8], %f124;
	ld.global.f32 	%f125, [%rd2+959196];
	st.global.f32 	[%rd48+-4], %f125;
	ld.global.f32 	%f126, [%rd1+959196];
	st.global.f32 	[%rd47+-4], %f126;
	ld.global.f32 	%f127, [%rd2+959196];
	st.global.f32 	[%rd48], %f127;
	ld.global.f32 	%f128, [%rd1+959196];
	st.global.f32 	[%rd47], %f128;
	add.s32 	%r74, %r74, 8;
	add.s64 	%rd48, %rd48, 32;
	add.s64 	%rd47, %rd47, 32;
	setp.ne.s32 	%p15, %r74, 200;
	@%p15 bra 	$L__BB0_30;
	add.s32 	%r73, %r73, 1;
	setp.ne.s32 	%p16, %r73, 600;
	@%p16 bra 	$L__BB0_29;
	ret;

}
	// .globl	_Z9forward_uPfS_S_S_S_S_S_S_S_S_S_S_S_S_ffffS_S_iS_S_S_S_S_S_S_S_S_S_S_S_S_S_S_S_
.visible .entry _Z9forward_uPfS_S_S_S_S_S_S_S_S_S_S_S_S_ffffS_S_iS_S_S_S_S_S_S_S_S_S_S_S_S_S_S_S_(
	.param .u64 .ptr .align 1 _Z9forward_uPfS_S_S_S_S_S_S_S_S_S_S_S_S_ffffS_S_iS_S_S_S_S_S_S_S_S_S_S_S_S_S_S_S__param_0,
	.param .u64 .ptr .align 1 _Z9forward_uPfS_S_S_S_S_S_S_S_S_S_S_S_S_ffffS_S_iS_S_S_S_S_S_S_S_S_S_S_S_S_S_S_S__param_1,
	.param .u64 .ptr .align 1 _Z9forward_uPfS_S_S_S_S_S_S_S_S_S_S_S_S_ffffS_S_iS_S_S_S_S_S_S_S_S_S_S_S_S_S_S_S__param_2,
	.param .u64 .ptr .align 1 _Z9forward_uPfS_S_S_S_S_S_S_S_S_S_S_S_S_ffffS_S_iS_S_S_S_S_S_S_S_S_S_S_S_S_S_S_S__param_3,
	.param .u64 .ptr .align 1 _Z9forward_uPfS_S_S_S_S_S_S_S_S_S_S_S_S_ffffS_S_iS_S_S_S_S_S_S_S_S_S_S_S_S_S_S_S__param_4,
	.param .u64 .ptr .align 1 _Z9forward_uPfS_S_S_S_S_S_S_S_S_S_S_S_S_ffffS_S_iS_S_S_S_S_S_S_S_S_S_S_S_S_S_S_S__param_5,
	.param .u64 .ptr .align 1 _Z9forward_uPfS_S_S_S_S_S_S_S_S_S_S_S_S_ffffS_S_iS_S_S_S_S_S_S_S_S_S_S_S_S_S_S_S__param_6,
	.param .u64 .ptr .align 1 _Z9forward_uPfS_S_S_S_S_S_S_S_S_S_S_S_S_ffffS_S_iS_S_S_S_S_S_S_S_S_S_S_S_S_S_S_S__param_7,
	.param .u64 .ptr .align 1 _Z9forward_uPfS_S_S_S_S_S_S_S_S_S_S_S_S_ffffS_S_iS_S_S_S_S_S_S_S_S_S_S_S_S_S_S_S__param_8,
	.param .u64 .ptr .align 1 _Z9forward_uPfS_S_S_S_S_S_S_S_S_S_S_S_S_ffffS_S_iS_S_S_S_S_S_S_S_S_S_S_S_S_S_S_S__param_9,
	.param .u64 .ptr .align 1 _Z9forward_uPfS_S_S_S_S_S_S_S_S_S_S_S_S_ffffS_S_iS_S_S_S_S_S_S_S_S_S_S_S_S_S_S_S__param_10,
	.param .u64 .ptr .align 1 _Z9forward_uPfS_S_S_S_S_S_S_S_S_S_S_S_S_ffffS_S_iS_S_S_S_S_S_S_S_S_S_S_S_S_S_S_S__param_11,
	.param .u64 .ptr .align 1 _Z9forward_uPfS_S_S_S_S_S_S_S_S_S_S_S_S_ffffS_S_iS_S_S_S_S_S_S_S_S_S_S_S_S_S_S_S__param_12,
	.param .u64 .ptr .align 1 _Z9forward_uPfS_S_S_S_S_S_S_S_S_S_S_S_S_ffffS_S_iS_S_S_S_S_S_S_S_S_S_S_S_S_S_S_S__param_13,
	.param .f32 _Z9forward_uPfS_S_S_S_S_S_S_S_S_S_S_S_S_ffffS_S_iS_S_S_S_S_S_S_S_S_S_S_S_S_S_S_S__param_14,
	.param .f32 _Z9forward_uPfS_S_S_S_S_S_S_S_S_S_S_S_S_ffffS_S_iS_S_S_S_S_S_S_S_S_S_S_S_S_S_S_S__param_15,
	.param .f32 _Z9forward_uPfS_S_S_S_S_S_S_S_S_S_S_S_S_ffffS_S_iS_S_S_S_S_S_S_S_S_S_S_S_S_S_S_S__param_16,
	.param .f32 _Z9forward_uPfS_S_S_S_S_S_S_S_S_S_S_S_S_ffffS_S_iS_S_S_S_S_S_S_S_S_S_S_S_S_S_S_S__param_17,
	.param .u64 .ptr .align 1 _Z9forward_uPfS_S_S_S_S_S_S_S_S_S_S_S_S_ffffS_S_iS_S_S_S_S_S_S_S_S_S_S_S_S_S_S_S__param_18,
	.param .u64 .ptr .align 1 _Z9forward_uPfS_S_S_S_S_S_S_S_S_S_S_S_S_ffffS_S_iS_S_S_S_S_S_S_S_S_S_S_S_S_S_S_S__param_19,
	.param .u32 _Z9forward_uPfS_S_S_S_S_S_S_S_S_S_S_S_S_ffffS_S_iS_S_S_S_S_S_S_S_S_S_S_S_S_S_S_S__param_20,
	.param .u64 .ptr .align 1 _Z9forward_uPfS_S_S_S_S_S_S_S_S_S_S_S_S_ffffS_S_iS_S_S_S_S_S_S_S_S_S_S_S_S_S_S_S__param_21,
	.param .u64 .ptr .align 1 _Z9forward_uPfS_S_S_S_S_S_S_S_S_S_S_S_S_ffffS_S_iS_S_S_S_S_S_S_S_S_S_S_S_S_S_S_S__param_22,
	.param .u64 .ptr .align 1 _Z9forward_uPfS_S_S_S_S_S_S_S_S_S_S_S_S_ffffS_S_iS_S_S_S_S_S_S_S_S_S_S_S_S_S_S_S__param_23,
	.param .u64 .ptr .align 1 _Z9forward_uPfS_S_S_S_S_S_S_S_S_S_S_S_S_ffffS_S_iS_S_S_S_S_S_S_S_S_S_S_S_S_S_S_S__param_24,
	.param .u64 .ptr .align 1 _Z9forward_uPfS_S_S_S_S_S_S_S_S_S_S_S_S_ffffS_S_iS_S_S_S_S_S_S_S_S_S_S_S_S_S_S_S__param_25,
	.param .u64 .ptr .align 1 _Z9forward_uPfS_S_S_S_S_S_S_S_S_S_S_S_S_ffffS_S_iS_S_S_S_S_S_S_S_S_S_S_S_S_S_S_S__param_26,
	.param .u64 .ptr .align 1 _Z9forward_uPfS_S_S_S_S_S_S_S_S_S_S_S_S_ffffS_S_iS_S_S_S_S_S_S_S_S_S_S_S_S_S_S_S__param_27,
	.param .u64 .ptr .align 1 _Z9forward_uPfS_S_S_S_S_S_S_S_S_S_S_S_S_ffffS_S_iS_S_S_S_S_S_S_S_S_S_S_S_S_S_S_S__param_28,
	.param .u64 .ptr .align 1 _Z9forward_uPfS_S_S_S_S_S_S_S_S_S_S_S_S_ffffS_S_iS_S_S_S_S_S_S_S_S_S_S_S_S_S_S_S__param_29,
	.param .u64 .ptr .align 1 _Z9forward_uPfS_S_S_S_S_S_S_S_S_S_S_S_S_ffffS_S_iS_S_S_S_S_S_S_S_S_S_S_S_S_S_S_S__param_30,
	.param .u64 .ptr .align 1 _Z9forward_uPfS_S_S_S_S_S_S_S_S_S_S_S_S_ffffS_S_iS_S_S_S_S_S_S_S_S_S_S_S_S_S_S_S__param_31,
	.param .u64 .ptr .align 1 _Z9forward_uPfS_S_S_S_S_S_S_S_S_S_S_S_S_ffffS_S_iS_S_S_S_S_S_S_S_S_S_S_S_S_S_S_S__param_32,
	.param .u64 .ptr .align 1 _Z9forward_uPfS_S_S_S_S_S_S_S_S_S_S_S_S_ffffS_S_iS_S_S_S_S_S_S_S_S_S_S_S_S_S_S_S__param_33,
	.param .u64 .ptr .align 1 _Z9forward_uPfS_S_S_S_S_S_S_S_S_S_S_S_S_ffffS_S_iS_S_S_S_S_S_S_S_S_S_S_S_S_S_S_S__param_34,
	.param .u64 .ptr .align 1 _Z9forward_uPfS_S_S_S_S_S_S_S_S_S_S_S_S_ffffS_S_iS_S_S_S_S_S_S_S_S_S_S_S_S_S_S_S__param_35,
	.param .u64 .ptr .align 1 _Z9forward_uPfS_S_S_S_S_S_S_S_S_S_S_S_S_ffffS_S_iS_S_S_S_S_S_S_S_S_S_S_S_S_S_S_S__param_36
)
{
	.reg .pred 	%p<3>;
	.reg .b32 	%r<30>;
	.reg .b32 	%f<344>;
	.reg .b64 	%rd<175>;

	ld.param.u64 	%rd33, [_Z9forward_uPfS_S_S_S_S_S_S_S_S_S_S_S_S_ffffS_S_iS_S_S_S_S_S_S_S_S_S_S_S_S_S_S_S__param_0];
	ld.param.u64 	%rd34, [_Z9forward_uPfS_S_S_S_S_S_S_S_S_S_S_S_S_ffffS_S_iS_S_S_S_S_S_S_S_S_S_S_S_S_S_S_S__param_1];
	ld.param.u64 	%rd6, [_Z9forward_uPfS_S_S_S_S_S_S_S_S_S_S_S_S_ffffS_S_iS_S_S_S_S_S_S_S_S_S_S_S_S_S_S_S__param_5];
	ld.param.u64 	%rd7, [_Z9forward_uPfS_S_S_S_S_S_S_S_S_S_S_S_S_ffffS_S_iS_S_S_S_S_S_S_S_S_S_S_S_S_S_S_S__param_6];
	ld.param.u64 	%rd10, [_Z9forward_uPfS_S_S_S_S_S_S_S_S_S_S_S_S_ffffS_S_iS_S_S_S_S_S_S_S_S_S_S_S_S_S_S_S__param_9];
	ld.param.u64 	%rd11, [_Z9forward_uPfS_S_S_S_S_S_S_S_S_S_S_S_S_ffffS_S_iS_S_S_S_S_S_S_S_S_S_S_S_S_S_S_S__param_10];
	ld.param.u64 	%rd12, [_Z9forward_uPfS_S_S_S_S_S_S_S_S_S_S_S_S_ffffS_S_iS_S_S_S_S_S_S_S_S_S_S_S_S_S_S_S__param_11];
	ld.param.u64 	%rd13, [_Z9forward_uPfS_S_S_S_S_S_S_S_S_S_S_S_S_ffffS_S_iS_S_S_S_S_S_S_S_S_S_S_S_S_S_S_S__param_12];
	ld.param.f32 	%f1, [_Z9forward_uPfS_S_S_S_S_S_S_S_S_S_S_S_S_ffffS_S_iS_S_S_S_S_S_S_S_S_S_S_S_S_S_S_S__param_14];
	ld.param.f32 	%f2, [_Z9forward_uPfS_S_S_S_S_S_S_S_S_S_S_S_S_ffffS_S_iS_S_S_S_S_S_S_S_S_S_S_S_S_S_S_S__param_15];
	ld.param.f32 	%f3, [_Z9forward_uPfS_S_S_S_S_S_S_S_S_S_S_S_S_ffffS_S_iS_S_S_S_S_S_S_S_S_S_S_S_S_S_S_S__param_16];
	ld.param.f32 	%f4, [_Z9forward_uPfS_S_S_S_S_S_S_S_S_S_S_S_S_ffffS_S_iS_S_S_S_S_S_S_S_S_S_S_S_S_S_S_S__param_17];
	ld.param.u64 	%rd15, [_Z9forward_uPfS_S_S_S_S_S_S_S_S_S_S_S_S_ffffS_S_iS_S_S_S_S_S_S_S_S_S_S_S_S_S_S_S__param_18];
	ld.param.u64 	%rd16, [_Z9forward_uPfS_S_S_S_S_S_S_S_S_S_S_S_S_ffffS_S_iS_S_S_S_S_S_S_S_S_S_S_S_S_S_S_S__param_19];
	ld.param.u32 	%r4, [_Z9forward_uPfS_S_S_S_S_S_S_S_S_S_S_S_S_ffffS_S_iS_S_S_S_S_S_S_S_S_S_S_S_S_S_S_S__param_20];
	ld.param.u64 	%rd17, [_Z9forward_uPfS_S_S_S_S_S_S_S_S_S_S_S_S_ffffS_S_iS_S_S_S_S_S_S_S_S_S_S_S_S_S_S_S__param_21];
	ld.param.u64 	%rd18, [_Z9forward_uPfS_S_S_S_S_S_S_S_S_S_S_S_S_ffffS_S_iS_S_S_S_S_S_S_S_S_S_S_S_S_S_S_S__param_22];
	ld.param.u64 	%rd19, [_Z9forward_uPfS_S_S_S_S_S_S_S_S_S_S_S_S_ffffS_S_iS_S_S_S_S_S_S_S_S_S_S_S_S_S_S_S__param_23];
	ld.param.u64 	%rd20, [_Z9forward_uPfS_S_S_S_S_S_S_S_S_S_S_S_S_ffffS_S_iS_S_S_S_S_S_S_S_S_S_S_S_S_S_S_S__param_24];
	ld.param.u64 	%rd29, [_Z9forward_uPfS_S_S_S_S_S_S_S_S_S_S_S_S_ffffS_S_iS_S_S_S_S_S_S_S_S_S_S_S_S_S_S_S__param_33];
	cvta.to.global.u64 	%rd1, %rd34;
	cvta.to.global.u64 	%rd2, %rd33;
	mov.u32 	%r5, %ctaid.x;
	mov.u32 	%r6, %ntid.x;
	mov.u32 	%r7, %tid.x;
	mad.lo.s32 	%r1, %r5, %r6, %r7;
	mov.u32 	%r8, %ctaid.y;
	mov.u32 	%r9, %ntid.y;
	mov.u32 	%r10, %tid.y;
	mad.lo.s32 	%r11, %r8, %r9, %r10;
	add.s32 	%r12, %r1, -6;
	add.s32 	%r13, %r11, -6;
	max.u32 	%r14, %r12, %r13;
	setp.gt.u32 	%p1, %r14, 587;
	@%p1 bra 	$L__BB1_2;
	ld.param.u64 	%rd174, [_Z9forward_uPfS_S_S_S_S_S_S_S_S_S_S_S_S_ffffS_S_iS_S_S_S_S_S_S_S_S_S_S_S_S_S_S_S__param_36];
	ld.param.u64 	%rd173, [_Z9forward_uPfS_S_S_S_S_S_S_S_S_S_S_S_S_ffffS_S_iS_S_S_S_S_S_S_S_S_S_S_S_S_S_S_S__param_35];
	ld.param.u64 	%rd172, [_Z9forward_uPfS_S_S_S_S_S_S_S_S_S_S_S_S_ffffS_S_iS_S_S_S_S_S_S_S_S_S_S_S_S_S_S_S__param_34];
	ld.param.u64 	%rd171, [_Z9forward_uPfS_S_S_S_S_S_S_S_S_S_S_S_S_ffffS_S_iS_S_S_S_S_S_S_S_S_S_S_S_S_S_S_S__param_32];
	ld.param.u64 	%rd170, [_Z9forward_uPfS_S_S_S_S_S_S_S_S_S_S_S_S_ffffS_S_iS_S_S_S_S_S_S_S_S_S_S_S_S_S_S_S__param_31];
	ld.param.u64 	%rd169, [_Z9forward_uPfS_S_S_S_S_S_S_S_S_S_S_S_S_ffffS_S_iS_S_S_S_S_S_S_S_S_S_S_S_S_S_S_S__param_30];
	ld.param.u64 	%rd168, [_Z9forward_uPfS_S_S_S_S_S_S_S_S_S_S_S_S_ffffS_S_iS_S_S_S_S_S_S_S_S_S_S_S_S_S_S_S__param_29];
	ld.param.u64 	%rd167, [_Z9forward_uPfS_S_S_S_S_S_S_S_S_S_S_S_S_ffffS_S_iS_S_S_S_S_S_S_S_S_S_S_S_S_S_S_S__param_28];
	ld.param.u64 	%rd166, [_Z9forward_uPfS_S_S_S_S_S_S_S_S_S_S_S_S_ffffS_S_iS_S_S_S_S_S_S_S_S_S_S_S_S_S_S_S__param_27];
	ld.param.u64 	%rd165, [_Z9forward_uPfS_S_S_S_S_S_S_S_S_S_S_S_S_ffffS_S_iS_S_S_S_S_S_S_S_S_S_S_S_S_S_S_S__param_26];
	ld.param.u64 	%rd164, [_Z9forward_uPfS_S_S_S_S_S_S_S_S_S_S_S_S_ffffS_S_iS_S_S_S_S_S_S_S_S_S_S_S_S_S_S_S__param_25];
	ld.param.u64 	%rd163, [_Z9forward_uPfS_S_S_S_S_S_S_S_S_S_S_S_S_ffffS_S_iS_S_S_S_S_S_S_S_S_S_S_S_S_S_S_S__param_13];
	ld.param.u64 	%rd162, [_Z9forward_uPfS_S_S_S_S_S_S_S_S_S_S_S_S_ffffS_S_iS_S_S_S_S_S_S_S_S_S_S_S_S_S_S_S__param_8];
	ld.param.u64 	%rd161, [_Z9forward_uPfS_S_S_S_S_S_S_S_S_S_S_S_S_ffffS_S_iS_S_S_S_S_S_S_S_S_S_S_S_S_S_S_S__param_7];
	ld.param.u64 	%rd160, [_Z9forward_uPfS_S_S_S_S_S_S_S_S_S_S_S_S_ffffS_S_iS_S_S_S_S_S_S_S_S_S_S_S_S_S_S_S__param_4];
	ld.param.u64 	%rd159, [_Z9forward_uPfS_S_S_S_S_S_S_S_S_S_S_S_S_ffffS_S_iS_S_S_S_S_S_S_S_S_S_S_S_S_S_S_S__param_3];
	ld.param.u64 	%rd158, [_Z9forward_uPfS_S_S_S_S_S_S_S_S_S_S_S_S_ffffS_S_iS_S_S_S_S_S_S_S_S_S_S_S_S_S_S_S__param_2];
	cvta.to.global.u64 	%rd35, %rd7;
	cvta.to.global.u64 	%rd36, %rd161;
	cvta.to.global.u64 	%rd37, %rd11;
	cvta.to.global.u64 	%rd38, %rd162;
	cvta.to.global.u64 	%rd39, %rd12;
	cvta.to.global.u64 	%rd40, %rd10;
	cvta.to.global.u64 	%rd41, %rd168;
	cvta.to.global.u64 	%rd42, %rd13;
	cvta.to.global.u64 	%rd43, %rd169;
	cvta.to.global.u64 	%rd44, %rd163;
	cvta.to.global.u64 	%rd45, %rd170;
	cvta.to.global.u64 	%rd46, %rd171;
	cvta.to.global.u64 	%rd47, %rd29;
	cvta.to.global.u64 	%rd48, %rd172;
	cvta.to.global.u64 	%rd49, %rd173;
	cvta.to.global.u64 	%rd50, %rd174;
	cvta.to.global.u64 	%rd51, %rd17;
	cvta.to.global.u64 	%rd52, %rd164;
	cvta.to.global.u64 	%rd53, %rd158;
	cvta.to.global.u64 	%rd54, %rd18;
	cvta.to.global.u64 	%rd55, %rd165;
	cvta.to.global.u64 	%rd56, %rd159;
	cvta.to.global.u64 	%rd57, %rd19;
	cvta.to.global.u64 	%rd58, %rd166;
	cvta.to.global.u64 	%rd59, %rd160;
	cvta.to.global.u64 	%rd60, %rd20;
	cvta.to.global.u64 	%rd61, %rd167;
	cvta.to.global.u64 	%rd62, %rd6;
	mad.lo.s32 	%r15, %r1, 600, %r11;
	mul.wide.u32 	%rd63, %r15, 4;
	add.s64 	%rd64, %rd35, %rd63;
	ld.global.f32 	%f5, [%rd64+2400];
	ld.global.f32 	%f6, [%rd64];
	sub.f32 	%f7, %f5, %f6;
	mul.f32 	%f8, %f7, 0f3F9C54C0;
	ld.global.f32 	%f9, [%rd64+4800];
	add.s32 	%r16, %r15, -600;
	mul.wide.u32 	%rd65, %r16, 4;
	add.s64 	%rd66, %rd35, %rd65;
	ld.global.f32 	%f10, [%rd66];
	sub.f32 	%f11, %f9, %f10;
	mul.f32 	%f12, %f11, 0f3DC68400;
	sub.f32 	%f13, %f8, %f12;
	ld.global.f32 	%f14, [%rd64+7200];
	add.s32 	%r17, %r15, -1200;
	mul.wide.u32 	%rd67, %r17, 4;
	add.s64 	%rd68, %rd35, %rd67;
	ld.global.f32 	%f15, [%rd68];
	sub.f32 	%f16, %f14, %f15;
	fma.rn.f32 	%f17, %f16, 0f3C8EEE66, %f13;
	ld.global.f32 	%f18, [%rd64+9600];
	add.s32 	%r18, %r15, -1800;
	mul.wide.u32 	%rd69, %r18, 4;
	add.s64 	%rd70, %rd35, %rd69;
	ld.global.f32 	%f19, [%rd70];
	sub.f32 	%f20, %f18, %f19;
	mul.f32 	%f21, %f20, 0f3B4276DB;
	sub.f32 	%f22, %f17, %f21;
	ld.global.f32 	%f23, [%rd64+12000];
	add.s32 	%r19, %r15, -2400;
	mul.wide.u32 	%rd71, %r19, 4;
	add.s64 	%rd72, %rd35, %rd71;
	ld.global.f32 	%f24, [%rd72];
	sub.f32 	%f25, %f23, %f24;
	fma.rn.f32 	%f26, %f25, 0f39BC38E4, %f22;
	ld.global.f32 	%f27, [%rd64+14400];
	add.s32 	%r20, %r15, -3000;
	mul.wide.u32 	%rd73, %r20, 4;
	add.s64 	%rd74, %rd35, %rd73;
	ld.global.f32 	%f28, [%rd74];
	sub.f32 	%f29, %f27, %f28;
	mul.f32 	%f30, %f29, 0f37B745D2;
	sub.f32 	%f31, %f26, %f30;
	div.rn.f32 	%f32, %f31, %f2;
	ld.global.f32 	%f33, [%rd64+4];
	sub.f32 	%f34, %f33, %f6;
	mul.f32 	%f35, %f34, 0f3F9C54C0;
	ld.global.f32 	%f36, [%rd64+8];
	add.s32 	%r21, %r15, -1;
	mul.wide.u32 	%rd75, %r21, 4;
	add.s64 	%rd76, %rd35, %rd75;
	ld.global.f32 	%f37, [%rd76];
	sub.f32 	%f38, %f36, %f37;
	mul.f32 	%f39, %f38, 0f3DC68400;
	sub.f32 	%f40, %f35, %f39;
	ld.global.f32 	%f41, [%rd64+12];
	add.s32 	%r22, %r15, -2;
	mul.wide.u32 	%rd77, %r22, 4;
	add.s64 	%rd78, %rd35, %rd77;
	ld.global.f32 	%f42, [%rd78];
	sub.f32 	%f43, %f41, %f42;
	fma.rn.f32 	%f44, %f43, 0f3C8EEE66, %f40;
	ld.global.f32 	%f45, [%rd64+16];
	add.s32 	%r23, %r15, -3;
	mul.wide.u32 	%rd79, %r23, 4;
	add.s64 	%rd80, %rd35, %rd79;
	ld.global.f32 	%f46, [%rd80];
	sub.f32 	%f47, %f45, %f46;
	mul.f32 	%f48, %f47, 0f3B4276DB;
	sub.f32 	%f49, %f44, %f48;
	ld.global.f32 	%f50, [%rd64+20];
	add.s32 	%r24, %r15, -4;
	mul.wide.u32 	%rd81, %r24, 4;
	add.s64 	%rd82, %rd35, %rd81;
	ld.global.f32 	%f51, [%rd82];
	sub.f32 	%f52, %f50, %f51;
	fma.rn.f32 	%f53, %f52, 0f39BC38E4, %f49;
	ld.global.f32 	%f54, [%rd64+24];
	add.s32 	%r25, %r15, -5;
	mul.wide.u32 	%rd83, %r25, 4;
	add.s64 	%rd84, %rd35, %rd83;
	ld.global.f32 	%f55, [%rd84];
	sub.f32 	%f56, %f54, %f55;
	mul.f32 	%f57, %f56, 0f37B745D2;
	sub.f32 	%f58, %f53, %f57;
	div.rn.f32 	%f59, %f58, %f3;
	add.s64 	%rd85, %rd36, %rd63;
	ld.global.f32 	%f60, [%rd85];
	add.s64 	%rd86, %rd36, %rd65;
	ld.global.f32 	%f61, [%rd86];
	sub.f32 	%f62, %f60, %f61;
	mul.f32 	%f63, %f62, 0f3F9C54C0;
	ld.global.f32 	%f64, [%rd85+2400];
	add.s64 	%rd87, %rd36, %rd67;
	ld.global.f32 	%f65, [%rd87];
	sub.f32 	%f66, %f64, %f65;
	mul.f32 	%f67, %f66, 0f3DC68400;
	sub.f32 	%f68, %f63, %f67;
	ld.global.f32 	%f69, [%rd85+4800];
	add.s64 	%rd88, %rd36, %rd69;
	ld.global.f32 	%f70, [%rd88];
	sub.f32 	%f71, %f69, %f70;
	fma.rn.f32 	%f72, %f71, 0f3C8EEE66, %f68;
	ld.global.f32 	%f73, [%rd85+7200];
	add.s64 	%rd89, %rd36, %rd71;
	ld.global.f32 	%f74, [%rd89];
	sub.f32 	%f75, %f73, %f74;
	mul.f32 	%f76, %f75, 0f3B4276DB;
	sub.f32 	%f77, %f72, %f76;
	ld.global.f32 	%f78, [%rd85+9600];
	add.s64 	%rd90, %rd36, %rd73;
	ld.global.f32 	%f79, [%rd90];
	sub.f32 	%f80, %f78, %f79;
	fma.rn.f32 	%f81, %f80, 0f39BC38E4, %f77;
	ld.global.f32 	%f82, [%rd85+12000];
	add.s32 	%r26, %r15, -3600;
	mul.wide.u32 	%rd91, %r26, 4;
	add.s64 	%rd92, %rd36, %rd91;
	ld.global.f32 	%f83, [%rd92];
	sub.f32 	%f84, %f82, %f83;
	mul.f32 	%f85, %f84, 0f37B745D2;
	sub.f32 	%f86, %f81, %f85;
	div.rn.f32 	%f87, %f86, %f2;
	add.s64 	%rd93, %rd36, %rd75;
	ld.global.f32 	%f88, [%rd93];
	sub.f32 	%f89, %f60, %f88;
	mul.f32 	%f90, %f89, 0f3F9C54C0;
	ld.global.f32 	%f91, [%rd85+4];
	add.s64 	%rd94, %rd36, %rd77;
	ld.global.f32 	%f92, [%rd94];
	sub.f32 	%f93, %f91, %f92;
	mul.f32 	%f94, %f93, 0f3DC68400;
	sub.f32 	%f95, %f90, %f94;
	ld.global.f32 	%f96, [%rd85+8];
	add.s64 	%rd95, %rd36, %rd79;
	ld.global.f32 	%f97, [%rd95];
	sub.f32 	%f98, %f96, %f97;
	fma.rn.f32 	%f99, %f98, 0f3C8EEE66, %f95;
	ld.global.f32 	%f100, [%rd85+12];
	add.s64 	%rd96, %rd36, %rd81;
	ld.global.f32 	%f101, [%rd96];
	sub.f32 	%f102, %f100, %f101;
	mul.f32 	%f103, %f102, 0f3B4276DB;
	sub.f32 	%f104, %f99, %f103;
	ld.global.f32 	%f105, [%rd85+16];
	add.s64 	%rd97, %rd36, %rd83;
	ld.global.f32 	%f106, [%rd97];
	sub.f32 	%f107, %f105, %f106;
	fma.rn.f32 	%f108, %f107, 0f39BC38E4, %f104;
	ld.global.f32 	%f109, [%rd85+20];
	add.s32 	%r27, %r15, -6;
	mul.wide.u32 	%rd98, %r27, 4;
	add.s64 	%rd99, %rd36, %rd98;
	ld.global.f32 	%f110, [%rd99];
	sub.f32 	%f111, %f109, %f110;
	mul.f32 	%f112, %f111, 0f37B745D2;
	sub.f32 	%f113, %f108, %f112;
	div.rn.f32 	%f114, %f113, %f3;
	add.s64 	%rd100, %rd37, %rd63;
	ld.global.f32 	%f115, [%rd100+4];
	ld.global.f32 	%f116, [%rd100];
	sub.f32 	%f117, %f115, %f116;
	mul.f32 	%f118, %f117, 0f3F9C54C0;
	ld.global.f32 	%f119, [%rd100+8];
	add.s64 	%rd101, %rd37, %rd75;
	ld.global.f32 	%f120, [%rd101];
	sub.f32 	%f121, %f119, %f120;
	mul.f32 	%f122, %f121, 0f3DC68400;
	sub.f32 	%f123, %f118, %f122;
	ld.global.f32 	%f124, [%rd100+12];
	add.s64 	%rd102, %rd37, %rd77;
	ld.global.f32 	%f125, [%rd102];
	sub.f32 	%f126, %f124, %f125;
	fma.rn.f32 	%f127, %f126, 0f3C8EEE66, %f123;
	ld.global.f32 	%f128, [%rd100+16];
	add.s64 	%rd103, %rd37, %rd79;
	ld.global.f32 	%f129, [%rd103];
	sub.f32 	%f130, %f128, %f129;
	mul.f32 	%f131, %f130, 0f3B4276DB;
	sub.f32 	%f132, %f127, %f131;
	ld.global.f32 	%f133, [%rd100+20];
	add.s64 	%rd104, %rd37, %rd81;
	ld.global.f32 	%f134, [%rd104];
	sub.f32 	%f135, %f133, %f134;
	fma.rn.f32 	%f136, %f135, 0f39BC38E4, %f132;
	ld.global.f32 	%f137, [%rd100+24];
	add.s64 	%rd105, %rd37, %rd83;
	ld.global.f32 	%f138, [%rd105];
	sub.f32 	%f139, %f137, %f138;
	mul.f32 	%f140, %f139, 0f37B745D2;
	sub.f32 	%f141, %f136, %f140;
	div.rn.f32 	%f142, %f141, %f3;
	add.s64 	%rd106, %rd38, %rd63;
	ld.global.f32 	%f143, [%rd106];
	add.s64 	%rd107, %rd38, %rd65;
	ld.global.f32 	%f144, [%rd107];
	sub.f32 	%f145, %f143, %f144;
	mul.f32 	%f146, %f145, 0f3F9C54C0;
	ld.global.f32 	%f147, [%rd106+2400];
	add.s64 	%rd108, %rd38, %rd67;
	ld.global.f32 	%f148, [%rd108];
	sub.f32 	%f149, %f147, %f148;
	mul.f32 	%f150, %f149, 0f3DC68400;
	sub.f32 	%f151, %f146, %f150;
	ld.global.f32 	%f152, [%rd106+4800];
	add.s64 	%rd109, %rd38, %rd69;
	ld.global.f32 	%f153, [%rd109];
	sub.f32 	%f154, %f152, %f153;
	fma.rn.f32 	%f155, %f154, 0f3C8EEE66, %f151;
	ld.global.f32 	%f156, [%rd106+7200];
	add.s64 	%rd110, %rd38, %rd71;
	ld.global.f32 	%f157, [%rd110];
	sub.f32 	%f158, %f156, %f157;
	mul.f32 	%f159, %f158, 0f3B4276DB;
	sub.f32 	%f160, %f155, %f159;
	ld.global.f32 	%f161, [%rd106+9600];
	add.s64 	%rd111, %rd38, %rd73;
	ld.global.f32 	%f162, [%rd111];
	sub.f32 	%f163, %f161, %f162;
	fma.rn.f32 	%f164, %f163, 0f39BC38E4, %f160;
	ld.global.f32 	%f165, [%rd106+12000];
	add.s64 	%rd112, %rd38, %rd91;
	ld.global.f32 	%f166, [%rd112];
	sub.f32 	%f167, %f165, %f166;
	mul.f32 	%f168, %f167, 0f37B745D2;
	sub.f32 	%f169, %f164, %f168;
	div.rn.f32 	%f170, %f169, %f2;
	add.s64 	%rd113, %rd39, %rd63;
	ld.global.f32 	%f171, [%rd113];
	add.s64 	%rd114, %rd39, %rd75;
	ld.global.f32 	%f172, [%rd114];
	sub.f32 	%f173, %f171, %f172;
	mul.f32 	%f174, %f173, 0f3F9C54C0;
	ld.global.f32 	%f175, [%rd113+4];
	add.s64 	%rd115, %rd39, %rd77;
	ld.global.f32 	%f176, [%rd115];
	sub.f32 	%f177, %f175, %f176;
	mul.f32 	%f178, %f177, 0f3DC68400;
	sub.f32 	%f179, %f174, %f178;
	ld.global.f32 	%f180, [%rd113+8];
	add.s64 	%rd116, %rd39, %rd79;
	ld.global.f32 	%f181, [%rd116];
	sub.f32 	%f182, %f180, %f181;
	fma.rn.f32 	%f183, %f182, 0f3C8EEE66, %f179;
	ld.global.f32 	%f184, [%rd113+12];
	add.s64 	%rd117, %rd39, %rd81;
	ld.global.f32 	%f185, [%rd117];
	sub.f32 	%f186, %f184, %f185;
	mul.f32 	%f187, %f186, 0f3B4276DB;
	sub.f32 	%f188, %f183, %f187;
	ld.global.f32 	%f189, [%rd113+16];
	add.s64 	%rd118, %rd39, %rd83;
	ld.global.f32 	%f190, [%rd118];
	sub.f32 	%f191, %f189, %f190;
	fma.rn.f32 	%f192, %f191, 0f39BC38E4, %f188;
	ld.global.f32 	%f193, [%rd113+20];
	add.s64 	%rd119, %rd39, %rd98;
	ld.global.f32 	%f194, [%rd119];
	sub.f32 	%f195, %f193, %f194;
	mul.f32 	%f196, %f195, 0f37B745D2;
	sub.f32 	%f197, %f192, %f196;
	div.rn.f32 	%f198, %f197, %f3;
	add.s64 	%rd120, %rd40, %rd63;
	ld.global.f32 	%f199, [%rd120+2400];
	ld.global.f32 	%f200, [%rd120];
	sub.f32 	%f201, %f199, %f200;
	mul.f32 	%f202, %f201, 0f3F9C54C0;
	ld.global.f32 	%f203, [%rd120+4800];
	add.s64 	%rd121, %rd40, %rd65;
	ld.global.f32 	%f204, [%rd121];
	sub.f32 	%f205, %f203, %f204;
	mul.f32 	%f206, %f205, 0f3DC68400;
	sub.f32 	%f207, %f202, %f206;
	ld.global.f32 	%f208, [%rd120+7200];
	add.s64 	%rd122, %rd40, %rd67;
	ld.global.f32 	%f209, [%rd122];
	sub.f32 	%f210, %f208, %f209;
	fma.rn.f32 	%f211, %f210, 0f3C8EEE66, %f207;
	ld.global.f32 	%f212, [%rd120+9600];
	add.s64 	%rd123, %rd40, %rd69;
	ld.global.f32 	%f213, [%rd123];
	sub.f32 	%f214, %f212, %f213;
	mul.f32 	%f215, %f214, 0f3B4276DB;
	sub.f32 	%f216, %f211, %f215;
	ld.global.f32 	%f217, [%rd120+12000];
	add.s64 	%rd124, %rd40, %rd71;
	ld.global.f32 	%f218, [%rd124];
	sub.f32 	%f219, %f217, %f218;
	fma.rn.f32 	%f220, %f219, 0f39BC38E4, %f216;
	ld.global.f32 	%f221, [%rd120+14400];
	add.s64 	%rd125, %rd40, %rd73;
	ld.global.f32 	%f222, [%rd125];
	sub.f32 	%f223, %f221, %f222;
	mul.f32 	%f224, %f223, 0f37B745D2;
	sub.f32 	%f225, %f220, %f224;
	div.rn.f32 	%f226, %f225, %f2;
	add.s64 	%rd126, %rd41, %rd63;
	ld.global.f32 	%f227, [%rd126];
	add.s64 	%rd127, %rd42, %rd63;
	ld.global.f32 	%f228, [%rd127];
	mul.f32 	%f229, %f198, %f228;
	mul.f32 	%f230, %f227, %f228;
	sub.f32 	%f231, %f229, %f230;
	fma.rn.f32 	%f232, %f1, %f231, %f227;
	st.global.f32 	[%rd126], %f232;
	add.s64 	%rd128, %rd43, %rd63;
	ld.global.f32 	%f233, [%rd128];
	add.s64 	%rd129, %rd44, %rd63;
	ld.global.f32 	%f234, [%rd129];
	mul.f32 	%f235, %f226, %f234;
	mul.f32 	%f236, %f233, %f234;
	sub.f32 	%f237, %f235, %f236;
	fma.rn.f32 	%f238, %f1, %f237, %f233;
	st.global.f32 	[%rd128], %f238;
	add.s64 	%rd130, %rd45, %rd63;
	ld.global.f32 	%f239, [%rd130];
	ld.global.f32 	%f240, [%rd129];
	mul.f32 	%f241, %f170, %f240;
	mul.f32 	%f242, %f239, %f240;
	sub.f32 	%f243, %f241, %f242;
	fma.rn.f32 	%f244, %f1, %f243, %f239;
	st.global.f32 	[%rd130], %f244;
	add.s64 	%rd131, %rd46, %rd63;
	ld.global.f32 	%f245, [%rd131];
	ld.global.f32 	%f246, [%rd127];
	mul.f32 	%f247, %f142, %f246;
	mul.f32 	%f248, %f245, %f246;
	sub.f32 	%f249, %f247, %f248;
	fma.rn.f32 	%f250, %f1, %f249, %f245;
	st.global.f32 	[%rd131], %f250;
	add.s64 	%rd132, %rd47, %rd63;
	ld.global.f32 	%f251, [%rd132];
	ld.global.f32 	%f252, [%rd129];
	mul.f32 	%f253, %f32, %f252;
	mul.f32 	%f254, %f251, %f252;
	sub.f32 	%f255, %f253, %f254;
	fma.rn.f32 	%f256, %f1, %f255, %f251;
	st.global.f32 	[%rd132], %f256;
	add.s64 	%rd133, %rd48, %rd63;
	ld.global.f32 	%f257, [%rd133];
	ld.global.f32 	%f258, [%rd127];
	mul.f32 	%f259, %f59, %f258;
	mul.f32 	%f260, %f257, %f258;
	sub.f32 	%f261, %f259, %f260;
	fma.rn.f32 	%f262, %f1, %f261, %f257;
	st.global.f32 	[%rd133], %f262;
	add.s64 	%rd134, %rd49, %rd63;
	ld.global.f32 	%f263, [%rd134];
	ld.global.f32 	%f264, [%rd127];
	mul.f32 	%f265, %f114, %f264;
	mul.f32 	%f266, %f263, %f264;
	sub.f32 	%f267, %f265, %f266;
	fma.rn.f32 	%f268, %f1, %f267, %f263;
	st.global.f32 	[%rd134], %f268;
	add.s64 	%rd135, %rd50, %rd63;
	ld.global.f32 	%f269, [%rd135];
	ld.global.f32 	%f270, [%rd129];
	mul.f32 	%f271, %f87, %f270;
	mul.f32 	%f272, %f269, %f270;
	sub.f32 	%f273, %f271, %f272;
	fma.rn.f32 	%f274, %f1, %f273, %f269;
	st.global.f32 	[%rd135], %f274;
	add.s64 	%rd136, %rd51, %rd63;
	ld.global.f32 	%f275, [%rd136];
	add.f32 	%f276, %f275, %f275;
	add.s64 	%rd137, %rd52, %rd63;
	ld.global.f32 	%f277, [%rd137];
	sub.f32 	%f278, %f276, %f277;
	mul.f32 	%f279, %f1, %f1;
	ld.global.f32 	%f280, [%rd132];
	sub.f32 	%f281, %f32, %f280;
	add.f32 	%f282, %f198, %f281;
	sub.f32 	%f283, %f282, %f226;
	ld.global.f32 	%f284, [%rd126];
	sub.f32 	%f285, %f283, %f284;
	ld.global.f32 	%f286, [%rd128];
	add.f32 	%f287, %f286, %f285;
	fma.rn.f32 	%f288, %f279, %f287, %f278;
	add.s64 	%rd138, %rd53, %rd63;
	st.global.f32 	[%rd138], %f288;
	add.s64 	%rd139, %rd54, %rd63;
	ld.global.f32 	%f289, [%rd139];
	add.f32 	%f290, %f289, %f289;
	add.s64 	%rd140, %rd55, %rd63;
	ld.global.f32 	%f291, [%rd140];
	sub.f32 	%f292, %f290, %f291;
	ld.global.f32 	%f293, [%rd133];
	sub.f32 	%f294, %f59, %f293;
	add.f32 	%f295, %f170, %f294;
	sub.f32 	%f296, %f295, %f142;
	ld.global.f32 	%f297, [%rd130];
	sub.f32 	%f298, %f296, %f297;
	ld.global.f32 	%f299, [%rd131];
	add.f32 	%f300, %f299, %f298;
	fma.rn.f32 	%f301, %f279, %f300, %f292;
	add.s64 	%rd141, %rd56, %rd63;
	st.global.f32 	[%rd141], %f301;
	add.s64 	%rd142, %rd57, %rd63;
	ld.global.f32 	%f302, [%rd142];
	add.f32 	%f303, %f302, %f302;
	add.s64 	%rd143, %rd58, %rd63;
	ld.global.f32 	%f304, [%rd143];
	sub.f32 	%f305, %f303, %f304;
	ld.global.f32 	%f306, [%rd134];
	sub.f32 	%f307, %f114, %f306;
	add.f32 	%f308, %f198, %f307;
	sub.f32 	%f309, %f308, %f226;
	ld.global.f32 	%f310, [%rd126];
	sub.f32 	%f311, %f309, %f310;
	ld.global.f32 	%f312, [%rd128];
	add.f32 	%f313, %f312, %f311;
	fma.rn.f32 	%f314, %f279, %f313, %f305;
	add.s64 	%rd144, %rd59, %rd63;
	st.global.f32 	[%rd144], %f314;
	add.s64 	%rd145, %rd60, %rd63;
	ld.global.f32 	%f315, [%rd145];
	add.f32 	%f316, %f315, %f315;
	add.s64 	%rd146, %rd61, %rd63;
	ld.global.f32 	%f317, [%rd146];
	sub.f32 	%f318, %f316, %f317;
	ld.global.f32 	%f319, [%rd135];
	sub.f32 	%f320, %f319, %f87;
	add.f32 	%f321, %f170, %f320;
	sub.f32 	%f322, %f321, %f142;
	ld.global.f32 	%f323, [%rd130];
	sub.f32 	%f324, %f322, %f323;
	ld.global.f32 	%f325, [%rd131];
	add.f32 	%f326, %f325, %f324;
	fma.rn.f32 	%f327, %f279, %f326, %f318;
	add.s64 	%rd147, %rd62, %rd63;
	st.global.f32 	[%rd147], %f327;
	ld.global.f32 	%f328, [%rd136];
	st.global.f32 	[%rd137], %f328;
	ld.global.f32 	%f329, [%rd138];
	st.global.f32 	[%rd136], %f329;
	ld.global.f32 	%f330, [%rd139];
	st.global.f32 	[%rd140], %f330;
	ld.global.f32 	%f331, [%rd141];
	st.global.f32 	[%rd139], %f331;
	ld.global.f32 	%f332, [%rd142];
	st.global.f32 	[%rd143], %f332;
	ld.global.f32 	%f333, [%rd144];
	st.global.f32 	[%rd142], %f333;
	ld.global.f32 	%f334, [%rd145];
	st.global.f32 	[%rd146], %f334;
	ld.global.f32 	%f335, [%rd147];
	st.global.f32 	[%rd145], %f335;
	ld.global.f32 	%f336, [%rd138];
	ld.global.f32 	%f337, [%rd144];
	add.f32 	%f338, %f336, %f337;
	add.s64 	%rd148, %rd2, %rd63;
	st.global.f32 	[%rd148], %f338;
	ld.global.f32 	%f339, [%rd141];
	ld.global.f32 	%f340, [%rd147];
	add.f32 	%f341, %f339, %f340;
	add.s64 	%rd149, %rd1, %rd63;
	st.global.f32 	[%rd149], %f341;
$L__BB1_2:
	cvt.rzi.s32.f32 	%r3, %f4;
	setp.eq.s32 	%p2, %r3, 0;
	@%p2 bra 	$L__BB1_4;
	mad.lo.s32 	%r28, %r1, 600, %r3;
	mul.wide.s32 	%rd150, %r28, 4;
	add.s64 	%rd151, %rd2, %rd150;
	ld.global.f32 	%f342, [%rd151];
	mad.lo.s32 	%r29, %r1, 6000, %r4;
	cvta.to.global.u64 	%rd152, %rd15;
	mul.wide.s32 	%rd153, %r29, 4;
	add.s64 	%rd154, %rd152, %rd153;
	st.global.f32 	[%rd154], %f342;
	add.s64 	%rd155, %rd1, %rd150;
	ld.global.f32 	%f343, [%rd155];
	cvta.to.global.u64 	%rd156, %rd16;
	add.s64 	%rd157, %rd156, %rd153;
	st.global.f32 	[%rd157], %f343;
$L__BB1_4:
	ret;

}
	// .globl	_Z9forward_sPfS_S_S_S_S_S_S_S_S_fffiiiS_S_S_S_S_S_S_
.visible .entry _Z9forward_sPfS_S_S_S_S_S_S_S_S_fffiiiS_S_S_S_S_S_S_(
	.param .u64 .ptr .align 1 _Z9forward_sPfS_S_S_S_S_S_S_S_S_fffiiiS_S_S_S_S_S_S__param_0,
	.param .u64 .ptr .align 1 _Z9forward_sPfS_S_S_S_S_S_S_S_S_fffiiiS_S_S_S_S_S_S__param_1,
	.param .u64 .ptr .align 1 _Z9forward_sPfS_S_S_S_S_S_S_S_S_fffiiiS_S_S_S_S_S_S__param_2,
	.param .u64 .ptr .align 1 _Z9forward_sPfS_S_S_S_S_S_S_S_S_fffiiiS_S_S_S_S_S_S__param_3,
	.param .u64 .ptr .align 1 _Z9forward_sPfS_S_S_S_S_S_S_S_S_fffiiiS_S_S_S_S_S_S__param_4,
	.param .u64 .ptr .align 1 _Z9forward_sPfS_S_S_S_S_S_S_S_S_fffiiiS_S_S_S_S_S_S__param_5,
	.param .u64 .ptr .align 1 _Z9forward_sPfS_S_S_S_S_S_S_S_S_fffiiiS_S_S_S_S_S_S__param_6,
	.param .u64 .ptr .align 1 _Z9forward_sPfS_S_S_S_S_S_S_S_S_fffiiiS_S_S_S_S_S_S__param_7,
	.param .u64 .ptr .align 1 _Z9forward_sPfS_S_S_S_S_S_S_S_S_fffiiiS_S_S_S_S_S_S__param_8,
	.param .u64 .ptr .align 1 _Z9forward_sPfS_S_S_S_S_S_S_S_S_fffiiiS_S_S_S_S_S_S__param_9,
	.param .f32 _Z9forward_sPfS_S_S_S_S_S_S_S_S_fffiiiS_S_S_S_S_S_S__param_10,
	.param .f32 _Z9forward_sPfS_S_S_S_S_S_S_S_S_fffiiiS_S_S_S_S_S_S__param_11,
	.param .f32 _Z9forward_sPfS_S_S_S_S_S_S_S_S_fffiiiS_S_S_S_S_S_S__param_12,
	.param .u32 _Z9forward_sPfS_S_S_S_S_S_S_S_S_fffiiiS_S_S_S_S_S_S__param_13,
	.param .u32 _Z9forward_sPfS_S_S_S_S_S_S_S_S_fffiiiS_S_S_S_S_S_S__param_14,
	.param .u32 _Z9forward_sPfS_S_S_S_S_S_S_S_S_fffiiiS_S_S_S_S_S_S__param_15,
	.param .u64 .ptr .align 1 _Z9forward_sPfS_S_S_S_S_S_S_S_S_fffiiiS_S_S_S_S_S_S__param_16,
	.param .u64 .ptr .align 1 _Z9forward_sPfS_S_S_S_S_S_S_S_S_fffiiiS_S_S_S_S_S_S__param_17,
	.param .u64 .ptr .align 1 _Z9forward_sPfS_S_S_S_S_S_S_S_S_fffiiiS_S_S_S_S_S_S__param_18,
	.param .u64 .ptr .align 1 _Z9forward_sPfS_S_S_S_S_S_S_S_S_fffiiiS_S_S_S_S_S_S__param_19,
	.param .u64 .ptr .align 1 _Z9forward_sPfS_S_S_S_S_S_S_S_S_fffiiiS_S_S_S_S_S_S__param_20,
	.param .u64 .ptr .align 1 _Z9forward_sPfS_S_S_S_S_S_S_S_S_fffiiiS_S_S_S_S_S_S__param_21,
	.param .u64 .ptr .align 1 _Z9forward_sPfS_S_S_S_S_S_S_S_S_fffiiiS_S_S_S_S_S_S__param_22
)
{
	.reg .pred 	%p<5>;
	.reg .b32 	%r<29>;
	.reg .b32 	%f<180>;
	.reg .b64 	%rd<91>;

	ld.param.u64 	%rd2, [_Z9forward_sPfS_S_S_S_S_S_S_S_S_fffiiiS_S_S_S_S_S_S__param_1];
	ld.param.u64 	%rd4, [_Z9forward_sPfS_S_S_S_S_S_S_S_S_fffiiiS_S_S_S_S_S_S__param_3];
	ld.param.u64 	%rd5, [_Z9forward_sPfS_S_S_S_S_S_S_S_S_fffiiiS_S_S_S_S_S_S__param_4];
	ld.param.u64 	%rd6, [_Z9forward_sPfS_S_S_S_S_S_S_S_S_fffiiiS_S_S_S_S_S_S__param_5];
	ld.param.u64 	%rd8, [_Z9forward_sPfS_S_S_S_S_S_S_S_S_fffiiiS_S_S_S_S_S_S__param_7];
	ld.param.u64 	%rd9, [_Z9forward_sPfS_S_S_S_S_S_S_S_S_fffiiiS_S_S_S_S_S_S__param_8];
	ld.param.u64 	%rd10, [_Z9forward_sPfS_S_S_S_S_S_S_S_S_fffiiiS_S_S_S_S_S_S__param_9];
	ld.param.f32 	%f3, [_Z9forward_sPfS_S_S_S_S_S_S_S_S_fffiiiS_S_S_S_S_S_S__param_10];
	ld.param.f32 	%f4, [_Z9forward_sPfS_S_S_S_S_S_S_S_S_fffiiiS_S_S_S_S_S_S__param_11];
	ld.param.f32 	%f5, [_Z9forward_sPfS_S_S_S_S_S_S_S_S_fffiiiS_S_S_S_S_S_S__param_12];
	ld.param.u32 	%r3, [_Z9forward_sPfS_S_S_S_S_S_S_S_S_fffiiiS_S_S_S_S_S_S__param_13];
	ld.param.u32 	%r4, [_Z9forward_sPfS_S_S_S_S_S_S_S_S_fffiiiS_S_S_S_S_S_S__param_14];
	ld.param.u32 	%r5, [_Z9forward_sPfS_S_S_S_S_S_S_S_S_fffiiiS_S_S_S_S_S_S__param_15];
	ld.param.u64 	%rd11, [_Z9forward_sPfS_S_S_S_S_S_S_S_S_fffiiiS_S_S_S_S_S_S__param_16];
	ld.param.u64 	%rd12, [_Z9forward_sPfS_S_S_S_S_S_S_S_S_fffiiiS_S_S_S_S_S_S__param_17];
	ld.param.u64 	%rd13, [_Z9forward_sPfS_S_S_S_S_S_S_S_S_fffiiiS_S_S_S_S_S_S__param_18];
	ld.param.u64 	%rd14, [_Z9forward_sPfS_S_S_S_S_S_S_S_S_fffiiiS_S_S_S_S_S_S__param_19];
	ld.param.u64 	%rd15, [_Z9forward_sPfS_S_S_S_S_S_S_S_S_fffiiiS_S_S_S_S_S_S__param_20];
	ld.param.u64 	%rd16, [_Z9forward_sPfS_S_S_S_S_S_S_S_S_fffiiiS_S_S_S_S_S_S__param_21];
	ld.param.u64 	%rd17, [_Z9forward_sPfS_S_S_S_S_S_S_S_S_fffiiiS_S_S_S_S_S_S__param_22];
	mov.u32 	%r6, %ctaid.x;
	mov.u32 	%r7, %ntid.x;
	mov.u32 	%r8, %tid.x;
	mad.lo.s32 	%r1, %r6, %r7, %r8;
	mov.u32 	%r9, %ctaid.y;
	mov.u32 	%r10, %ntid.y;
	mov.u32 	%r11, %tid.y;
	mad.lo.s32 	%r12, %r9, %r10, %r11;
	add.s32 	%r13, %r1, -6;
	add.s32 	%r14, %r12, -6;
	max.u32 	%r15, %r13, %r14;
	setp.gt.u32 	%p1, %r15, 587;
	@%p1 bra 	$L__BB2_4;
	setp.ne.s32 	%p2, %r1, %r4;
	setp.ne.s32 	%p3, %r12, %r5;
	mov.f32 	%f179, 0f00000000;
	or.pred  	%p4, %p2, %p3;
	@%p4 bra 	$L__BB2_3;
	cvta.to.global.u64 	%rd18, %rd13;
	mul.wide.s32 	%rd19, %r3, 4;
	add.s64 	%rd20, %rd18, %rd19;
	ld.global.f32 	%f179, [%rd20];
$L__BB2_3:
	ld.param.u64 	%rd90, [_Z9forward_sPfS_S_S_S_S_S_S_S_S_fffiiiS_S_S_S_S_S_S__param_6];
	ld.param.u64 	%rd89, [_Z9forward_sPfS_S_S_S_S_S_S_S_S_fffiiiS_S_S_S_S_S_S__param_2];
	ld.param.u64 	%rd88, [_Z9forward_sPfS_S_S_S_S_S_S_S_S_fffiiiS_S_S_S_S_S_S__param_0];
	cvta.to.global.u64 	%rd21, %rd2;
	cvta.to.global.u64 	%rd22, %rd88;
	mad.lo.s32 	%r16, %r1, 600, %r12;
	mul.wide.u32 	%rd23, %r16, 4;
	add.s64 	%rd24, %rd22, %rd23;
	ld.global.f32 	%f7, [%rd24];
	add.s32 	%r17, %r16, -600;
	mul.wide.u32 	%rd25, %r17, 4;
	add.s64 	%rd26, %rd22, %rd25;
	ld.global.f32 	%f8, [%rd26];
	sub.f32 	%f9, %f7, %f8;
	mul.f32 	%f10, %f9, 0f3F9C54C0;
	ld.global.f32 	%f11, [%rd24+2400];
	add.s32 	%r18, %r16, -1200;
	mul.wide.u32 	%rd27, %r18, 4;
	add.s64 	%rd28, %rd22, %rd27;
	ld.global.f32 	%f12, [%rd28];
	sub.f32 	%f13, %f11, %f12;
	mul.f32 	%f14, %f13, 0f3DC68400;
	sub.f32 	%f15, %f10, %f14;
	ld.global.f32 	%f16, [%rd24+4800];
	add.s32 	%r19, %r16, -1800;
	mul.wide.u32 	%rd29, %r19, 4;
	add.s64 	%rd30, %rd22, %rd29;
	ld.global.f32 	%f17, [%rd30];
	sub.f32 	%f18, %f16, %f17;
	fma.rn.f32 	%f19, %f18, 0f3C8EEE66, %f15;
	ld.global.f32 	%f20, [%rd24+7200];
	add.s32 	%r20, %r16, -2400;
	mul.wide.u32 	%rd31, %r20, 4;
	add.s64 	%rd32, %rd22, %rd31;
	ld.global.f32 	%f21, [%rd32];
	sub.f32 	%f22, %f20, %f21;
	mul.f32 	%f23, %f22, 0f3B4276DB;
	sub.f32 	%f24, %f19, %f23;
	ld.global.f32 	%f25, [%rd24+9600];
	add.s32 	%r21, %r16, -3000;
	mul.wide.u32 	%rd33, %r21, 4;
	add.s64 	%rd34, %rd22, %rd33;
	ld.global.f32 	%f26, [%rd34];
	sub.f32 	%f27, %f25, %f26;
	fma.rn.f32 	%f28, %f27, 0f39BC38E4, %f24;
	ld.global.f32 	%f29, [%rd24+12000];
	add.s32 	%r22, %r16, -3600;
	mul.wide.u32 	%rd35, %r22, 4;
	add.s64 	%rd36, %rd22, %rd35;
	ld.global.f32 	%f30, [%rd36];
	sub.f32 	%f31, %f29, %f30;
	mul.f32 	%f32, %f31, 0f37B745D2;
	sub.f32 	%f33, %f28, %f32;
	div.rn.f32 	%f34, %f33, %f4;
	ld.global.f32 	%f35, [%rd24+4];
	sub.f32 	%f36, %f35, %f7;
	mul.f32 	%f37, %f36, 0f3F9C54C0;
	ld.global.f32 	%f38, [%rd24+8];
	add.s32 	%r23, %r16, -1;
	mul.wide.u32 	%rd37, %r23, 4;
	add.s64 	%rd38, %rd22, %rd37;
	ld.global.f32 	%f39, [%rd38];
	sub.f32 	%f40, %f38, %f39;
	mul.f32 	%f41, %f40, 0f3DC68400;
	sub.f32 	%f42, %f37, %f41;
	ld.global.f32 	%f43, [%rd24+12];
	add.s32 	%r24, %r16, -2;
	mul.wide.u32 	%rd39, %r24, 4;
	add.s64 	%rd40, %rd22, %rd39;
	ld.global.f32 	%f44, [%rd40];
	sub.f32 	%f45, %f43, %f44;
	fma.rn.f32 	%f46, %f45, 0f3C8EEE66, %f42;
	ld.global.f32 	%f47, [%rd24+16];
	add.s32 	%r25, %r16, -3;
	mul.wide.u32 	%rd41, %r25, 4;
	add.s64 	%rd42, %rd22, %rd41;
	ld.global.f32 	%f48, [%rd42];
	sub.f32 	%f49, %f47, %f48;
	mul.f32 	%f50, %f49, 0f3B4276DB;
	sub.f32 	%f51, %f46, %f50;
	ld.global.f32 	%f52, [%rd24+20];
	add.s32 	%r26, %r16, -4;
	mul.wide.u32 	%rd43, %r26, 4;
	add.s64 	%rd44, %rd22, %rd43;
	ld.global.f32 	%f53, [%rd44];
	sub.f32 	%f54, %f52, %f53;
	fma.rn.f32 	%f55, %f54, 0f39BC38E4, %f51;
	ld.global.f32 	%f56, [%rd24+24];
	add.s32 	%r27, %r16, -5;
	mul.wide.u32 	%rd45, %r27, 4;
	add.s64 	%rd46, %rd22, %rd45;
	ld.global.f32 	%f57, [%rd46];
	sub.f32 	%f58, %f56, %f57;
	mul.f32 	%f59, %f58, 0f37B745D2;
	sub.f32 	%f60, %f55, %f59;
	div.rn.f32 	%f61, %f60, %f5;
	add.s64 	%rd47, %rd21, %rd23;
	ld.global.f32 	%f62, [%rd47];
	add.s64 	%rd48, %rd21, %rd37;
	ld.global.f32 	%f63, [%rd48];
	sub.f32 	%f64, %f62, %f63;
	mul.f32 	%f65, %f64, 0f3F9C54C0;
	ld.global.f32 	%f66, [%rd47+4];
	add.s64 	%rd49, %rd21, %rd39;
	ld.global.f32 	%f67, [%rd49];
	sub.f32 	%f68, %f66, %f67;
	mul.f32 	%f69, %f68, 0f3DC68400;
	sub.f32 	%f70, %f65, %f69;
	ld.global.f32 	%f71, [%rd47+8];
	add.s64 	%rd50, %rd21, %rd41;
	ld.global.f32 	%f72, [%rd50];
	sub.f32 	%f73, %f71, %f72;
	fma.rn.f32 	%f74, %f73, 0f3C8EEE66, %f70;
	ld.global.f32 	%f75, [%rd47+12];
	add.s64 	%rd51, %rd21, %rd43;
	ld.global.f32 	%f76, [%rd51];
	sub.f32 	%f77, %f75, %f76;
	mul.f32 	%f78, %f77, 0f3B4276DB;
	sub.f32 	%f79, %f74, %f78;
	ld.global.f32 	%f80, [%rd47+16];
	add.s64 	%rd52, %rd21, %rd45;
	ld.global.f32 	%f81, [%rd52];
	sub.f32 	%f82, %f80, %f81;
	fma.rn.f32 	%f83, %f82, 0f39BC38E4, %f79;
	ld.global.f32 	%f84, [%rd47+20];
	add.s32 	%r28, %r16, -6;
	mul.wide.u32 	%rd53, %r28, 4;
	add.s64 	%rd54, %rd21, %rd53;
	ld.global.f32 	%f85, [%rd54];
	sub.f32 	%f86, %f84, %f85;
	mul.f32 	%f87, %f86, 0f37B745D2;
	sub.f32 	%f88, %f83, %f87;
	div.rn.f32 	%f89, %f88, %f5;
	ld.global.f32 	%f90, [%rd47+2400];
	sub.f32 	%f91, %f90, %f62;
	mul.f32 	%f92, %f91, 0f3F9C54C0;
	ld.global.f32 	%f93, [%rd47+4800];
	add.s64 	%rd55, %rd21, %rd25;
	ld.global.f32 	%f94, [%rd55];
	sub.f32 	%f95, %f93, %f94;
	mul.f32 	%f96, %f95, 0f3DC68400;
	sub.f32 	%f97, %f92, %f96;
	ld.global.f32 	%f98, [%rd47+7200];
	add.s64 	%rd56, %rd21, %rd27;
	ld.global.f32 	%f99, [%rd56];
	sub.f32 	%f100, %f98, %f99;
	fma.rn.f32 	%f101, %f100, 0f3C8EEE66, %f97;
	ld.global.f32 	%f102, [%rd47+9600];
	add.s64 	%rd57, %rd21, %rd29;
	ld.global.f32 	%f103, [%rd57];
	sub.f32 	%f104, %f102, %f103;
	mul.f32 	%f105, %f104, 0f3B4276DB;
	sub.f32 	%f106, %f101, %f105;
	ld.global.f32 	%f107, [%rd47+12000];
	add.s64 	%rd58, %rd21, %rd31;
	ld.global.f32 	%f108, [%rd58];
	sub.f32 	%f109, %f107, %f108;
	fma.rn.f32 	%f110, %f109, 0f39BC38E4, %f106;
	ld.global.f32 	%f111, [%rd47+14400];
	add.s64 	%rd59, %rd21, %rd33;
	ld.global.f32 	%f112, [%rd59];
	sub.f32 	%f113, %f111, %f112;
	mul.f32 	%f114, %f113, 0f37B745D2;
	sub.f32 	%f115, %f110, %f114;
	div.rn.f32 	%f116, %f115, %f4;
	cvta.to.global.u64 	%rd60, %rd14;
	add.s64 	%rd61, %rd60, %rd23;
	ld.global.f32 	%f117, [%rd61];
	cvta.to.global.u64 	%rd62, %rd9;
	add.s64 	%rd63, %rd62, %rd23;
	ld.global.f32 	%f118, [%rd63];
	mul.f32 	%f119, %f34, %f118;
	mul.f32 	%f120, %f117, %f118;
	sub.f32 	%f121, %f119, %f120;
	fma.rn.f32 	%f122, %f3, %f121, %f117;
	st.global.f32 	[%rd61], %f122;
	cvta.to.global.u64 	%rd64, %rd15;
	add.s64 	%rd65, %rd64, %rd23;
	ld.global.f32 	%f123, [%rd65];
	cvta.to.global.u64 	%rd66, %rd10;
	add.s64 	%rd67, %rd66, %rd23;
	ld.global.f32 	%f124, [%rd67];
	mul.f32 	%f125, %f89, %f124;
	mul.f32 	%f126, %f123, %f124;
	sub.f32 	%f127, %f125, %f126;
	fma.rn.f32 	%f128, %f3, %f127, %f123;
	st.global.f32 	[%rd65], %f128;
	cvta.to.global.u64 	%rd68, %rd16;
	add.s64 	%rd69, %rd68, %rd23;
	ld.global.f32 	%f129, [%rd69];
	ld.global.f32 	%f130, [%rd67];
	mul.f32 	%f131, %f61, %f130;
	mul.f32 	%f132, %f129, %f130;
	sub.f32 	%f133, %f131, %f132;
	fma.rn.f32 	%f134, %f3, %f133, %f129;
	st.global.f32 	[%rd69], %f134;
	cvta.to.global.u64 	%rd70, %rd17;
	add.s64 	%rd71, %rd70, %rd23;
	ld.global.f32 	%f135, [%rd71];
	ld.global.f32 	%f136, [%rd63];
	mul.f32 	%f137, %f116, %f136;
	mul.f32 	%f138, %f135, %f136;
	sub.f32 	%f139, %f137, %f138;
	fma.rn.f32 	%f140, %f3, %f139, %f135;
	st.global.f32 	[%rd71], %f140;
	cvta.to.global.u64 	%rd72, %rd11;
	add.s64 	%rd73, %rd72, %rd23;
	ld.global.f32 	%f141, [%rd73];
	mul.f32 	%f142, %f141, %f141;
	add.f32 	%f143, %f34, %f89;
	ld.global.f32 	%f144, [%rd61];
	sub.f32 	%f145, %f143, %f144;
	ld.global.f32 	%f146, [%rd65];
	sub.f32 	%f147, %f145, %f146;
	mul.f32 	%f148, %f142, %f147;
	cvta.to.global.u64 	%rd74, %rd89;
	add.s64 	%rd75, %rd74, %rd23;
	st.global.f32 	[%rd75], %f148;
	cvta.to.global.u64 	%rd76, %rd12;
	add.s64 	%rd77, %rd76, %rd23;
	ld.global.f32 	%f149, [%rd77];
	mul.f32 	%f150, %f149, %f149;
	sub.f32 	%f151, %f61, %f116;
	ld.global.f32 	%f152, [%rd69];
	sub.f32 	%f153, %f151, %f152;
	ld.global.f32 	%f154, [%rd71];
	add.f32 	%f155, %f153, %f154;
	mul.f32 	%f156, %f150, %f155;
	cvta.to.global.u64 	%rd78, %rd4;
	add.s64 	%rd79, %rd78, %rd23;
	st.global.f32 	[%rd79], %f156;
	ld.global.f32 	%f157, [%rd77];
	mul.f32 	%f158, %f157, %f157;
	ld.global.f32 	%f159, [%rd71];
	sub.f32 	%f160, %f116, %f159;
	mul.f32 	%f161, %f158, %f160;
	cvta.to.global.u64 	%rd80, %rd8;
	add.s64 	%rd81, %rd80, %rd23;
	st.global.f32 	[%rd81], %f161;
	ld.global.f32 	%f162, [%rd77];
	mul.f32 	%f163, %f162, %f162;
	ld.global.f32 	%f164, [%rd65];
	sub.f32 	%f165, %f89, %f164;
	mul.f32 	%f166, %f163, %f165;
	cvta.to.global.u64 	%rd82, %rd6;
	add.s64 	%rd83, %rd82, %rd23;
	st.global.f32 	[%rd83], %f166;
	ld.global.f32 	%f167, [%rd77];
	mul.f32 	%f168, %f167, %f167;
	ld.global.f32 	%f169, [%rd69];
	sub.f32 	%f170, %f61, %f169;
	mul.f32 	%f171, %f168, %f170;
	cvta.to.global.u64 	%rd84, %rd5;
	add.s64 	%rd85, %rd84, %rd23;
	st.global.f32 	[%rd85], %f171;
	ld.global.f32 	%f172, [%rd77];
	mul.f32 	%f173, %f172, %f172;
	ld.global.f32 	%f174, [%rd61];
	sub.f32 	%f175, %f34, %f174;
	mul.f32 	%f176, %f173, %f175;
	cvta.to.global.u64 	%rd86, %rd90;
	add.s64 	%rd87, %rd86, %rd23;
	st.global.f32 	[%rd87], %f176;
	ld.global.f32 	%f177, [%rd75];
	add.f32 	%f178, %f179, %f177;
	st.global.f32 	[%rd75], %f178;
$L__BB2_4:
	ret;

}
	// .globl	_Z8velocityPfS_S_S_S_S_S_S_S_S_S_S_S_S_ffffS_S_i
.visible .entry _Z8velocityPfS_S_S_S_S_S_S_S_S_S_S_S_S_ffffS_S_i(
	.param .u64 .ptr .align 1 _Z8velocityPfS_S_S_S_S_S_S_S_S_S_S_S_S_ffffS_S_i_param_0,
	.param .u64 .ptr .align 1 _Z8velocityPfS_S_S_S_S_S_S_S_S_S_S_S_S_ffffS_S_i_param_1,
	.param .u64 .ptr .align 1 _Z8velocityPfS_S_S_S_S_S_S_S_S_S_S_S_S_ffffS_S_i_param_2,
	.param .u64 .ptr .align 1 _Z8velocityPfS_S_S_S_S_S_S_S_S_S_S_S_S_ffffS_S_i_param_3,
	.param .u64 .ptr .align 1 _Z8velocityPfS_S_S_S_S_S_S_S_S_S_S_S_S_ffffS_S_i_param_4,
	.param .u64 .ptr .align 1 _Z8velocityPfS_S_S_S_S_S_S_S_S_S_S_S_S_ffffS_S_i_param_5,
	.param .u64 .ptr .align 1 _Z8velocityPfS_S_S_S_S_S_S_S_S_S_S_S_S_ffffS_S_i_param_6,
	.param .u64 .ptr .align 1 _Z8velocityPfS_S_S_S_S_S_S_S_S_S_S_S_S_ffffS_S_i_param_7,
	.param .u64 .ptr .align 1 _Z8velocityPfS_S_S_S_S_S_S_S_S_S_S_S_S_ffffS_S_i_param_8,
	.param .u64 .ptr .align 1 _Z8velocityPfS_S_S_S_S_S_S_S_S_S_S_S_S_ffffS_S_i_param_9,
	.param .u64 .ptr .align 1 _Z8velocityPfS_S_S_S_S_S_S_S_S_S_S_S_S_ffffS_S_i_param_10,
	.param .u64 .ptr .align 1 _Z8velocityPfS_S_S_S_S_S_S_S_S_S_S_S_S_ffffS_S_i_param_11,
	.param .u64 .ptr .align 1 _Z8velocityPfS_S_S_S_S_S_S_S_S_S_S_S_S_ffffS_S_i_param_12,
	.param .u64 .ptr .align 1 _Z8velocityPfS_S_S_S_S_S_S_S_S_S_S_S_S_ffffS_S_i_param_13,
	.param .f32 _Z8velocityPfS_S_S_S_S_S_S_S_S_S_S_S_S_ffffS_S_i_param_14,
	.param .f32 _Z8velocityPfS_S_S_S_S_S_S_S_S_S_S_S_S_ffffS_S_i_param_15,
	.param .f32 _Z8velocityPfS_S_S_S_S_S_S_S_S_S_S_S_S_ffffS_S_i_param_16,
	.param .f32 _Z8velocityPfS_S_S_S_S_S_S_S_S_S_S_S_S_ffffS_S_i_param_17,
	.param .u64 .ptr .align 1 _Z8velocityPfS_S_S_S_S_S_S_S_S_S_S_S_S_ffffS_S_i_param_18,
	.param .u64 .ptr .align 1 _Z8velocityPfS_S_S_S_S_S_S_S_S_S_S_S_S_ffffS_S_i_param_19,
	.param .u32 _Z8velocityPfS_S_S_S_S_S_S_S_S_S_S_S_S_ffffS_S_i_param_20
)
{
	.reg .pred 	%p<3>;
	.reg .b32 	%r<30>;
	.reg .b32 	%f<259>;
	.reg .b64 	%rd<118>;
	.reg .b64 	%fd<40>;

	ld.param.u64 	%rd17, [_Z8velocityPfS_S_S_S_S_S_S_S_S_S_S_S_S_ffffS_S_i_param_0];
	ld.param.u64 	%rd18, [_Z8velocityPfS_S_S_S_S_S_S_S_S_S_S_S_S_ffffS_S_i_param_1];
	ld.param.u64 	%rd6, [_Z8velocityPfS_S_S_S_S_S_S_S_S_S_S_S_S_ffffS_S_i_param_5];
	ld.param.u64 	%rd10, [_Z8velocityPfS_S_S_S_S_S_S_S_S_S_S_S_S_ffffS_S_i_param_9];
	ld.param.u64 	%rd11, [_Z8velocityPfS_S_S_S_S_S_S_S_S_S_S_S_S_ffffS_S_i_param_10];
	ld.param.u64 	%rd12, [_Z8velocityPfS_S_S_S_S_S_S_S_S_S_S_S_S_ffffS_S_i_param_11];
	ld.param.f32 	%f1, [_Z8velocityPfS_S_S_S_S_S_S_S_S_S_S_S_S_ffffS_S_i_param_14];
	ld.param.f32 	%f2, [_Z8velocityPfS_S_S_S_S_S_S_S_S_S_S_S_S_ffffS_S_i_param_15];
	ld.param.f32 	%f3, [_Z8velocityPfS_S_S_S_S_S_S_S_S_S_S_S_S_ffffS_S_i_param_16];
	ld.param.f32 	%f4, [_Z8velocityPfS_S_S_S_S_S_S_S_S_S_S_S_S_ffffS_S_i_param_17];
	ld.param.u64 	%rd15, [_Z8velocityPfS_S_S_S_S_S_S_S_S_S_S_S_S_ffffS_S_i_param_18];
	ld.param.u64 	%rd16, [_Z8velocityPfS_S_S_S_S_S_S_S_S_S_S_S_S_ffffS_S_i_param_19];
	ld.param.u32 	%r4, [_Z8velocityPfS_S_S_S_S_S_S_S_S_S_S_S_S_ffffS_S_i_param_20];
	cvta.to.global.u64 	%rd1, %rd18;
	cvta.to.global.u64 	%rd2, %rd17;
	mov.u32 	%r5, %ctaid.x;
	mov.u32 	%r6, %ntid.x;
	mov.u32 	%r7, %tid.x;
	mad.lo.s32 	%r1, %r5, %r6, %r7;
	mov.u32 	%r8, %ctaid.y;
	mov.u32 	%r9, %ntid.y;
	mov.u32 	%r10, %tid.y;
	mad.lo.s32 	%r11, %r8, %r9, %r10;
	add.s32 	%r12, %r1, -6;
	add.s32 	%r13, %r11, -6;
	max.u32 	%r14, %r12, %r13;
	setp.gt.u32 	%p1, %r14, 587;
	@%p1 bra 	$L__BB3_2;
	ld.param.u64 	%rd117, [_Z8velocityPfS_S_S_S_S_S_S_S_S_S_S_S_S_ffffS_S_i_param_13];
	ld.param.u64 	%rd116, [_Z8velocityPfS_S_S_S_S_S_S_S_S_S_S_S_S_ffffS_S_i_param_12];
	ld.param.u64 	%rd115, [_Z8velocityPfS_S_S_S_S_S_S_S_S_S_S_S_S_ffffS_S_i_param_8];
	ld.param.u64 	%rd114, [_Z8velocityPfS_S_S_S_S_S_S_S_S_S_S_S_S_ffffS_S_i_param_7];
	ld.param.u64 	%rd113, [_Z8velocityPfS_S_S_S_S_S_S_S_S_S_S_S_S_ffffS_S_i_param_6];
	ld.param.u64 	%rd112, [_Z8velocityPfS_S_S_S_S_S_S_S_S_S_S_S_S_ffffS_S_i_param_4];
	ld.param.u64 	%rd111, [_Z8velocityPfS_S_S_S_S_S_S_S_S_S_S_S_S_ffffS_S_i_param_3];
	ld.param.u64 	%rd110, [_Z8velocityPfS_S_S_S_S_S_S_S_S_S_S_S_S_ffffS_S_i_param_2];
	cvta.to.global.u64 	%rd19, %rd113;
	cvta.to.global.u64 	%rd20, %rd114;
	cvta.to.global.u64 	%rd21, %rd11;
	cvta.to.global.u64 	%rd22, %rd115;
	cvta.to.global.u64 	%rd23, %rd12;
	cvta.to.global.u64 	%rd24, %rd10;
	cvta.to.global.u64 	%rd25, %rd117;
	cvta.to.global.u64 	%rd26, %rd110;
	cvta.to.global.u64 	%rd27, %rd116;
	cvta.to.global.u64 	%rd28, %rd111;
	cvta.to.global.u64 	%rd29, %rd112;
	cvta.to.global.u64 	%rd30, %rd6;
	mad.lo.s32 	%r15, %r1, 600, %r11;
	mul.wide.u32 	%rd31, %r15, 4;
	add.s64 	%rd32, %rd19, %rd31;
	ld.global.f32 	%f5, [%rd32+2400];
	ld.global.f32 	%f6, [%rd32];
	sub.f32 	%f7, %f5, %f6;
	mul.f32 	%f8, %f7, 0f3F9C538F;
	ld.global.f32 	%f9, [%rd32+4800];
	add.s32 	%r16, %r15, -600;
	mul.wide.u32 	%rd33, %r16, 4;
	add.s64 	%rd34, %rd19, %rd33;
	ld.global.f32 	%f10, [%rd34];
	sub.f32 	%f11, %f9, %f10;
	mul.f32 	%f12, %f11, 0f3DC683C3;
	sub.f32 	%f13, %f8, %f12;
	ld.global.f32 	%f14, [%rd32+7200];
	add.s32 	%r17, %r15, -1200;
	mul.wide.u32 	%rd35, %r17, 4;
	add.s64 	%rd36, %rd19, %rd35;
	ld.global.f32 	%f15, [%rd36];
	sub.f32 	%f16, %f14, %f15;
	fma.rn.f32 	%f17, %f16, 0f3C8EEF1C, %f13;
	ld.global.f32 	%f18, [%rd32+9600];
	add.s32 	%r18, %r15, -1800;
	mul.wide.u32 	%rd37, %r18, 4;
	add.s64 	%rd38, %rd19, %rd37;
	ld.global.f32 	%f19, [%rd38];
	sub.f32 	%f20, %f18, %f19;
	mul.f32 	%f21, %f20, 0f3B427708;
	sub.f32 	%f22, %f17, %f21;
	ld.global.f32 	%f23, [%rd32+12000];
	add.s32 	%r19, %r15, -2400;
	mul.wide.u32 	%rd39, %r19, 4;
	add.s64 	%rd40, %rd19, %rd39;
	ld.global.f32 	%f24, [%rd40];
	sub.f32 	%f25, %f23, %f24;
	fma.rn.f32 	%f26, %f25, 0f39BC3982, %f22;
	ld.global.f32 	%f27, [%rd32+14400];
	add.s32 	%r20, %r15, -3000;
	mul.wide.u32 	%rd41, %r20, 4;
	add.s64 	%rd42, %rd19, %rd41;
	ld.global.f32 	%f28, [%rd42];
	sub.f32 	%f29, %f27, %f28;
	mul.f32 	%f30, %f29, 0f37B74639;
	sub.f32 	%f31, %f26, %f30;
	div.rn.f32 	%f32, %f31, %f2;
	ld.global.f32 	%f33, [%rd32+4];
	sub.f32 	%f34, %f33, %f6;
	mul.f32 	%f35, %f34, 0f3F9C538F;
	ld.global.f32 	%f36, [%rd32+8];
	add.s32 	%r21, %r15, -1;
	mul.wide.u32 	%rd43, %r21, 4;
	add.s64 	%rd44, %rd19, %rd43;
	ld.global.f32 	%f37, [%rd44];
	sub.f32 	%f38, %f36, %f37;
	mul.f32 	%f39, %f38, 0f3DC683C3;
	sub.f32 	%f40, %f35, %f39;
	ld.global.f32 	%f41, [%rd32+12];
	add.s32 	%r22, %r15, -2;
	mul.wide.u32 	%rd45, %r22, 4;
	add.s64 	%rd46, %rd19, %rd45;
	ld.global.f32 	%f42, [%rd46];
	sub.f32 	%f43, %f41, %f42;
	fma.rn.f32 	%f44, %f43, 0f3C8EEF1C, %f40;
	ld.global.f32 	%f45, [%rd32+16];
	add.s32 	%r23, %r15, -3;
	mul.wide.u32 	%rd47, %r23, 4;
	add.s64 	%rd48, %rd19, %rd47;
	ld.global.f32 	%f46, [%rd48];
	sub.f32 	%f47, %f45, %f46;
	mul.f32 	%f48, %f47, 0f3B427708;
	sub.f32 	%f49, %f44, %f48;
	ld.global.f32 	%f50, [%rd32+20];
	add.s32 	%r24, %r15, -4;
	mul.wide.u32 	%rd49, %r24, 4;
	add.s64 	%rd50, %rd19, %rd49;
	ld.global.f32 	%f51, [%rd50];
	sub.f32 	%f52, %f50, %f51;
	fma.rn.f32 	%f53, %f52, 0f39BC3982, %f49;
	ld.global.f32 	%f54, [%rd32+24];
	add.s32 	%r25, %r15, -5;
	mul.wide.u32 	%rd51, %r25, 4;
	add.s64 	%rd52, %rd19, %rd51;
	ld.global.f32 	%f55, [%rd52];
	sub.f32 	%f56, %f54, %f55;
	mul.f32 	%f57, %f56, 0f37B74639;
	sub.f32 	%f58, %f53, %f57;
	div.rn.f32 	%f59, %f58, %f3;
	add.s64 	%rd53, %rd20, %rd31;
	ld.global.f32 	%f60, [%rd53];
	add.s64 	%rd54, %rd20, %rd33;
	ld.global.f32 	%f61, [%rd54];
	sub.f32 	%f62, %f60, %f61;
	mul.f32 	%f63, %f62, 0f3F9C538F;
	ld.global.f32 	%f64, [%rd53+2400];
	add.s64 	%rd55, %rd20, %rd35;
	ld.global.f32 	%f65, [%rd55];
	sub.f32 	%f66, %f64, %f65;
	mul.f32 	%f67, %f66, 0f3DC683C3;
	sub.f32 	%f68, %f63, %f67;
	ld.global.f32 	%f69, [%rd53+4800];
	add.s64 	%rd56, %rd20, %rd37;
	ld.global.f32 	%f70, [%rd56];
	sub.f32 	%f71, %f69, %f70;
	fma.rn.f32 	%f72, %f71, 0f3C8EEF1C, %f68;
	ld.global.f32 	%f73, [%rd53+7200];
	add.s64 	%rd57, %rd20, %rd39;
	ld.global.f32 	%f74, [%rd57];
	sub.f32 	%f75, %f73, %f74;
	mul.f32 	%f76, %f75, 0f3B427708;
	sub.f32 	%f77, %f72, %f76;
	ld.global.f32 	%f78, [%rd53+9600];
	add.s64 	%rd58, %rd20, %rd41;
	ld.global.f32 	%f79, [%rd58];
	sub.f32 	%f80, %f78, %f79;
	fma.rn.f32 	%f81, %f80, 0f39BC3982, %f77;
	ld.global.f32 	%f82, [%rd53+12000];
	add.s32 	%r26, %r15, -3600;
	mul.wide.u32 	%rd59, %r26, 4;
	add.s64 	%rd60, %rd20, %rd59;
	ld.global.f32 	%f83, [%rd60];
	sub.f32 	%f84, %f82, %f83;
	mul.f32 	%f85, %f84, 0f37B74639;
	sub.f32 	%f86, %f81, %f85;
	add.s64 	%rd61, %rd20, %rd43;
	ld.global.f32 	%f87, [%rd61];
	sub.f32 	%f88, %f60, %f87;
	mul.f32 	%f89, %f88, 0f3F9C538F;
	ld.global.f32 	%f90, [%rd53+4];
	add.s64 	%rd62, %rd20, %rd45;
	ld.global.f32 	%f91, [%rd62];
	sub.f32 	%f92, %f90, %f91;
	mul.f32 	%f93, %f92, 0f3DC683C3;
	sub.f32 	%f94, %f89, %f93;
	ld.global.f32 	%f95, [%rd53+8];
	add.s64 	%rd63, %rd20, %rd47;
	ld.global.f32 	%f96, [%rd63];
	sub.f32 	%f97, %f95, %f96;
	fma.rn.f32 	%f98, %f97, 0f3C8EEF1C, %f94;
	ld.global.f32 	%f99, [%rd53+12];
	add.s64 	%rd64, %rd20, %rd49;
	ld.global.f32 	%f100, [%rd64];
	sub.f32 	%f101, %f99, %f100;
	mul.f32 	%f102, %f101, 0f3B427708;
	sub.f32 	%f103, %f98, %f102;
	ld.global.f32 	%f104, [%rd53+16];
	add.s64 	%rd65, %rd20, %rd51;
	ld.global.f32 	%f105, [%rd65];
	sub.f32 	%f106, %f104, %f105;
	fma.rn.f32 	%f107, %f106, 0f39BC3982, %f103;
	ld.global.f32 	%f108, [%rd53+20];
	add.s32 	%r27, %r15, -6;
	mul.wide.u32 	%rd66, %r27, 4;
	add.s64 	%rd67, %rd20, %rd66;
	ld.global.f32 	%f109, [%rd67];
	sub.f32 	%f110, %f108, %f109;
	mul.f32 	%f111, %f110, 0f37B74639;
	sub.f32 	%f112, %f107, %f111;
	div.rn.f32 	%f113, %f112, %f3;
	add.s64 	%rd68, %rd21, %rd31;
	ld.global.f32 	%f114, [%rd68+4];
	ld.global.f32 	%f115, [%rd68];
	sub.f32 	%f116, %f114, %f115;
	mul.f32 	%f117, %f116, 0f3F9C538F;
	ld.global.f32 	%f118, [%rd68+8];
	add.s64 	%rd69, %rd21, %rd43;
	ld.global.f32 	%f119, [%rd69];
	sub.f32 	%f120, %f118, %f119;
	mul.f32 	%f121, %f120, 0f3DC683C3;
	sub.f32 	%f122, %f117, %f121;
	ld.global.f32 	%f123, [%rd68+12];
	add.s64 	%rd70, %rd21, %rd45;
	ld.global.f32 	%f124, [%rd70];
	sub.f32 	%f125, %f123, %f124;
	fma.rn.f32 	%f126, %f125, 0f3C8EEF1C, %f122;
	ld.global.f32 	%f127, [%rd68+16];
	add.s64 	%rd71, %rd21, %rd47;
	ld.global.f32 	%f128, [%rd71];
	sub.f32 	%f129, %f127, %f128;
	mul.f32 	%f130, %f129, 0f3B427708;
	sub.f32 	%f131, %f126, %f130;
	ld.global.f32 	%f132, [%rd68+20];
	add.s64 	%rd72, %rd21, %rd49;
	ld.global.f32 	%f133, [%rd72];
	sub.f32 	%f134, %f132, %f133;
	fma.rn.f32 	%f135, %f134, 0f39BC3982, %f131;
	ld.global.f32 	%f136, [%rd68+24];
	add.s64 	%rd73, %rd21, %rd51;
	ld.global.f32 	%f137, [%rd73];
	sub.f32 	%f138, %f136, %f137;
	mul.f32 	%f139, %f138, 0f37B74639;
	sub.f32 	%f140, %f135, %f139;
	div.rn.f32 	%f141, %f140, %f3;
	add.s64 	%rd74, %rd22, %rd31;
	ld.global.f32 	%f142, [%rd74];
	add.s64 	%rd75, %rd22, %rd33;
	ld.global.f32 	%f143, [%rd75];
	sub.f32 	%f144, %f142, %f143;
	mul.f32 	%f145, %f144, 0f3F9C538F;
	ld.global.f32 	%f146, [%rd74+2400];
	add.s64 	%rd76, %rd22, %rd35;
	ld.global.f32 	%f147, [%rd76];
	sub.f32 	%f148, %f146, %f147;
	mul.f32 	%f149, %f148, 0f3DC683C3;
	sub.f32 	%f150, %f145, %f149;
	ld.global.f32 	%f151, [%rd74+4800];
	add.s64 	%rd77, %rd22, %rd37;
	ld.global.f32 	%f152, [%rd77];
	sub.f32 	%f153, %f151, %f152;
	fma.rn.f32 	%f154, %f153, 0f3C8EEF1C, %f150;
	ld.global.f32 	%f155, [%rd74+7200];
	add.s64 	%rd78, %rd22, %rd39;
	ld.global.f32 	%f156, [%rd78];
	sub.f32 	%f157, %f155, %f156;
	mul.f32 	%f158, %f157, 0f3B427708;
	sub.f32 	%f159, %f154, %f158;
	ld.global.f32 	%f160, [%rd74+9600];
	add.s64 	%rd79, %rd22, %rd41;
	ld.global.f32 	%f161, [%rd79];
	sub.f32 	%f162, %f160, %f161;
	fma.rn.f32 	%f163, %f162, 0f39BC3982, %f159;
	ld.global.f32 	%f164, [%rd74+12000];
	add.s64 	%rd80, %rd22, %rd59;
	ld.global.f32 	%f165, [%rd80];
	sub.f32 	%f166, %f164, %f165;
	mul.f32 	%f167, %f166, 0f37B74639;
	sub.f32 	%f168, %f163, %f167;
	div.rn.f32 	%f169, %f168, %f2;
	add.s64 	%rd81, %rd23, %rd31;
	ld.global.f32 	%f170, [%rd81];
	add.s64 	%rd82, %rd23, %rd43;
	ld.global.f32 	%f171, [%rd82];
	sub.f32 	%f172, %f170, %f171;
	mul.f32 	%f173, %f172, 0f3F9C538F;
	ld.global.f32 	%f174, [%rd81+4];
	add.s64 	%rd83, %rd23, %rd45;
	ld.global.f32 	%f175, [%rd83];
	sub.f32 	%f176, %f174, %f175;
	mul.f32 	%f177, %f176, 0f3DC683C3;
	sub.f32 	%f178, %f173, %f177;
	ld.global.f32 	%f179, [%rd81+8];
	add.s64 	%rd84, %rd23, %rd47;
	ld.global.f32 	%f180, [%rd84];
	sub.f32 	%f181, %f179, %f180;
	fma.rn.f32 	%f182, %f181, 0f3C8EEF1C, %f178;
	ld.global.f32 	%f183, [%rd81+12];
	add.s64 	%rd85, %rd23, %rd49;
	ld.global.f32 	%f184, [%rd85];
	sub.f32 	%f185, %f183, %f184;
	mul.f32 	%f186, %f185, 0f3B427708;
	sub.f32 	%f187, %f182, %f186;
	ld.global.f32 	%f188, [%rd81+16];
	add.s64 	%rd86, %rd23, %rd51;
	ld.global.f32 	%f189, [%rd86];
	sub.f32 	%f190, %f188, %f189;
	fma.rn.f32 	%f191, %f190, 0f39BC3982, %f187;
	ld.global.f32 	%f192, [%rd81+20];
	add.s64 	%rd87, %rd23, %rd66;
	ld.global.f32 	%f193, [%rd87];
	sub.f32 	%f194, %f192, %f193;
	mul.f32 	%f195, %f194, 0f37B74639;
	sub.f32 	%f196, %f191, %f195;
	div.rn.f32 	%f197, %f196, %f3;
	add.s64 	%rd88, %rd24, %rd31;
	ld.global.f32 	%f198, [%rd88+2400];
	ld.global.f32 	%f199, [%rd88];
	sub.f32 	%f200, %f198, %f199;
	mul.f32 	%f201, %f200, 0f3F9C538F;
	ld.global.f32 	%f202, [%rd88+4800];
	add.s64 	%rd89, %rd24, %rd33;
	ld.global.f32 	%f203, [%rd89];
	sub.f32 	%f204, %f202, %f203;
	mul.f32 	%f205, %f204, 0f3DC683C3;
	sub.f32 	%f206, %f201, %f205;
	ld.global.f32 	%f207, [%rd88+7200];
	add.s64 	%rd90, %rd24, %rd35;
	ld.global.f32 	%f208, [%rd90];
	sub.f32 	%f209, %f207, %f208;
	fma.rn.f32 	%f210, %f209, 0f3C8EEF1C, %f206;
	ld.global.f32 	%f211, [%rd88+9600];
	add.s64 	%rd91, %rd24, %rd37;
	ld.global.f32 	%f212, [%rd91];
	sub.f32 	%f213, %f211, %f212;
	mul.f32 	%f214, %f213, 0f3B427708;
	sub.f32 	%f215, %f210, %f214;
	ld.global.f32 	%f216, [%rd88+12000];
	add.s64 	%rd92, %rd24, %rd39;
	ld.global.f32 	%f217, [%rd92];
	sub.f32 	%f218, %f216, %f217;
	fma.rn.f32 	%f219, %f218, 0f39BC3982, %f215;
	ld.global.f32 	%f220, [%rd88+14400];
	add.s64 	%rd93, %rd24, %rd41;
	ld.global.f32 	%f221, [%rd93];
	sub.f32 	%f222, %f220, %f221;
	mul.f32 	%f223, %f222, 0f37B74639;
	sub.f32 	%f224, %f219, %f223;
	div.rn.f32 	%f225, %f224, %f2;
	cvt.f64.f32 	%fd1, %f1;
	mul.f64 	%fd2, %fd1, 0d3FE0000000000000;
	add.s64 	%rd94, %rd25, %rd31;
	ld.global.f32 	%f226, [%rd94];
	cvt.f64.f32 	%fd3, %f226;
	mul.f64 	%fd4, %fd2, %fd3;
	add.f64 	%fd5, %fd4, 0d3FF0000000000000;
	rcp.rn.f64 	%fd6, %fd5;
	mov.f64 	%fd7, 0d3FF0000000000000;
	sub.f64 	%fd8, %fd7, %fd4;
	add.s64 	%rd95, %rd26, %rd31;
	ld.global.f32 	%f227, [%rd95];
	cvt.f64.f32 	%fd9, %f227;
	add.f32 	%f228, %f32, %f197;
	sub.f32 	%f229, %f228, %f225;
	mul.f32 	%f230, %f1, %f229;
	cvt.f64.f32 	%fd10, %f230;
	fma.rn.f64 	%fd11, %fd8, %fd9, %fd10;
	mul.f64 	%fd12, %fd6, %fd11;
	cvt.rn.f32.f64 	%f231, %fd12;
	st.global.f32 	[%rd95], %f231;
	add.s64 	%rd96, %rd27, %rd31;
	ld.global.f32 	%f232, [%rd96];
	cvt.f64.f32 	%fd13, %f232;
	mul.f64 	%fd14, %fd2, %fd13;
	add.f64 	%fd15, %fd14, 0d3FF0000000000000;
	rcp.rn.f64 	%fd16, %fd15;
	sub.f64 	%fd17, %fd7, %fd14;
	add.s64 	%rd97, %rd28, %rd31;
	ld.global.f32 	%f233, [%rd97];
	cvt.f64.f32 	%fd18, %f233;
	add.f32 	%f234, %f59, %f169;
	sub.f32 	%f235, %f234, %f141;
	mul.f32 	%f236, %f1, %f235;
	cvt.f64.f32 	%fd19, %f236;
	fma.rn.f64 	%fd20, %fd17, %fd18, %fd19;
	mul.f64 	%fd21, %fd16, %fd20;
	cvt.rn.f32.f64 	%f237, %fd21;
	st.global.f32 	[%rd97], %f237;
	ld.global.f32 	%f238, [%rd94];
	cvt.f64.f32 	%fd22, %f238;
	mul.f64 	%fd23, %fd2, %fd22;
	add.f64 	%fd24, %fd23, 0d3FF0000000000000;
	rcp.rn.f64 	%fd25, %fd24;
	sub.f64 	%fd26, %fd7, %fd23;
	add.s64 	%rd98, %rd29, %rd31;
	ld.global.f32 	%f239, [%rd98];
	cvt.f64.f32 	%fd27, %f239;
	add.f32 	%f240, %f113, %f197;
	sub.f32 	%f241, %f240, %f225;
	mul.f32 	%f242, %f1, %f241;
	cvt.f64.f32 	%fd28, %f242;
	fma.rn.f64 	%fd29, %fd26, %fd27, %fd28;
	mul.f64 	%fd30, %fd25, %fd29;
	cvt.rn.f32.f64 	%f243, %fd30;
	st.global.f32 	[%rd98], %f243;
	ld.global.f32 	%f244, [%rd96];
	cvt.f64.f32 	%fd31, %f244;
	mul.f64 	%fd32, %fd2, %fd31;
	add.f64 	%fd33, %fd32, 0d3FF0000000000000;
	rcp.rn.f64 	%fd34, %fd33;
	sub.f64 	%fd35, %fd7, %fd32;
	add.s64 	%rd99, %rd30, %rd31;
	ld.global.f32 	%f245, [%rd99];
	cvt.f64.f32 	%fd36, %f245;
	div.rn.f32 	%f246, %f86, %f2;
	sub.f32 	%f247, %f169, %f246;
	sub.f32 	%f248, %f247, %f141;
	mul.f32 	%f249, %f1, %f248;
	cvt.f64.f32 	%fd37, %f249;
	fma.rn.f64 	%fd38, %fd35, %fd36, %fd37;
	mul.f64 	%fd39, %fd34, %fd38;
	cvt.rn.f32.f64 	%f250, %fd39;
	st.global.f32 	[%rd99], %f250;
	ld.global.f32 	%f251, [%rd95];
	ld.global.f32 	%f252, [%rd98];
	add.f32 	%f253, %f251, %f252;
	add.s64 	%rd100, %rd2, %rd31;
	st.global.f32 	[%rd100], %f253;
	ld.global.f32 	%f254, [%rd97];
	ld.global.f32 	%f255, [%rd99];
	add.f32 	%f256, %f254, %f255;
	add.s64 	%rd101, %rd1, %rd31;
	st.global.f32 	[%rd101], %f256;
$L__BB3_2:
	cvt.rzi.s32.f32 	%r3, %f4;
	setp.eq.s32 	%p2, %r3, 0;
	@%p2 bra 	$L__BB3_4;
	mad.lo.s32 	%r28, %r1, 600, %r3;
	mul.wide.s32 	%rd102, %r28, 4;
	add.s64 	%rd103, %rd2, %rd102;
	ld.global.f32 	%f257, [%rd103];
	mad.lo.s32 	%r29, %r1, 6000, %r4;
	cvta.to.global.u64 	%rd104, %rd15;
	mul.wide.s32 	%rd105, %r29, 4;
	add.s64 	%rd106, %rd104, %rd105;
	st.global.f32 	[%rd106], %f257;
	add.s64 	%rd107, %rd1, %rd102;
	ld.global.f32 	%f258, [%rd107];
	cvta.to.global.u64 	%rd108, %rd16;
	add.s64 	%rd109, %rd108, %rd105;
	st.global.f32 	[%rd109], %f258;
$L__BB3_4:
	ret;

}
	// .globl	_Z6stressPfS_S_S_S_S_S_S_S_S_S_S_S_S_S_fffiiiS_S_S_
.visible .entry _Z6stressPfS_S_S_S_S_S_S_S_S_S_S_S_S_S_fffiiiS_S_S_(
	.param .u64 .ptr .align 1 _Z6stressPfS_S_S_S_S_S_S_S_S_S_S_S_S_S_fffiiiS_S_S__param_0,
	.param .u64 .ptr .align 1 _Z6stressPfS_S_S_S_S_S_S_S_S_S_S_S_S_S_fffiiiS_S_S__param_1,
	.param .u64 .ptr .align 1 _Z6stressPfS_S_S_S_S_S_S_S_S_S_S_S_S_S_fffiiiS_S_S__param_2,
	.param .u64 .ptr .align 1 _Z6stressPfS_S_S_S_S_S_S_S_S_S_S_S_S_S_fffiiiS_S_S__param_3,
	.param .u64 .ptr .align 1 _Z6stressPfS_S_S_S_S_S_S_S_S_S_S_S_S_S_fffiiiS_S_S__param_4,
	.param .u64 .ptr .align 1 _Z6stressPfS_S_S_S_S_S_S_S_S_S_S_S_S_S_fffiiiS_S_S__param_5,
	.param .u64 .ptr .align 1 _Z6stressPfS_S_S_S_S_S_S_S_S_S_S_S_S_S_fffiiiS_S_S__param_6,
	.param .u64 .ptr .align 1 _Z6stressPfS_S_S_S_S_S_S_S_S_S_S_S_S_S_fffiiiS_S_S__param_7,
	.param .u64 .ptr .align 1 _Z6stressPfS_S_S_S_S_S_S_S_S_S_S_S_S_S_fffiiiS_S_S__param_8,
	.param .u64 .ptr .align 1 _Z6stressPfS_S_S_S_S_S_S_S_S_S_S_S_S_S_fffiiiS_S_S__param_9,
	.param .u64 .ptr .align 1 _Z6stressPfS_S_S_S_S_S_S_S_S_S_S_S_S_S_fffiiiS_S_S__param_10,
	.param .u64 .ptr .align 1 _Z6stressPfS_S_S_S_S_S_S_S_S_S_S_S_S_S_fffiiiS_S_S__param_11,
	.param .u64 .ptr .align 1 _Z6stressPfS_S_S_S_S_S_S_S_S_S_S_S_S_S_fffiiiS_S_S__param_12,
	.param .u64 .ptr .align 1 _Z6stressPfS_S_S_S_S_S_S_S_S_S_S_S_S_S_fffiiiS_S_S__param_13,
	.param .u64 .ptr .align 1 _Z6stressPfS_S_S_S_S_S_S_S_S_S_S_S_S_S_fffiiiS_S_S__param_14,
	.param .f32 _Z6stressPfS_S_S_S_S_S_S_S_S_S_S_S_S_S_fffiiiS_S_S__param_15,
	.param .f32 _Z6stressPfS_S_S_S_S_S_S_S_S_S_S_S_S_S_fffiiiS_S_S__param_16,
	.param .f32 _Z6stressPfS_S_S_S_S_S_S_S_S_S_S_S_S_S_fffiiiS_S_S__param_17,
	.param .u32 _Z6stressPfS_S_S_S_S_S_S_S_S_S_S_S_S_S_fffiiiS_S_S__param_18,
	.param .u32 _Z6stressPfS_S_S_S_S_S_S_S_S_S_S_S_S_S_fffiiiS_S_S__param_19,
	.param .u32 _Z6stressPfS_S_S_S_S_S_S_S_S_S_S_S_S_S_fffiiiS_S_S__param_20,
	.param .u64 .ptr .align 1 _Z6stressPfS_S_S_S_S_S_S_S_S_S_S_S_S_S_fffiiiS_S_S__param_21,
	.param .u64 .ptr .align 1 _Z6stressPfS_S_S_S_S_S_S_S_S_S_S_S_S_S_fffiiiS_S_S__param_22,
	.param .u64 .ptr .align 1 _Z6stressPfS_S_S_S_S_S_S_S_S_S_S_S_S_S_fffiiiS_S_S__param_23
)
{
	.reg .pred 	%p<77>;
	.reg .b32 	%r<117>;
	.reg .b32 	%f<677>;
	.reg .b64 	%rd<99>;
	.reg .b64 	%fd<84>;

	ld.param.u64 	%rd10, [_Z6stressPfS_S_S_S_S_S_S_S_S_S_S_S_S_S_fffiiiS_S_S__param_2];
	ld.param.u64 	%rd12, [_Z6stressPfS_S_S_S_S_S_S_S_S_S_S_S_S_S_fffiiiS_S_S__param_4];
	ld.param.u64 	%rd13, [_Z6stressPfS_S_S_S_S_S_S_S_S_S_S_S_S_S_fffiiiS_S_S__param_5];
	ld.param.u64 	%rd14, [_Z6stressPfS_S_S_S_S_S_S_S_S_S_S_S_S_S_fffiiiS_S_S__param_6];
	ld.param.u64 	%rd16, [_Z6stressPfS_S_S_S_S_S_S_S_S_S_S_S_S_S_fffiiiS_S_S__param_8];
	ld.param.u64 	%rd17, [_Z6stressPfS_S_S_S_S_S_S_S_S_S_S_S_S_S_fffiiiS_S_S__param_9];
	ld.param.u64 	%rd18, [_Z6stressPfS_S_S_S_S_S_S_S_S_S_S_S_S_S_fffiiiS_S_S__param_10];
	ld.param.u64 	%rd19, [_Z6stressPfS_S_S_S_S_S_S_S_S_S_S_S_S_S_fffiiiS_S_S__param_11];
	ld.param.u64 	%rd20, [_Z6stressPfS_S_S_S_S_S_S_S_S_S_S_S_S_S_fffiiiS_S_S__param_12];
	ld.param.u64 	%rd21, [_Z6stressPfS_S_S_S_S_S_S_S_S_S_S_S_S_S_fffiiiS_S_S__param_13];
	ld.param.u64 	%rd22, [_Z6stressPfS_S_S_S_S_S_S_S_S_S_S_S_S_S_fffiiiS_S_S__param_14];
	ld.param.f32 	%f55, [_Z6stressPfS_S_S_S_S_S_S_S_S_S_S_S_S_S_fffiiiS_S_S__param_15];
	ld.param.f32 	%f56, [_Z6stressPfS_S_S_S_S_S_S_S_S_S_S_S_S_S_fffiiiS_S_S__param_16];
	ld.param.f32 	%f57, [_Z6stressPfS_S_S_S_S_S_S_S_S_S_S_S_S_S_fffiiiS_S_S__param_17];
	ld.param.u32 	%r4, [_Z6stressPfS_S_S_S_S_S_S_S_S_S_S_S_S_S_fffiiiS_S_S__param_18];
	ld.param.u32 	%r5, [_Z6stressPfS_S_S_S_S_S_S_S_S_S_S_S_S_S_fffiiiS_S_S__param_19];
	ld.param.u32 	%r6, [_Z6stressPfS_S_S_S_S_S_S_S_S_S_S_S_S_S_fffiiiS_S_S__param_20];
	ld.param.u64 	%rd23, [_Z6stressPfS_S_S_S_S_S_S_S_S_S_S_S_S_S_fffiiiS_S_S__param_21];
	ld.param.u64 	%rd24, [_Z6stressPfS_S_S_S_S_S_S_S_S_S_S_S_S_S_fffiiiS_S_S__param_22];
	ld.param.u64 	%rd25, [_Z6stressPfS_S_S_S_S_S_S_S_S_S_S_S_S_S_fffiiiS_S_S__param_23];
	mov.u32 	%r7, %ctaid.x;
	mov.u32 	%r8, %ntid.x;
	mov.u32 	%r9, %tid.x;
	mad.lo.s32 	%r1, %r7, %r8, %r9;
	mov.u32 	%r10, %ctaid.y;
	mov.u32 	%r11, %ntid.y;
	mov.u32 	%r12, %tid.y;
	mad.lo.s32 	%r13, %r10, %r11, %r12;
	add.s32 	%r14, %r1, -6;
	add.s32 	%r15, %r13, -6;
	max.u32 	%r16, %r14, %r15;
	setp.gt.u32 	%p1, %r16, 587;
	@%p1 bra 	$L__BB4_44;
	setp.ne.s32 	%p2, %r1, %r5;
	setp.ne.s32 	%p3, %r13, %r6;
	mov.f32 	%f668, 0f00000000;
	or.pred  	%p4, %p2, %p3;
	@%p4 bra 	$L__BB4_3;
	cvta.to.global.u64 	%rd26, %rd25;
	mul.wide.s32 	%rd27, %r4, 4;
	add.s64 	%rd28, %rd26, %rd27;
	ld.global.f32 	%f668, [%rd28];
$L__BB4_3:
	ld.param.u64 	%rd96, [_Z6stressPfS_S_S_S_S_S_S_S_S_S_S_S_S_S_fffiiiS_S_S__param_1];
	cvta.to.global.u64 	%rd29, %rd10;
	cvta.to.global.u64 	%rd30, %rd96;
	mad.lo.s32 	%r3, %r1, 600, %r13;
	mul.wide.u32 	%rd31, %r3, 4;
	add.s64 	%rd32, %rd30, %rd31;
	ld.global.f32 	%f60, [%rd32];
	add.s32 	%r17, %r3, -600;
	mul.wide.u32 	%rd33, %r17, 4;
	add.s64 	%rd34, %rd30, %rd33;
	ld.global.f32 	%f61, [%rd34];
	sub.f32 	%f62, %f60, %f61;
	mul.f32 	%f63, %f62, 0f3F9C538F;
	ld.global.f32 	%f64, [%rd32+2400];
	add.s32 	%r18, %r3, -1200;
	mul.wide.u32 	%rd35, %r18, 4;
	add.s64 	%rd36, %rd30, %rd35;
	ld.global.f32 	%f65, [%rd36];
	sub.f32 	%f66, %f64, %f65;
	mul.f32 	%f67, %f66, 0f3DC683C3;
	sub.f32 	%f68, %f63, %f67;
	ld.global.f32 	%f69, [%rd32+4800];
	add.s32 	%r19, %r3, -1800;
	mul.wide.u32 	%rd37, %r19, 4;
	add.s64 	%rd38, %rd30, %rd37;
	ld.global.f32 	%f70, [%rd38];
	sub.f32 	%f71, %f69, %f70;
	fma.rn.f32 	%f72, %f71, 0f3C8EEF1C, %f68;
	ld.global.f32 	%f73, [%rd32+7200];
	add.s32 	%r20, %r3, -2400;
	mul.wide.u32 	%rd39, %r20, 4;
	add.s64 	%rd40, %rd30, %rd39;
	ld.global.f32 	%f74, [%rd40];
	sub.f32 	%f75, %f73, %f74;
	mul.f32 	%f76, %f75, 0f3B427708;
	sub.f32 	%f77, %f72, %f76;
	ld.global.f32 	%f78, [%rd32+9600];
	add.s32 	%r21, %r3, -3000;
	mul.wide.u32 	%rd41, %r21, 4;
	add.s64 	%rd42, %rd30, %rd41;
	ld.global.f32 	%f79, [%rd42];
	sub.f32 	%f80, %f78, %f79;
	fma.rn.f32 	%f81, %f80, 0f39BC3982, %f77;
	ld.global.f32 	%f82, [%rd32+12000];
	add.s32 	%r22, %r3, -3600;
	mul.wide.u32 	%rd43, %r22, 4;
	add.s64 	%rd44, %rd30, %rd43;
	ld.global.f32 	%f83, [%rd44];
	sub.f32 	%f84, %f82, %f83;
	mul.f32 	%f85, %f84, 0f37B74639;
	sub.f32 	%f86, %f81, %f85;
	div.rn.f32 	%f3, %f86, %f56;
	ld.global.f32 	%f87, [%rd32+4];
	sub.f32 	%f88, %f87, %f60;
	mul.f32 	%f89, %f88, 0f3F9C538F;
	ld.global.f32 	%f90, [%rd32+8];
	add.s32 	%r23, %r3, -1;
	mul.wide.u32 	%rd45, %r23, 4;
	add.s64 	%rd46, %rd30, %rd45;
	ld.global.f32 	%f91, [%rd46];
	sub.f32 	%f92, %f90, %f91;
	mul.f32 	%f93, %f92, 0f3DC683C3;
	sub.f32 	%f94, %f89, %f93;
	ld.global.f32 	%f95, [%rd32+12];
	add.s32 	%r24, %r3, -2;
	mul.wide.u32 	%rd47, %r24, 4;
	add.s64 	%rd48, %rd30, %rd47;
	ld.global.f32 	%f96, [%rd48];
	sub.f32 	%f97, %f95, %f96;
	fma.rn.f32 	%f98, %f97, 0f3C8EEF1C, %f94;
	ld.global.f32 	%f99, [%rd32+16];
	add.s32 	%r25, %r3, -3;
	mul.wide.u32 	%rd49, %r25, 4;
	add.s64 	%rd50, %rd30, %rd49;
	ld.global.f32 	%f100, [%rd50];
	sub.f32 	%f101, %f99, %f100;
	mul.f32 	%f102, %f101, 0f3B427708;
	sub.f32 	%f103, %f98, %f102;
	ld.global.f32 	%f104, [%rd32+20];
	add.s32 	%r26, %r3, -4;
	mul.wide.u32 	%rd51, %r26, 4;
	add.s64 	%rd52, %rd30, %rd51;
	ld.global.f32 	%f105, [%rd52];
	sub.f32 	%f106, %f104, %f105;
	fma.rn.f32 	%f107, %f106, 0f39BC3982, %f103;
	ld.global.f32 	%f108, [%rd32+24];
	add.s32 	%r27, %r3, -5;
	mul.wide.u32 	%rd53, %r27, 4;
	add.s64 	%rd54, %rd30, %rd53;
	ld.global.f32 	%f109, [%rd54];
	sub.f32 	%f110, %f108, %f109;
	mul.f32 	%f111, %f110, 0f37B74639;
	sub.f32 	%f112, %f107, %f111;
	div.rn.f32 	%f4, %f112, %f57;
	add.s64 	%rd55, %rd29, %rd31;
	ld.global.f32 	%f113, [%rd55];
	add.s64 	%rd56, %rd29, %rd45;
	ld.global.f32 	%f114, [%rd56];
	sub.f32 	%f115, %f113, %f114;
	mul.f32 	%f116, %f115, 0f3F9C538F;
	ld.global.f32 	%f117, [%rd55+4];
	add.s64 	%rd57, %rd29, %rd47;
	ld.global.f32 	%f118, [%rd57];
	sub.f32 	%f119, %f117, %f118;
	mul.f32 	%f120, %f119, 0f3DC683C3;
	sub.f32 	%f121, %f116, %f120;
	ld.global.f32 	%f122, [%rd55+8];
	add.s64 	%rd58, %rd29, %rd49;
	ld.global.f32 	%f123, [%rd58];
	sub.f32 	%f124, %f122, %f123;
	fma.rn.f32 	%f125, %f124, 0f3C8EEF1C, %f121;
	ld.global.f32 	%f126, [%rd55+12];
	add.s64 	%rd59, %rd29, %rd51;
	ld.global.f32 	%f127, [%rd59];
	sub.f32 	%f128, %f126, %f127;
	mul.f32 	%f129, %f128, 0f3B427708;
	sub.f32 	%f130, %f125, %f129;
	ld.global.f32 	%f131, [%rd55+16];
	add.s64 	%rd60, %rd29, %rd53;
	ld.global.f32 	%f132, [%rd60];
	sub.f32 	%f133, %f131, %f132;
	fma.rn.f32 	%f134, %f133, 0f39BC3982, %f130;
	ld.global.f32 	%f135, [%rd55+20];
	add.s32 	%r28, %r3, -6;
	mul.wide.u32 	%rd61, %r28, 4;
	add.s64 	%rd62, %rd29, %rd61;
	ld.global.f32 	%f136, [%rd62];
	sub.f32 	%f137, %f135, %f136;
	mul.f32 	%f138, %f137, 0f37B74639;
	sub.f32 	%f139, %f134, %f138;
	div.rn.f32 	%f5, %f139, %f57;
	ld.global.f32 	%f140, [%rd55+2400];
	sub.f32 	%f141, %f140, %f113;
	mul.f32 	%f142, %f141, 0f3F9C538F;
	ld.global.f32 	%f143, [%rd55+4800];
	add.s64 	%rd63, %rd29, %rd33;
	ld.global.f32 	%f144, [%rd63];
	sub.f32 	%f145, %f143, %f144;
	mul.f32 	%f146, %f145, 0f3DC683C3;
	sub.f32 	%f147, %f142, %f146;
	ld.global.f32 	%f148, [%rd55+7200];
	add.s64 	%rd64, %rd29, %rd35;
	ld.global.f32 	%f149, [%rd64];
	sub.f32 	%f150, %f148, %f149;
	fma.rn.f32 	%f151, %f150, 0f3C8EEF1C, %f147;
	ld.global.f32 	%f152, [%rd55+9600];
	add.s64 	%rd65, %rd29, %rd37;
	ld.global.f32 	%f153, [%rd65];
	sub.f32 	%f154, %f152, %f153;
	mul.f32 	%f155, %f154, 0f3B427708;
	sub.f32 	%f156, %f151, %f155;
	ld.global.f32 	%f157, [%rd55+12000];
	add.s64 	%rd66, %rd29, %rd39;
	ld.global.f32 	%f158, [%rd66];
	sub.f32 	%f159, %f157, %f158;
	fma.rn.f32 	%f160, %f159, 0f39BC3982, %f156;
	ld.global.f32 	%f161, [%rd55+14400];
	add.s64 	%rd67, %rd29, %rd41;
	ld.global.f32 	%f162, [%rd67];
	sub.f32 	%f163, %f161, %f162;
	mul.f32 	%f164, %f163, 0f37B74639;
	sub.f32 	%f165, %f160, %f164;
	div.rn.f32 	%f6, %f165, %f56;
	cvt.f64.f32 	%fd18, %f55;
	mul.f64 	%fd1, %fd18, 0d3FE0000000000000;
	cvta.to.global.u64 	%rd68, %rd21;
	add.s64 	%rd1, %rd68, %rd31;
	ld.global.f32 	%f166, [%rd1];
	cvt.f64.f32 	%fd19, %f166;
	mul.f64 	%fd2, %fd1, %fd19;
	add.f64 	%fd3, %fd2, 0d3FF0000000000000;
	cvta.to.global.u64 	%rd69, %rd23;
	add.s64 	%rd2, %rd69, %rd31;
	ld.global.f32 	%f7, [%rd2];
	abs.f32 	%f8, %f7;
	setp.eq.f32 	%p5, %f7, 0f3F800000;
	mov.f32 	%f669, 0f3F800000;
	@%p5 bra 	$L__BB4_8;
	setp.num.f32 	%p6, %f8, %f8;
	@%p6 bra 	$L__BB4_6;
	mov.f32 	%f222, 0f40000000;
	add.rn.f32 	%f669, %f7, %f222;
	bra.uni 	$L__BB4_8;
$L__BB4_6:
	setp.lt.f32 	%p7, %f8, 0f00800000;
	mul.f32 	%f167, %f8, 0f4B800000;
	selp.f32 	%f168, %f167, %f8, %p7;
	mov.b32 	%r29, %f168;
	add.s32 	%r30, %r29, -1060439283;
	and.b32  	%r31, %r30, -8388608;
	sub.s32 	%r32, %r29, %r31;
	mov.b32 	%f169, %r32;
	cvt.rn.f32.s32 	%f170, %r31;
	selp.f32 	%f171, 0fC1C00000, 0f00000000, %p7;
	fma.rn.f32 	%f172, %f170, 0f34000000, %f171;
	add.f32 	%f173, %f169, 0fBF800000;
	add.f32 	%f174, %f169, 0f3F800000;
	rcp.approx.ftz.f32 	%f175, %f174;
	add.f32 	%f176, %f173, %f173;
	mul.f32 	%f177, %f176, %f175;
	mul.f32 	%f178, %f177, %f177;
	neg.f32 	%f179, %f177;
	sub.f32 	%f180, %f173, %f177;
	add.f32 	%f181, %f180, %f180;
	fma.rn.f32 	%f182, %f179, %f173, %f181;
	mul.rn.f32 	%f183, %f175, %f182;
	fma.rn.f32 	%f184, %f178, 0f3A2C32E4, 0f3B52E7DB;
	fma.rn.f32 	%f185, %f184, %f178, 0f3C93BB73;
	fma.rn.f32 	%f186, %f185, %f178, 0f3DF6384F;
	mul.rn.f32 	%f187, %f186, %f178;
	fma.rn.f32 	%f188, %f177, 0f3FB8AA3B, %f172;
	mul.f32 	%f189, %f187, 0f40400000;
	sub.f32 	%f190, %f172, %f188;
	fma.rn.f32 	%f191, %f177, 0f3FB8AA3B, %f190;
	fma.rn.f32 	%f192, %f183, 0f3FB8AA3B, %f191;
	fma.rn.f32 	%f193, %f177, 0f32A55E34, %f192;
	fma.rn.f32 	%f194, %f189, %f183, %f193;
	fma.rn.f32 	%f195, %f187, %f177, %f194;
	add.rn.f32 	%f196, %f188, %f195;
	mov.f32 	%f197, 0f40000000;
	mul.rn.f32 	%f198, %f196, %f197;
	cvt.rni.f32.f32 	%f199, %f198;
	sub.f32 	%f200, %f198, %f199;
	neg.f32 	%f201, %f198;
	fma.rn.f32 	%f202, %f196, 0f40000000, %f201;
	neg.f32 	%f203, %f188;
	add.rn.f32 	%f204, %f196, %f203;
	neg.f32 	%f205, %f204;
	add.rn.f32 	%f206, %f195, %f205;
	fma.rn.f32 	%f207, %f206, 0f40000000, %f202;
	add.f32 	%f208, %f200, %f207;
	setp.gt.f32 	%p8, %f199, 0f00000000;
	selp.b32 	%r33, 0, -2097152000, %p8;
	setp.neu.f32 	%p9, %f7, 0f00000000;
	setp.neu.f32 	%p10, %f8, 0f7F800000;
	setp.lt.f32 	%p11, %f198, 0f00000000;
	selp.f32 	%f209, 0f00000000, 0f7F800000, %p11;
	abs.f32 	%f210, %f198;
	setp.gt.f32 	%p12, %f210, 0f43180000;
	cvt.rzi.s32.f32 	%r34, %f199;
	shl.b32 	%r35, %r34, 23;
	sub.s32 	%r36, %r35, %r33;
	mov.b32 	%f211, %r36;
	add.s32 	%r37, %r33, 2130706432;
	mov.b32 	%f212, %r37;
	fma.rn.f32 	%f213, %f208, 0f391FCB8E, 0f3AAF85ED;
	fma.rn.f32 	%f214, %f213, %f208, 0f3C1D9856;
	fma.rn.f32 	%f215, %f214, %f208, 0f3D6357BB;
	fma.rn.f32 	%f216, %f215, %f208, 0f3E75FDEC;
	fma.rn.f32 	%f217, %f216, %f208, 0f3F317218;
	fma.rn.f32 	%f218, %f217, %f208, 0f3F800000;
	mul.f32 	%f219, %f218, %f212;
	mul.f32 	%f220, %f219, %f211;
	selp.f32 	%f669, %f209, %f220, %p12;
	and.pred  	%p13, %p9, %p10;
	@%p13 bra 	$L__BB4_8;
	add.f32 	%f221, %f7, %f7;
	mov.b32 	%r38, %f221;
	and.b32  	%r39, %r38, 2147483647;
	mov.b32 	%f669, %r39;
$L__BB4_8:
	mul.f32 	%f224, %f55, %f669;
	mul.f32 	%f225, %f3, %f224;
	cvt.f64.f32 	%fd20, %f225;
	mov.f64 	%fd21, 0d3FF0000000000000;
	sub.f64 	%fd22, %fd21, %fd2;
	cvta.to.global.u64 	%rd70, %rd13;
	mul.wide.u32 	%rd71, %r3, 4;
	add.s64 	%rd3, %rd70, %rd71;
	ld.global.f32 	%f226, [%rd3];
	cvt.f64.f32 	%fd23, %f226;
	fma.rn.f64 	%fd24, %fd22, %fd23, %fd20;
	rcp.rn.f64 	%fd25, %fd3;
	mul.f64 	%fd26, %fd25, %fd24;
	cvt.rn.f32.f64 	%f227, %fd26;
	st.global.f32 	[%rd3], %f227;
	cvta.to.global.u64 	%rd72, %rd22;
	add.s64 	%rd4, %rd72, %rd71;
	ld.global.f32 	%f228, [%rd4];
	cvt.f64.f32 	%fd27, %f228;
	mul.f64 	%fd4, %fd1, %fd27;
	add.f64 	%fd5, %fd4, 0d3FF0000000000000;
	ld.global.f32 	%f13, [%rd2];
	abs.f32 	%f14, %f13;
	setp.eq.f32 	%p14, %f13, 0f3F800000;
	mov.f32 	%f670, 0f3F800000;
	@%p14 bra 	$L__BB4_13;
	setp.num.f32 	%p15, %f14, %f14;
	@%p15 bra 	$L__BB4_11;
	mov.f32 	%f284, 0f40000000;
	add.rn.f32 	%f670, %f13, %f284;
	bra.uni 	$L__BB4_13;
$L__BB4_11:
	setp.lt.f32 	%p16, %f14, 0f00800000;
	mul.f32 	%f229, %f14, 0f4B800000;
	selp.f32 	%f230, %f229, %f14, %p16;
	mov.b32 	%r40, %f230;
	add.s32 	%r41, %r40, -1060439283;
	and.b32  	%r42, %r41, -8388608;
	sub.s32 	%r43, %r40, %r42;
	mov.b32 	%f231, %r43;
	cvt.rn.f32.s32 	%f232, %r42;
	selp.f32 	%f233, 0fC1C00000, 0f00000000, %p16;
	fma.rn.f32 	%f234, %f232, 0f34000000, %f233;
	add.f32 	%f235, %f231, 0fBF800000;
	add.f32 	%f236, %f231, 0f3F800000;
	rcp.approx.ftz.f32 	%f237, %f236;
	add.f32 	%f238, %f235, %f235;
	mul.f32 	%f239, %f238, %f237;
	mul.f32 	%f240, %f239, %f239;
	neg.f32 	%f241, %f239;
	sub.f32 	%f242, %f235, %f239;
	add.f32 	%f243, %f242, %f242;
	fma.rn.f32 	%f244, %f241, %f235, %f243;
	mul.rn.f32 	%f245, %f237, %f244;
	fma.rn.f32 	%f246, %f240, 0f3A2C32E4, 0f3B52E7DB;
	fma.rn.f32 	%f247, %f246, %f240, 0f3C93BB73;
	fma.rn.f32 	%f248, %f247, %f240, 0f3DF6384F;
	mul.rn.f32 	%f249, %f248, %f240;
	fma.rn.f32 	%f250, %f239, 0f3FB8AA3B, %f234;
	mul.f32 	%f251, %f249, 0f40400000;
	sub.f32 	%f252, %f234, %f250;
	fma.rn.f32 	%f253, %f239, 0f3FB8AA3B, %f252;
	fma.rn.f32 	%f254, %f245, 0f3FB8AA3B, %f253;
	fma.rn.f32 	%f255, %f239, 0f32A55E34, %f254;
	fma.rn.f32 	%f256, %f251, %f245, %f255;
	fma.rn.f32 	%f257, %f249, %f239, %f256;
	add.rn.f32 	%f258, %f250, %f257;
	mov.f32 	%f259, 0f40000000;
	mul.rn.f32 	%f260, %f258, %f259;
	cvt.rni.f32.f32 	%f261, %f260;
	sub.f32 	%f262, %f260, %f261;
	neg.f32 	%f263, %f260;
	fma.rn.f32 	%f264, %f258, 0f40000000, %f263;
	neg.f32 	%f265, %f250;
	add.rn.f32 	%f266, %f258, %f265;
	neg.f32 	%f267, %f266;
	add.rn.f32 	%f268, %f257, %f267;
	fma.rn.f32 	%f269, %f268, 0f40000000, %f264;
	add.f32 	%f270, %f262, %f269;
	setp.gt.f32 	%p17, %f261, 0f00000000;
	selp.b32 	%r44, 0, -2097152000, %p17;
	setp.neu.f32 	%p18, %f13, 0f00000000;
	setp.neu.f32 	%p19, %f14, 0f7F800000;
	setp.lt.f32 	%p20, %f260, 0f00000000;
	selp.f32 	%f271, 0f00000000, 0f7F800000, %p20;
	abs.f32 	%f272, %f260;
	setp.gt.f32 	%p21, %f272, 0f43180000;
	cvt.rzi.s32.f32 	%r45, %f261;
	shl.b32 	%r46, %r45, 23;
	sub.s32 	%r47, %r46, %r44;
	mov.b32 	%f273, %r47;
	add.s32 	%r48, %r44, 2130706432;
	mov.b32 	%f274, %r48;
	fma.rn.f32 	%f275, %f270, 0f391FCB8E, 0f3AAF85ED;
	fma.rn.f32 	%f276, %f275, %f270, 0f3C1D9856;
	fma.rn.f32 	%f277, %f276, %f270, 0f3D6357BB;
	fma.rn.f32 	%f278, %f277, %f270, 0f3E75FDEC;
	fma.rn.f32 	%f279, %f278, %f270, 0f3F317218;
	fma.rn.f32 	%f280, %f279, %f270, 0f3F800000;
	mul.f32 	%f281, %f280, %f274;
	mul.f32 	%f282, %f281, %f273;
	selp.f32 	%f670, %f271, %f282, %p21;
	and.pred  	%p22, %p18, %p19;
	@%p22 bra 	$L__BB4_13;
	add.f32 	%f283, %f13, %f13;
	mov.b32 	%r49, %f283;
	and.b32  	%r50, %r49, 2147483647;
	mov.b32 	%f670, %r50;
$L__BB4_13:
	ld.param.u64 	%rd98, [_Z6stressPfS_S_S_S_S_S_S_S_S_S_S_S_S_S_fffiiiS_S_S__param_7];
	mul.f32 	%f286, %f55, %f670;
	mul.f32 	%f287, %f5, %f286;
	cvt.f64.f32 	%fd28, %f287;
	mov.f64 	%fd29, 0d3FF0000000000000;
	sub.f64 	%fd30, %fd29, %fd4;
	cvta.to.global.u64 	%rd73, %rd98;
	add.s64 	%rd5, %rd73, %rd71;
	ld.global.f32 	%f288, [%rd5];
	cvt.f64.f32 	%fd31, %f288;
	fma.rn.f64 	%fd32, %fd30, %fd31, %fd28;
	rcp.rn.f64 	%fd33, %fd5;
	mul.f64 	%fd34, %fd33, %fd32;
	cvt.rn.f32.f64 	%f289, %fd34;
	st.global.f32 	[%rd5], %f289;
	ld.global.f32 	%f290, [%rd1];
	cvt.f64.f32 	%fd35, %f290;
	mul.f64 	%fd6, %fd1, %fd35;
	add.f64 	%fd7, %fd6, 0d3FF0000000000000;
	cvta.to.global.u64 	%rd75, %rd24;
	add.s64 	%rd6, %rd75, %rd71;
	ld.global.f32 	%f19, [%rd6];
	abs.f32 	%f20, %f19;
	setp.eq.f32 	%p23, %f19, 0f3F800000;
	mov.f32 	%f671, 0f3F800000;
	@%p23 bra 	$L__BB4_18;
	setp.num.f32 	%p24, %f20, %f20;
	@%p24 bra 	$L__BB4_16;
	mov.f32 	%f346, 0f40000000;
	add.rn.f32 	%f671, %f19, %f346;
	bra.uni 	$L__BB4_18;
$L__BB4_16:
	setp.lt.f32 	%p25, %f20, 0f00800000;
	mul.f32 	%f291, %f20, 0f4B800000;
	selp.f32 	%f292, %f291, %f20, %p25;
	mov.b32 	%r51, %f292;
	add.s32 	%r52, %r51, -1060439283;
	and.b32  	%r53, %r52, -8388608;
	sub.s32 	%r54, %r51, %r53;
	mov.b32 	%f293, %r54;
	cvt.rn.f32.s32 	%f294, %r53;
	selp.f32 	%f295, 0fC1C00000, 0f00000000, %p25;
	fma.rn.f32 	%f296, %f294, 0f34000000, %f295;
	add.f32 	%f297, %f293, 0fBF800000;
	add.f32 	%f298, %f293, 0f3F800000;
	rcp.approx.ftz.f32 	%f299, %f298;
	add.f32 	%f300, %f297, %f297;
	mul.f32 	%f301, %f300, %f299;
	mul.f32 	%f302, %f301, %f301;
	neg.f32 	%f303, %f301;
	sub.f32 	%f304, %f297, %f301;
	add.f32 	%f305, %f304, %f304;
	fma.rn.f32 	%f306, %f303, %f297, %f305;
	mul.rn.f32 	%f307, %f299, %f306;
	fma.rn.f32 	%f308, %f302, 0f3A2C32E4, 0f3B52E7DB;
	fma.rn.f32 	%f309, %f308, %f302, 0f3C93BB73;
	fma.rn.f32 	%f310, %f309, %f302, 0f3DF6384F;
	mul.rn.f32 	%f311, %f310, %f302;
	fma.rn.f32 	%f312, %f301, 0f3FB8AA3B, %f296;
	mul.f32 	%f313, %f311, 0f40400000;
	sub.f32 	%f314, %f296, %f312;
	fma.rn.f32 	%f315, %f301, 0f3FB8AA3B, %f314;
	fma.rn.f32 	%f316, %f307, 0f3FB8AA3B, %f315;
	fma.rn.f32 	%f317, %f301, 0f32A55E34, %f316;
	fma.rn.f32 	%f318, %f313, %f307, %f317;
	fma.rn.f32 	%f319, %f311, %f301, %f318;
	add.rn.f32 	%f320, %f312, %f319;
	mov.f32 	%f321, 0f40000000;
	mul.rn.f32 	%f322, %f320, %f321;
	cvt.rni.f32.f32 	%f323, %f322;
	sub.f32 	%f324, %f322, %f323;
	neg.f32 	%f325, %f322;
	fma.rn.f32 	%f326, %f320, 0f40000000, %f325;
	neg.f32 	%f327, %f312;
	add.rn.f32 	%f328, %f320, %f327;
	neg.f32 	%f329, %f328;
	add.rn.f32 	%f330, %f319, %f329;
	fma.rn.f32 	%f331, %f330, 0f40000000, %f326;
	add.f32 	%f332, %f324, %f331;
	setp.gt.f32 	%p26, %f323, 0f00000000;
	selp.b32 	%r55, 0, -2097152000, %p26;
	setp.neu.f32 	%p27, %f19, 0f00000000;
	setp.neu.f32 	%p28, %f20, 0f7F800000;
	setp.lt.f32 	%p29, %f322, 0f00000000;
	selp.f32 	%f333, 0f00000000, 0f7F800000, %p29;
	abs.f32 	%f334, %f322;
	setp.gt.f32 	%p30, %f334, 0f43180000;
	cvt.rzi.s32.f32 	%r56, %f323;
	shl.b32 	%r57, %r56, 23;
	sub.s32 	%r58, %r57, %r55;
	mov.b32 	%f335, %r58;
	add.s32 	%r59, %r55, 2130706432;
	mov.b32 	%f336, %r59;
	fma.rn.f32 	%f337, %f332, 0f391FCB8E, 0f3AAF85ED;
	fma.rn.f32 	%f338, %f337, %f332, 0f3C1D9856;
	fma.rn.f32 	%f339, %f338, %f332, 0f3D6357BB;
	fma.rn.f32 	%f340, %f339, %f332, 0f3E75FDEC;
	fma.rn.f32 	%f341, %f340, %f332, 0f3F317218;
	fma.rn.f32 	%f342, %f341, %f332, 0f3F800000;
	mul.f32 	%f343, %f342, %f336;
	mul.f32 	%f344, %f343, %f335;
	selp.f32 	%f671, %f333, %f344, %p30;
	and.pred  	%p31, %p27, %p28;
	@%p31 bra 	$L__BB4_18;
	add.f32 	%f345, %f19, %f19;
	mov.b32 	%r60, %f345;
	and.b32  	%r61, %r60, 2147483647;
	mov.b32 	%f671, %r61;
$L__BB4_18:
	mul.f32 	%f348, %f671, %f55;
	mul.f32 	%f349, %f6, %f348;
	cvt.f64.f32 	%fd36, %f349;
	mov.f64 	%fd37, 0d3FF0000000000000;
	sub.f64 	%fd38, %fd37, %fd6;
	cvta.to.global.u64 	%rd76, %rd14;
	mul.wide.u32 	%rd77, %r3, 4;
	add.s64 	%rd7, %rd76, %rd77;
	ld.global.f32 	%f350, [%rd7];
	cvt.f64.f32 	%fd39, %f350;
	mul.f64 	%fd40, %fd38, %fd39;
	sub.f64 	%fd41, %fd40, %fd36;
	rcp.rn.f64 	%fd42, %fd7;
	mul.f64 	%fd43, %fd42, %fd41;
	cvt.rn.f32.f64 	%f351, %fd43;
	st.global.f32 	[%rd7], %f351;
	ld.global.f32 	%f352, [%rd4];
	cvt.f64.f32 	%fd44, %f352;
	mul.f64 	%fd8, %fd1, %fd44;
	add.f64 	%fd9, %fd8, 0d3FF0000000000000;
	ld.global.f32 	%f25, [%rd6];
	abs.f32 	%f26, %f25;
	setp.eq.f32 	%p32, %f25, 0f3F800000;
	mov.f32 	%f672, 0f3F800000;
	@%p32 bra 	$L__BB4_23;
	setp.num.f32 	%p33, %f26, %f26;
	@%p33 bra 	$L__BB4_21;
	mov.f32 	%f408, 0f40000000;
	add.rn.f32 	%f672, %f25, %f408;
	bra.uni 	$L__BB4_23;
$L__BB4_21:
	setp.lt.f32 	%p34, %f26, 0f00800000;
	mul.f32 	%f353, %f26, 0f4B800000;
	selp.f32 	%f354, %f353, %f26, %p34;
	mov.b32 	%r62, %f354;
	add.s32 	%r63, %r62, -1060439283;
	and.b32  	%r64, %r63, -8388608;
	sub.s32 	%r65, %r62, %r64;
	mov.b32 	%f355, %r65;
	cvt.rn.f32.s32 	%f356, %r64;
	selp.f32 	%f357, 0fC1C00000, 0f00000000, %p34;
	fma.rn.f32 	%f358, %f356, 0f34000000, %f357;
	add.f32 	%f359, %f355, 0fBF800000;
	add.f32 	%f360, %f355, 0f3F800000;
	rcp.approx.ftz.f32 	%f361, %f360;
	add.f32 	%f362, %f359, %f359;
	mul.f32 	%f363, %f362, %f361;
	mul.f32 	%f364, %f363, %f363;
	neg.f32 	%f365, %f363;
	sub.f32 	%f366, %f359, %f363;
	add.f32 	%f367, %f366, %f366;
	fma.rn.f32 	%f368, %f365, %f359, %f367;
	mul.rn.f32 	%f369, %f361, %f368;
	fma.rn.f32 	%f370, %f364, 0f3A2C32E4, 0f3B52E7DB;
	fma.rn.f32 	%f371, %f370, %f364, 0f3C93BB73;
	fma.rn.f32 	%f372, %f371, %f364, 0f3DF6384F;
	mul.rn.f32 	%f373, %f372, %f364;
	fma.rn.f32 	%f374, %f363, 0f3FB8AA3B, %f358;
	mul.f32 	%f375, %f373, 0f40400000;
	sub.f32 	%f376, %f358, %f374;
	fma.rn.f32 	%f377, %f363, 0f3FB8AA3B, %f376;
	fma.rn.f32 	%f378, %f369, 0f3FB8AA3B, %f377;
	fma.rn.f32 	%f379, %f363, 0f32A55E34, %f378;
	fma.rn.f32 	%f380, %f375, %f369, %f379;
	fma.rn.f32 	%f381, %f373, %f363, %f380;
	add.rn.f32 	%f382, %f374, %f381;
	mov.f32 	%f383, 0f40000000;
	mul.rn.f32 	%f384, %f382, %f383;
	cvt.rni.f32.f32 	%f385, %f384;
	sub.f32 	%f386, %f384, %f385;
	neg.f32 	%f387, %f384;
	fma.rn.f32 	%f388, %f382, 0f40000000, %f387;
	neg.f32 	%f389, %f374;
	add.rn.f32 	%f390, %f382, %f389;
	neg.f32 	%f391, %f390;
	add.rn.f32 	%f392, %f381, %f391;
	fma.rn.f32 	%f393, %f392, 0f40000000, %f388;
	add.f32 	%f394, %f386, %f393;
	setp.gt.f32 	%p35, %f385, 0f00000000;
	selp.b32 	%r66, 0, -2097152000, %p35;
	setp.neu.f32 	%p36, %f25, 0f00000000;
	setp.neu.f32 	%p37, %f26, 0f7F800000;
	setp.lt.f32 	%p38, %f384, 0f00000000;
	selp.f32 	%f395, 0f00000000, 0f7F800000, %p38;
	abs.f32 	%f396, %f384;
	setp.gt.f32 	%p39, %f396, 0f43180000;
	cvt.rzi.s32.f32 	%r67, %f385;
	shl.b32 	%r68, %r67, 23;
	sub.s32 	%r69, %r68, %r66;
	mov.b32 	%f397, %r69;
	add.s32 	%r70, %r66, 2130706432;
	mov.b32 	%f398, %r70;
	fma.rn.f32 	%f399, %f394, 0f391FCB8E, 0f3AAF85ED;
	fma.rn.f32 	%f400, %f399, %f394, 0f3C1D9856;
	fma.rn.f32 	%f401, %f400, %f394, 0f3D6357BB;
	fma.rn.f32 	%f402, %f401, %f394, 0f3E75FDEC;
	fma.rn.f32 	%f403, %f402, %f394, 0f3F317218;
	fma.rn.f32 	%f404, %f403, %f394, 0f3F800000;
	mul.f32 	%f405, %f404, %f398;
	mul.f32 	%f406, %f405, %f397;
	selp.f32 	%f672, %f395, %f406, %p39;
	and.pred  	%p40, %p36, %p37;
	@%p40 bra 	$L__BB4_23;
	add.f32 	%f407, %f25, %f25;
	mov.b32 	%r71, %f407;
	and.b32  	%r72, %r71, 2147483647;
	mov.b32 	%f672, %r72;
$L__BB4_23:
	mul.f32 	%f410, %f55, %f672;
	mul.f32 	%f411, %f4, %f410;
	cvt.f64.f32 	%fd45, %f411;
	mov.f64 	%fd46, 0d3FF0000000000000;
	sub.f64 	%fd47, %fd46, %fd8;
	cvta.to.global.u64 	%rd78, %rd16;
	mul.wide.u32 	%rd79, %r3, 4;
	add.s64 	%rd8, %rd78, %rd79;
	ld.global.f32 	%f412, [%rd8];
	cvt.f64.f32 	%fd48, %f412;
	fma.rn.f64 	%fd49, %fd47, %fd48, %fd45;
	rcp.rn.f64 	%fd50, %fd9;
	mul.f64 	%fd51, %fd50, %fd49;
	cvt.rn.f32.f64 	%f413, %fd51;
	st.global.f32 	[%rd8], %f413;
	ld.global.f32 	%f414, [%rd1];
	cvt.f64.f32 	%fd52, %f414;
	mul.f64 	%fd10, %fd1, %fd52;
	add.f64 	%fd11, %fd10, 0d3FF0000000000000;
	ld.global.f32 	%f31, [%rd6];
	abs.f32 	%f32, %f31;
	setp.eq.f32 	%p41, %f31, 0f3F800000;
	mov.f32 	%f673, 0f3F800000;
	@%p41 bra 	$L__BB4_28;
	setp.num.f32 	%p42, %f32, %f32;
	@%p42 bra 	$L__BB4_26;
	mov.f32 	%f470, 0f40000000;
	add.rn.f32 	%f673, %f31, %f470;
	bra.uni 	$L__BB4_28;
$L__BB4_26:
	setp.lt.f32 	%p43, %f32, 0f00800000;
	mul.f32 	%f415, %f32, 0f4B800000;
	selp.f32 	%f416, %f415, %f32, %p43;
	mov.b32 	%r73, %f416;
	add.s32 	%r74, %r73, -1060439283;
	and.b32  	%r75, %r74, -8388608;
	sub.s32 	%r76, %r73, %r75;
	mov.b32 	%f417, %r76;
	cvt.rn.f32.s32 	%f418, %r75;
	selp.f32 	%f419, 0fC1C00000, 0f00000000, %p43;
	fma.rn.f32 	%f420, %f418, 0f34000000, %f419;
	add.f32 	%f421, %f417, 0fBF800000;
	add.f32 	%f422, %f417, 0f3F800000;
	rcp.approx.ftz.f32 	%f423, %f422;
	add.f32 	%f424, %f421, %f421;
	mul.f32 	%f425, %f424, %f423;
	mul.f32 	%f426, %f425, %f425;
	neg.f32 	%f427, %f425;
	sub.f32 	%f428, %f421, %f425;
	add.f32 	%f429, %f428, %f428;
	fma.rn.f32 	%f430, %f427, %f421, %f429;
	mul.rn.f32 	%f431, %f423, %f430;
	fma.rn.f32 	%f432, %f426, 0f3A2C32E4, 0f3B52E7DB;
	fma.rn.f32 	%f433, %f432, %f426, 0f3C93BB73;
	fma.rn.f32 	%f434, %f433, %f426, 0f3DF6384F;
	mul.rn.f32 	%f435, %f434, %f426;
	fma.rn.f32 	%f436, %f425, 0f3FB8AA3B, %f420;
	mul.f32 	%f437, %f435, 0f40400000;
	sub.f32 	%f438, %f420, %f436;
	fma.rn.f32 	%f439, %f425, 0f3FB8AA3B, %f438;
	fma.rn.f32 	%f440, %f431, 0f3FB8AA3B, %f439;
	fma.rn.f32 	%f441, %f425, 0f32A55E34, %f440;
	fma.rn.f32 	%f442, %f437, %f431, %f441;
	fma.rn.f32 	%f443, %f435, %f425, %f442;
	add.rn.f32 	%f444, %f436, %f443;
	mov.f32 	%f445, 0f40000000;
	mul.rn.f32 	%f446, %f444, %f445;
	cvt.rni.f32.f32 	%f447, %f446;
	sub.f32 	%f448, %f446, %f447;
	neg.f32 	%f449, %f446;
	fma.rn.f32 	%f450, %f444, 0f40000000, %f449;
	neg.f32 	%f451, %f436;
	add.rn.f32 	%f452, %f444, %f451;
	neg.f32 	%f453, %f452;
	add.rn.f32 	%f454, %f443, %f453;
	fma.rn.f32 	%f455, %f454, 0f40000000, %f450;
	add.f32 	%f456, %f448, %f455;
	setp.gt.f32 	%p44, %f447, 0f00000000;
	selp.b32 	%r77, 0, -2097152000, %p44;
	setp.neu.f32 	%p45, %f31, 0f00000000;
	setp.neu.f32 	%p46, %f32, 0f7F800000;
	setp.lt.f32 	%p47, %f446, 0f00000000;
	selp.f32 	%f457, 0f00000000, 0f7F800000, %p47;
	abs.f32 	%f458, %f446;
	setp.gt.f32 	%p48, %f458, 0f43180000;
	cvt.rzi.s32.f32 	%r78, %f447;
	shl.b32 	%r79, %r78, 23;
	sub.s32 	%r80, %r79, %r77;
	mov.b32 	%f459, %r80;
	add.s32 	%r81, %r77, 2130706432;
	mov.b32 	%f460, %r81;
	fma.rn.f32 	%f461, %f456, 0f391FCB8E, 0f3AAF85ED;
	fma.rn.f32 	%f462, %f461, %f456, 0f3C1D9856;
	fma.rn.f32 	%f463, %f462, %f456, 0f3D6357BB;
	fma.rn.f32 	%f464, %f463, %f456, 0f3E75FDEC;
	fma.rn.f32 	%f465, %f464, %f456, 0f3F317218;
	fma.rn.f32 	%f466, %f465, %f456, 0f3F800000;
	mul.f32 	%f467, %f466, %f460;
	mul.f32 	%f468, %f467, %f459;
	selp.f32 	%f673, %f457, %f468, %p48;
	and.pred  	%p49, %p45, %p46;
	@%p49 bra 	$L__BB4_28;
	add.f32 	%f469, %f31, %f31;
	mov.b32 	%r82, %f469;
	and.b32  	%r83, %r82, 2147483647;
	mov.b32 	%f673, %r83;
$L__BB4_28:
	mul.f32 	%f472, %f55, %f673;
	mul.f32 	%f473, %f3, %f472;
	cvt.f64.f32 	%fd53, %f473;
	mov.f64 	%fd54, 0d3FF0000000000000;
	sub.f64 	%fd55, %fd54, %fd10;
	cvta.to.global.u64 	%rd80, %rd19;
	mul.wide.u32 	%rd81, %r3, 4;
	add.s64 	%rd82, %rd80, %rd81;
	ld.global.f32 	%f474, [%rd82];
	cvt.f64.f32 	%fd56, %f474;
	fma.rn.f64 	%fd57, %fd55, %fd56, %fd53;
	rcp.rn.f64 	%fd58, %fd11;
	mul.f64 	%fd59, %fd58, %fd57;
	cvt.rn.f32.f64 	%f475, %fd59;
	st.global.f32 	[%rd82], %f475;
	ld.global.f32 	%f476, [%rd4];
	cvt.f64.f32 	%fd60, %f476;
	mul.f64 	%fd12, %fd1, %fd60;
	add.f64 	%fd13, %fd12, 0d3FF0000000000000;
	ld.global.f32 	%f37, [%rd6];
	abs.f32 	%f38, %f37;
	setp.eq.f32 	%p50, %f37, 0f3F800000;
	mov.f32 	%f674, 0f3F800000;
	@%p50 bra 	$L__BB4_33;
	setp.num.f32 	%p51, %f38, %f38;
	@%p51 bra 	$L__BB4_31;
	mov.f32 	%f532, 0f40000000;
	add.rn.f32 	%f674, %f37, %f532;
	bra.uni 	$L__BB4_33;
$L__BB4_31:
	setp.lt.f32 	%p52, %f38, 0f00800000;
	mul.f32 	%f477, %f38, 0f4B800000;
	selp.f32 	%f478, %f477, %f38, %p52;
	mov.b32 	%r84, %f478;
	add.s32 	%r85, %r84, -1060439283;
	and.b32  	%r86, %r85, -8388608;
	sub.s32 	%r87, %r84, %r86;
	mov.b32 	%f479, %r87;
	cvt.rn.f32.s32 	%f480, %r86;
	selp.f32 	%f481, 0fC1C00000, 0f00000000, %p52;
	fma.rn.f32 	%f482, %f480, 0f34000000, %f481;
	add.f32 	%f483, %f479, 0fBF800000;
	add.f32 	%f484, %f479, 0f3F800000;
	rcp.approx.ftz.f32 	%f485, %f484;
	add.f32 	%f486, %f483, %f483;
	mul.f32 	%f487, %f486, %f485;
	mul.f32 	%f488, %f487, %f487;
	neg.f32 	%f489, %f487;
	sub.f32 	%f490, %f483, %f487;
	add.f32 	%f491, %f490, %f490;
	fma.rn.f32 	%f492, %f489, %f483, %f491;
	mul.rn.f32 	%f493, %f485, %f492;
	fma.rn.f32 	%f494, %f488, 0f3A2C32E4, 0f3B52E7DB;
	fma.rn.f32 	%f495, %f494, %f488, 0f3C93BB73;
	fma.rn.f32 	%f496, %f495, %f488, 0f3DF6384F;
	mul.rn.f32 	%f497, %f496, %f488;
	fma.rn.f32 	%f498, %f487, 0f3FB8AA3B, %f482;
	mul.f32 	%f499, %f497, 0f40400000;
	sub.f32 	%f500, %f482, %f498;
	fma.rn.f32 	%f501, %f487, 0f3FB8AA3B, %f500;
	fma.rn.f32 	%f502, %f493, 0f3FB8AA3B, %f501;
	fma.rn.f32 	%f503, %f487, 0f32A55E34, %f502;
	fma.rn.f32 	%f504, %f499, %f493, %f503;
	fma.rn.f32 	%f505, %f497, %f487, %f504;
	add.rn.f32 	%f506, %f498, %f505;
	mov.f32 	%f507, 0f40000000;
	mul.rn.f32 	%f508, %f506, %f507;
	cvt.rni.f32.f32 	%f509, %f508;
	sub.f32 	%f510, %f508, %f509;
	neg.f32 	%f511, %f508;
	fma.rn.f32 	%f512, %f506, 0f40000000, %f511;
	neg.f32 	%f513, %f498;
	add.rn.f32 	%f514, %f506, %f513;
	neg.f32 	%f515, %f514;
	add.rn.f32 	%f516, %f505, %f515;
	fma.rn.f32 	%f517, %f516, 0f40000000, %f512;
	add.f32 	%f518, %f510, %f517;
	setp.gt.f32 	%p53, %f509, 0f00000000;
	selp.b32 	%r88, 0, -2097152000, %p53;
	setp.neu.f32 	%p54, %f37, 0f00000000;
	setp.neu.f32 	%p55, %f38, 0f7F800000;
	setp.lt.f32 	%p56, %f508, 0f00000000;
	selp.f32 	%f519, 0f00000000, 0f7F800000, %p56;
	abs.f32 	%f520, %f508;
	setp.gt.f32 	%p57, %f520, 0f43180000;
	cvt.rzi.s32.f32 	%r89, %f509;
	shl.b32 	%r90, %r89, 23;
	sub.s32 	%r91, %r90, %r88;
	mov.b32 	%f521, %r91;
	add.s32 	%r92, %r88, 2130706432;
	mov.b32 	%f522, %r92;
	fma.rn.f32 	%f523, %f518, 0f391FCB8E, 0f3AAF85ED;
	fma.rn.f32 	%f524, %f523, %f518, 0f3C1D9856;
	fma.rn.f32 	%f525, %f524, %f518, 0f3D6357BB;
	fma.rn.f32 	%f526, %f525, %f518, 0f3E75FDEC;
	fma.rn.f32 	%f527, %f526, %f518, 0f3F317218;
	fma.rn.f32 	%f528, %f527, %f518, 0f3F800000;
	mul.f32 	%f529, %f528, %f522;
	mul.f32 	%f530, %f529, %f521;
	selp.f32 	%f674, %f519, %f530, %p57;
	and.pred  	%p58, %p54, %p55;
	@%p58 bra 	$L__BB4_33;
	add.f32 	%f531, %f37, %f37;
	mov.b32 	%r93, %f531;
	and.b32  	%r94, %r93, 2147483647;
	mov.b32 	%f674, %r94;
$L__BB4_33:
	mul.f32 	%f534, %f55, %f674;
	mul.f32 	%f535, %f4, %f534;
	cvt.f64.f32 	%fd61, %f535;
	mov.f64 	%fd62, 0d3FF0000000000000;
	sub.f64 	%fd63, %fd62, %fd12;
	cvta.to.global.u64 	%rd83, %rd17;
	add.s64 	%rd85, %rd83, %rd81;
	ld.global.f32 	%f536, [%rd85];
	cvt.f64.f32 	%fd64, %f536;
	fma.rn.f64 	%fd65, %fd63, %fd64, %fd61;
	rcp.rn.f64 	%fd66, %fd13;
	mul.f64 	%fd67, %fd66, %fd65;
	cvt.rn.f32.f64 	%f537, %fd67;
	st.global.f32 	[%rd85], %f537;
	ld.global.f32 	%f538, [%rd1];
	cvt.f64.f32 	%fd68, %f538;
	mul.f64 	%fd14, %fd1, %fd68;
	add.f64 	%fd15, %fd14, 0d3FF0000000000000;
	ld.global.f32 	%f43, [%rd6];
	abs.f32 	%f44, %f43;
	setp.eq.f32 	%p59, %f43, 0f3F800000;
	mov.f32 	%f675, 0f3F800000;
	@%p59 bra 	$L__BB4_38;
	setp.num.f32 	%p60, %f44, %f44;
	@%p60 bra 	$L__BB4_36;
	mov.f32 	%f594, 0f40000000;
	add.rn.f32 	%f675, %f43, %f594;
	bra.uni 	$L__BB4_38;
$L__BB4_36:
	setp.lt.f32 	%p61, %f44, 0f00800000;
	mul.f32 	%f539, %f44, 0f4B800000;
	selp.f32 	%f540, %f539, %f44, %p61;
	mov.b32 	%r95, %f540;
	add.s32 	%r96, %r95, -1060439283;
	and.b32  	%r97, %r96, -8388608;
	sub.s32 	%r98, %r95, %r97;
	mov.b32 	%f541, %r98;
	cvt.rn.f32.s32 	%f542, %r97;
	selp.f32 	%f543, 0fC1C00000, 0f00000000, %p61;
	fma.rn.f32 	%f544, %f542, 0f34000000, %f543;
	add.f32 	%f545, %f541, 0fBF800000;
	add.f32 	%f546, %f541, 0f3F800000;
	rcp.approx.ftz.f32 	%f547, %f546;
	add.f32 	%f548, %f545, %f545;
	mul.f32 	%f549, %f548, %f547;
	mul.f32 	%f550, %f549, %f549;
	neg.f32 	%f551, %f549;
	sub.f32 	%f552, %f545, %f549;
	add.f32 	%f553, %f552, %f552;
	fma.rn.f32 	%f554, %f551, %f545, %f553;
	mul.rn.f32 	%f555, %f547, %f554;
	fma.rn.f32 	%f556, %f550, 0f3A2C32E4, 0f3B52E7DB;
	fma.rn.f32 	%f557, %f556, %f550, 0f3C93BB73;
	fma.rn.f32 	%f558, %f557, %f550, 0f3DF6384F;
	mul.rn.f32 	%f559, %f558, %f550;
	fma.rn.f32 	%f560, %f549, 0f3FB8AA3B, %f544;
	mul.f32 	%f561, %f559, 0f40400000;
	sub.f32 	%f562, %f544, %f560;
	fma.rn.f32 	%f563, %f549, 0f3FB8AA3B, %f562;
	fma.rn.f32 	%f564, %f555, 0f3FB8AA3B, %f563;
	fma.rn.f32 	%f565, %f549, 0f32A55E34, %f564;
	fma.rn.f32 	%f566, %f561, %f555, %f565;
	fma.rn.f32 	%f567, %f559, %f549, %f566;
	add.rn.f32 	%f568, %f560, %f567;
	mov.f32 	%f569, 0f40000000;
	mul.rn.f32 	%f570, %f568, %f569;
	cvt.rni.f32.f32 	%f571, %f570;
	sub.f32 	%f572, %f570, %f571;
	neg.f32 	%f573, %f570;
	fma.rn.f32 	%f574, %f568, 0f40000000, %f573;
	neg.f32 	%f575, %f560;
	add.rn.f32 	%f576, %f568, %f575;
	neg.f32 	%f577, %f576;
	add.rn.f32 	%f578, %f567, %f577;
	fma.rn.f32 	%f579, %f578, 0f40000000, %f574;
	add.f32 	%f580, %f572, %f579;
	setp.gt.f32 	%p62, %f571, 0f00000000;
	selp.b32 	%r99, 0, -2097152000, %p62;
	setp.neu.f32 	%p63, %f43, 0f00000000;
	setp.neu.f32 	%p64, %f44, 0f7F800000;
	setp.lt.f32 	%p65, %f570, 0f00000000;
	selp.f32 	%f581, 0f00000000, 0f7F800000, %p65;
	abs.f32 	%f582, %f570;
	setp.gt.f32 	%p66, %f582, 0f43180000;
	cvt.rzi.s32.f32 	%r100, %f571;
	shl.b32 	%r101, %r100, 23;
	sub.s32 	%r102, %r101, %r99;
	mov.b32 	%f583, %r102;
	add.s32 	%r103, %r99, 2130706432;
	mov.b32 	%f584, %r103;
	fma.rn.f32 	%f585, %f580, 0f391FCB8E, 0f3AAF85ED;
	fma.rn.f32 	%f586, %f585, %f580, 0f3C1D9856;
	fma.rn.f32 	%f587, %f586, %f580, 0f3D6357BB;
	fma.rn.f32 	%f588, %f587, %f580, 0f3E75FDEC;
	fma.rn.f32 	%f589, %f588, %f580, 0f3F317218;
	fma.rn.f32 	%f590, %f589, %f580, 0f3F800000;
	mul.f32 	%f591, %f590, %f584;
	mul.f32 	%f592, %f591, %f583;
	selp.f32 	%f675, %f581, %f592, %p66;
	and.pred  	%p67, %p63, %p64;
	@%p67 bra 	$L__BB4_38;
	add.f32 	%f593, %f43, %f43;
	mov.b32 	%r104, %f593;
	and.b32  	%r105, %r104, 2147483647;
	mov.b32 	%f675, %r105;
$L__BB4_38:
	mul.f32 	%f596, %f55, %f675;
	mul.f32 	%f597, %f6, %f596;
	cvt.f64.f32 	%fd69, %f597;
	mov.f64 	%fd70, 0d3FF0000000000000;
	sub.f64 	%fd71, %fd70, %fd14;
	cvta.to.global.u64 	%rd86, %rd20;
	add.s64 	%rd88, %rd86, %rd81;
	ld.global.f32 	%f598, [%rd88];
	cvt.f64.f32 	%fd72, %f598;
	fma.rn.f64 	%fd73, %fd71, %fd72, %fd69;
	rcp.rn.f64 	%fd74, %fd15;
	mul.f64 	%fd75, %fd74, %fd73;
	cvt.rn.f32.f64 	%f599, %fd75;
	st.global.f32 	[%rd88], %f599;
	ld.global.f32 	%f600, [%rd4];
	cvt.f64.f32 	%fd76, %f600;
	mul.f64 	%fd16, %fd1, %fd76;
	add.f64 	%fd17, %fd16, 0d3FF0000000000000;
	ld.global.f32 	%f49, [%rd6];
	abs.f32 	%f50, %f49;
	setp.eq.f32 	%p68, %f49, 0f3F800000;
	mov.f32 	%f676, 0f3F800000;
	@%p68 bra 	$L__BB4_43;
	setp.num.f32 	%p69, %f50, %f50;
	@%p69 bra 	$L__BB4_41;
	mov.f32 	%f656, 0f40000000;
	add.rn.f32 	%f676, %f49, %f656;
	bra.uni 	$L__BB4_43;
$L__BB4_41:
	setp.lt.f32 	%p70, %f50, 0f00800000;
	mul.f32 	%f601, %f50, 0f4B800000;
	selp.f32 	%f602, %f601, %f50, %p70;
	mov.b32 	%r106, %f602;
	add.s32 	%r107, %r106, -1060439283;
	and.b32  	%r108, %r107, -8388608;
	sub.s32 	%r109, %r106, %r108;
	mov.b32 	%f603, %r109;
	cvt.rn.f32.s32 	%f604, %r108;
	selp.f32 	%f605, 0fC1C00000, 0f00000000, %p70;
	fma.rn.f32 	%f606, %f604, 0f34000000, %f605;
	add.f32 	%f607, %f603, 0fBF800000;
	add.f32 	%f608, %f603, 0f3F800000;
	rcp.approx.ftz.f32 	%f609, %f608;
	add.f32 	%f610, %f607, %f607;
	mul.f32 	%f611, %f610, %f609;
	mul.f32 	%f612, %f611, %f611;
	neg.f32 	%f613, %f611;
	sub.f32 	%f614, %f607, %f611;
	add.f32 	%f615, %f614, %f614;
	fma.rn.f32 	%f616, %f613, %f607, %f615;
	mul.rn.f32 	%f617, %f609, %f616;
	fma.rn.f32 	%f618, %f612, 0f3A2C32E4, 0f3B52E7DB;
	fma.rn.f32 	%f619, %f618, %f612, 0f3C93BB73;
	fma.rn.f32 	%f620, %f619, %f612, 0f3DF6384F;
	mul.rn.f32 	%f621, %f620, %f612;
	fma.rn.f32 	%f622, %f611, 0f3FB8AA3B, %f606;
	mul.f32 	%f623, %f621, 0f40400000;
	sub.f32 	%f624, %f606, %f622;
	fma.rn.f32 	%f625, %f611, 0f3FB8AA3B, %f624;
	fma.rn.f32 	%f626, %f617, 0f3FB8AA3B, %f625;
	fma.rn.f32 	%f627, %f611, 0f32A55E34, %f626;
	fma.rn.f32 	%f628, %f623, %f617, %f627;
	fma.rn.f32 	%f629, %f621, %f611, %f628;
	add.rn.f32 	%f630, %f622, %f629;
	mov.f32 	%f631, 0f40000000;
	mul.rn.f32 	%f632, %f630, %f631;
	cvt.rni.f32.f32 	%f633, %f632;
	sub.f32 	%f634, %f632, %f633;
	neg.f32 	%f635, %f632;
	fma.rn.f32 	%f636, %f630, 0f40000000, %f635;
	neg.f32 	%f637, %f622;
	add.rn.f32 	%f638, %f630, %f637;
	neg.f32 	%f639, %f638;
	add.rn.f32 	%f640, %f629, %f639;
	fma.rn.f32 	%f641, %f640, 0f40000000, %f636;
	add.f32 	%f642, %f634, %f641;
	setp.gt.f32 	%p71, %f633, 0f00000000;
	selp.b32 	%r110, 0, -2097152000, %p71;
	setp.neu.f32 	%p72, %f49, 0f00000000;
	setp.neu.f32 	%p73, %f50, 0f7F800000;
	setp.lt.f32 	%p74, %f632, 0f00000000;
	selp.f32 	%f643, 0f00000000, 0f7F800000, %p74;
	abs.f32 	%f644, %f632;
	setp.gt.f32 	%p75, %f644, 0f43180000;
	cvt.rzi.s32.f32 	%r111, %f633;
	shl.b32 	%r112, %r111, 23;
	sub.s32 	%r113, %r112, %r110;
	mov.b32 	%f645, %r113;
	add.s32 	%r114, %r110, 2130706432;
	mov.b32 	%f646, %r114;
	fma.rn.f32 	%f647, %f642, 0f391FCB8E, 0f3AAF85ED;
	fma.rn.f32 	%f648, %f647, %f642, 0f3C1D9856;
	fma.rn.f32 	%f649, %f648, %f642, 0f3D6357BB;
	fma.rn.f32 	%f650, %f649, %f642, 0f3E75FDEC;
	fma.rn.f32 	%f651, %f650, %f642, 0f3F317218;
	fma.rn.f32 	%f652, %f651, %f642, 0f3F800000;
	mul.f32 	%f653, %f652, %f646;
	mul.f32 	%f654, %f653, %f645;
	selp.f32 	%f676, %f643, %f654, %p75;
	and.pred  	%p76, %p72, %p73;
	@%p76 bra 	$L__BB4_43;
	add.f32 	%f655, %f49, %f49;
	mov.b32 	%r115, %f655;
	and.b32  	%r116, %r115, 2147483647;
	mov.b32 	%f676, %r116;
$L__BB4_43:
	ld.param.u64 	%rd97, [_Z6stressPfS_S_S_S_S_S_S_S_S_S_S_S_S_S_fffiiiS_S_S__param_3];
	mul.f32 	%f657, %f55, %f676;
	mul.f32 	%f658, %f5, %f657;
	cvt.f64.f32 	%fd77, %f658;
	mov.f64 	%fd78, 0d3FF0000000000000;
	sub.f64 	%fd79, %fd78, %fd16;
	cvta.to.global.u64 	%rd89, %rd18;
	add.s64 	%rd91, %rd89, %rd81;
	ld.global.f32 	%f659, [%rd91];
	cvt.f64.f32 	%fd80, %f659;
	fma.rn.f64 	%fd81, %fd79, %fd80, %fd77;
	rcp.rn.f64 	%fd82, %fd17;
	mul.f64 	%fd83, %fd82, %fd81;
	cvt.rn.f32.f64 	%f660, %fd83;
	st.global.f32 	[%rd91], %f660;
	ld.global.f32 	%f661, [%rd3];
	ld.global.f32 	%f662, [%rd5];
	add.f32 	%f663, %f661, %f662;
	add.f32 	%f664, %f668, %f663;
	cvta.to.global.u64 	%rd92, %rd97;
	add.s64 	%rd93, %rd92, %rd81;
	st.global.f32 	[%rd93], %f664;
	ld.global.f32 	%f665, [%rd7];
	ld.global.f32 	%f666, [%rd8];
	add.f32 	%f667, %f665, %f666;
	cvta.to.global.u64 	%rd94, %rd12;
	add.s64 	%rd95, %rd94, %rd81;
	st.global.f32 	[%rd95], %f667;
$L__BB4_44:
	ret;

}
	// .globl	_Z8rt_u_resPfS_S_S_S_S_S_S_S_S_S_S_S_S_fffiS_S_S_S_S_S_S_S_S_S_S_S_S_S_S_S_
.visible .entry _Z8rt_u_resPfS_S_S_S_S_S_S_S_S_S_S_S_S_fffiS_S_S_S_S_S_S_S_S_S_S_S_S_S_S_S_(
	.param .u64 .ptr .align 1 _Z8rt_u_resPfS_S_S_S_S_S_S_S_S_S_S_S_S_fffiS_S_S_S_S_S_S_S_S_S_S_S_S_S_S_S__param_0,
	.param .u64 .ptr .align 1 _Z8rt_u_resPfS_S_S_S_S_S_S_S_S_S_S_S_S_fffiS_S_S_S_S_S_S_S_S_S_S_S_S_S_S_S__param_1,
	.param .u64 .ptr .align 1 _Z8rt_u_resPfS_S_S_S_S_S_S_S_S_S_S_S_S_fffiS_S_S_S_S_S_S_S_S_S_S_S_S_S_S_S__param_2,
	.param .u64 .ptr .align 1 _Z8rt_u_resPfS_S_S_S_S_S_S_S_S_S_S_S_S_fffiS_S_S_S_S_S_S_S_S_S_S_S_S_S_S_S__param_3,
	.param .u64 .ptr .align 1 _Z8rt_u_resPfS_S_S_S_S_S_S_S_S_S_S_S_S_fffiS_S_S_S_S_S_S_S_S_S_S_S_S_S_S_S__param_4,
	.param .u64 .ptr .align 1 _Z8rt_u_resPfS_S_S_S_S_S_S_S_S_S_S_S_S_fffiS_S_S_S_S_S_S_S_S_S_S_S_S_S_S_S__param_5,
	.param .u64 .ptr .align 1 _Z8rt_u_resPfS_S_S_S_S_S_S_S_S_S_S_S_S_fffiS_S_S_S_S_S_S_S_S_S_S_S_S_S_S_S__param_6,
	.param .u64 .ptr .align 1 _Z8rt_u_resPfS_S_S_S_S_S_S_S_S_S_S_S_S_fffiS_S_S_S_S_S_S_S_S_S_S_S_S_S_S_S__param_7,
	.param .u64 .ptr .align 1 _Z8rt_u_resPfS_S_S_S_S_S_S_S_S_S_S_S_S_fffiS_S_S_S_S_S_S_S_S_S_S_S_S_S_S_S__param_8,
	.param .u64 .ptr .align 1 _Z8rt_u_resPfS_S_S_S_S_S_S_S_S_S_S_S_S_fffiS_S_S_S_S_S_S_S_S_S_S_S_S_S_S_S__param_9,
	.param .u64 .ptr .align 1 _Z8rt_u_resPfS_S_S_S_S_S_S_S_S_S_S_S_S_fffiS_S_S_S_S_S_S_S_S_S_S_S_S_S_S_S__param_10,
	.param .u64 .ptr .align 1 _Z8rt_u_resPfS_S_S_S_S_S_S_S_S_S_S_S_S_fffiS_S_S_S_S_S_S_S_S_S_S_S_S_S_S_S__param_11,
	.param .u64 .ptr .align 1 _Z8rt_u_resPfS_S_S_S_S_S_S_S_S_S_S_S_S_fffiS_S_S_S_S_S_S_S_S_S_S_S_S_S_S_S__param_12,
	.param .u64 .ptr .align 1 _Z8rt_u_resPfS_S_S_S_S_S_S_S_S_S_S_S_S_fffiS_S_S_S_S_S_S_S_S_S_S_S_S_S_S_S__param_13,
	.param .f32 _Z8rt_u_resPfS_S_S_S_S_S_S_S_S_S_S_S_S_fffiS_S_S_S_S_S_S_S_S_S_S_S_S_S_S_S__param_14,
	.param .f32 _Z8rt_u_resPfS_S_S_S_S_S_S_S_S_S_S_S_S_fffiS_S_S_S_S_S_S_S_S_S_S_S_S_S_S_S__param_15,
	.param .f32 _Z8rt_u_resPfS_S_S_S_S_S_S_S_S_S_S_S_S_fffiS_S_S_S_S_S_S_S_S_S_S_S_S_S_S_S__param_16,
	.param .u32 _Z8rt_u_resPfS_S_S_S_S_S_S_S_S_S_S_S_S_fffiS_S_S_S_S_S_S_S_S_S_S_S_S_S_S_S__param_17,
	.param .u64 .ptr .align 1 _Z8rt_u_resPfS_S_S_S_S_S_S_S_S_S_S_S_S_fffiS_S_S_S_S_S_S_S_S_S_S_S_S_S_S_S__param_18,
	.param .u64 .ptr .align 1 _Z8rt_u_resPfS_S_S_S_S_S_S_S_S_S_S_S_S_fffiS_S_S_S_S_S_S_S_S_S_S_S_S_S_S_S__param_19,
	.param .u64 .ptr .align 1 _Z8rt_u_resPfS_S_S_S_S_S_S_S_S_S_S_S_S_fffiS_S_S_S_S_S_S_S_S_S_S_S_S_S_S_S__param_20,
	.param .u64 .ptr .align 1 _Z8rt_u_resPfS_S_S_S_S_S_S_S_S_S_S_S_S_fffiS_S_S_S_S_S_S_S_S_S_S_S_S_S_S_S__param_21,
	.param .u64 .ptr .align 1 _Z8rt_u_resPfS_S_S_S_S_S_S_S_S_S_S_S_S_fffiS_S_S_S_S_S_S_S_S_S_S_S_S_S_S_S__param_22,
	.param .u64 .ptr .align 1 _Z8rt_u_resPfS_S_S_S_S_S_S_S_S_S_S_S_S_fffiS_S_S_S_S_S_S_S_S_S_S_S_S_S_S_S__param_23,
	.param .u64 .ptr .align 1 _Z8rt_u_resPfS_S_S_S_S_S_S_S_S_S_S_S_S_fffiS_S_S_S_S_S_S_S_S_S_S_S_S_S_S_S__param_24,
	.param .u64 .ptr .align 1 _Z8rt_u_resPfS_S_S_S_S_S_S_S_S_S_S_S_S_fffiS_S_S_S_S_S_S_S_S_S_S_S_S_S_S_S__param_25,
	.param .u64 .ptr .align 1 _Z8rt_u_resPfS_S_S_S_S_S_S_S_S_S_S_S_S_fffiS_S_S_S_S_S_S_S_S_S_S_S_S_S_S_S__param_26,
	.param .u64 .ptr .align 1 _Z8rt_u_resPfS_S_S_S_S_S_S_S_S_S_S_S_S_fffiS_S_S_S_S_S_S_S_S_S_S_S_S_S_S_S__param_27,
	.param .u64 .ptr .align 1 _Z8rt_u_resPfS_S_S_S_S_S_S_S_S_S_S_S_S_fffiS_S_S_S_S_S_S_S_S_S_S_S_S_S_S_S__param_28,
	.param .u64 .ptr .align 1 _Z8rt_u_resPfS_S_S_S_S_S_S_S_S_S_S_S_S_fffiS_S_S_S_S_S_S_S_S_S_S_S_S_S_S_S__param_29,
	.param .u64 .ptr .align 1 _Z8rt_u_resPfS_S_S_S_S_S_S_S_S_S_S_S_S_fffiS_S_S_S_S_S_S_S_S_S_S_S_S_S_S_S__param_30,
	.param .u64 .ptr .align 1 _Z8rt_u_resPfS_S_S_S_S_S_S_S_S_S_S_S_S_fffiS_S_S_S_S_S_S_S_S_S_S_S_S_S_S_S__param_31,
	.param .u64 .ptr .align 1 _Z8rt_u_resPfS_S_S_S_S_S_S_S_S_S_S_S_S_fffiS_S_S_S_S_S_S_S_S_S_S_S_S_S_S_S__param_32,
	.param .u64 .ptr .align 1 _Z8rt_u_resPfS_S_S_S_S_S_S_S_S_S_S_S_S_fffiS_S_S_S_S_S_S_S_S_S_S_S_S_S_S_S__param_33
)
{
	.reg .pred 	%p<2>;
	.reg .b32 	%r<26>;
	.reg .b32 	%f<341>;
	.reg .b64 	%rd<164>;

	ld.param.u64 	%rd4, [_Z8rt_u_resPfS_S_S_S_S_S_S_S_S_S_S_S_S_fffiS_S_S_S_S_S_S_S_S_S_S_S_S_S_S_S__param_3];
	ld.param.u64 	%rd5, [_Z8rt_u_resPfS_S_S_S_S_S_S_S_S_S_S_S_S_fffiS_S_S_S_S_S_S_S_S_S_S_S_S_S_S_S__param_4];
	ld.param.u64 	%rd8, [_Z8rt_u_resPfS_S_S_S_S_S_S_S_S_S_S_S_S_fffiS_S_S_S_S_S_S_S_S_S_S_S_S_S_S_S__param_7];
	ld.param.u64 	%rd9, [_Z8rt_u_resPfS_S_S_S_S_S_S_S_S_S_S_S_S_fffiS_S_S_S_S_S_S_S_S_S_S_S_S_S_S_S__param_8];
	ld.param.u64 	%rd10, [_Z8rt_u_resPfS_S_S_S_S_S_S_S_S_S_S_S_S_fffiS_S_S_S_S_S_S_S_S_S_S_S_S_S_S_S__param_9];
	ld.param.u64 	%rd11, [_Z8rt_u_resPfS_S_S_S_S_S_S_S_S_S_S_S_S_fffiS_S_S_S_S_S_S_S_S_S_S_S_S_S_S_S__param_10];
	ld.param.f32 	%f1, [_Z8rt_u_resPfS_S_S_S_S_S_S_S_S_S_S_S_S_fffiS_S_S_S_S_S_S_S_S_S_S_S_S_S_S_S__param_14];
	ld.param.f32 	%f2, [_Z8rt_u_resPfS_S_S_S_S_S_S_S_S_S_S_S_S_fffiS_S_S_S_S_S_S_S_S_S_S_S_S_S_S_S__param_15];
	ld.param.f32 	%f3, [_Z8rt_u_resPfS_S_S_S_S_S_S_S_S_S_S_S_S_fffiS_S_S_S_S_S_S_S_S_S_S_S_S_S_S_S__param_16];
	ld.param.u64 	%rd15, [_Z8rt_u_resPfS_S_S_S_S_S_S_S_S_S_S_S_S_fffiS_S_S_S_S_S_S_S_S_S_S_S_S_S_S_S__param_18];
	ld.param.u64 	%rd16, [_Z8rt_u_resPfS_S_S_S_S_S_S_S_S_S_S_S_S_fffiS_S_S_S_S_S_S_S_S_S_S_S_S_S_S_S__param_19];
	ld.param.u64 	%rd17, [_Z8rt_u_resPfS_S_S_S_S_S_S_S_S_S_S_S_S_fffiS_S_S_S_S_S_S_S_S_S_S_S_S_S_S_S__param_20];
	ld.param.u64 	%rd18, [_Z8rt_u_resPfS_S_S_S_S_S_S_S_S_S_S_S_S_fffiS_S_S_S_S_S_S_S_S_S_S_S_S_S_S_S__param_21];
	ld.param.u64 	%rd19, [_Z8rt_u_resPfS_S_S_S_S_S_S_S_S_S_S_S_S_fffiS_S_S_S_S_S_S_S_S_S_S_S_S_S_S_S__param_22];
	ld.param.u64 	%rd20, [_Z8rt_u_resPfS_S_S_S_S_S_S_S_S_S_S_S_S_fffiS_S_S_S_S_S_S_S_S_S_S_S_S_S_S_S__param_23];
	ld.param.u64 	%rd21, [_Z8rt_u_resPfS_S_S_S_S_S_S_S_S_S_S_S_S_fffiS_S_S_S_S_S_S_S_S_S_S_S_S_S_S_S__param_24];
	ld.param.u64 	%rd22, [_Z8rt_u_resPfS_S_S_S_S_S_S_S_S_S_S_S_S_fffiS_S_S_S_S_S_S_S_S_S_S_S_S_S_S_S__param_25];
	mov.u32 	%r3, %ctaid.x;
	mov.u32 	%r4, %ntid.x;
	mov.u32 	%r5, %tid.x;
	mad.lo.s32 	%r1, %r3, %r4, %r5;
	mov.u32 	%r6, %ctaid.y;
	mov.u32 	%r7, %ntid.y;
	mov.u32 	%r8, %tid.y;
	mad.lo.s32 	%r9, %r6, %r7, %r8;
	add.s32 	%r10, %r1, -6;
	add.s32 	%r11, %r9, -6;
	max.u32 	%r12, %r10, %r11;
	setp.gt.u32 	%p1, %r12, 587;
	@%p1 bra 	$L__BB5_2;
	ld.param.u64 	%rd163, [_Z8rt_u_resPfS_S_S_S_S_S_S_S_S_S_S_S_S_fffiS_S_S_S_S_S_S_S_S_S_S_S_S_S_S_S__param_33];
	ld.param.u64 	%rd162, [_Z8rt_u_resPfS_S_S_S_S_S_S_S_S_S_S_S_S_fffiS_S_S_S_S_S_S_S_S_S_S_S_S_S_S_S__param_32];
	ld.param.u64 	%rd161, [_Z8rt_u_resPfS_S_S_S_S_S_S_S_S_S_S_S_S_fffiS_S_S_S_S_S_S_S_S_S_S_S_S_S_S_S__param_31];
	ld.param.u64 	%rd160, [_Z8rt_u_resPfS_S_S_S_S_S_S_S_S_S_S_S_S_fffiS_S_S_S_S_S_S_S_S_S_S_S_S_S_S_S__param_30];
	ld.param.u64 	%rd159, [_Z8rt_u_resPfS_S_S_S_S_S_S_S_S_S_S_S_S_fffiS_S_S_S_S_S_S_S_S_S_S_S_S_S_S_S__param_29];
	ld.param.u64 	%rd158, [_Z8rt_u_resPfS_S_S_S_S_S_S_S_S_S_S_S_S_fffiS_S_S_S_S_S_S_S_S_S_S_S_S_S_S_S__param_28];
	ld.param.u64 	%rd157, [_Z8rt_u_resPfS_S_S_S_S_S_S_S_S_S_S_S_S_fffiS_S_S_S_S_S_S_S_S_S_S_S_S_S_S_S__param_27];
	ld.param.u64 	%rd156, [_Z8rt_u_resPfS_S_S_S_S_S_S_S_S_S_S_S_S_fffiS_S_S_S_S_S_S_S_S_S_S_S_S_S_S_S__param_26];
	ld.param.u64 	%rd155, [_Z8rt_u_resPfS_S_S_S_S_S_S_S_S_S_S_S_S_fffiS_S_S_S_S_S_S_S_S_S_S_S_S_S_S_S__param_13];
	ld.param.u64 	%rd154, [_Z8rt_u_resPfS_S_S_S_S_S_S_S_S_S_S_S_S_fffiS_S_S_S_S_S_S_S_S_S_S_S_S_S_S_S__param_12];
	ld.param.u64 	%rd153, [_Z8rt_u_resPfS_S_S_S_S_S_S_S_S_S_S_S_S_fffiS_S_S_S_S_S_S_S_S_S_S_S_S_S_S_S__param_11];
	ld.param.u64 	%rd152, [_Z8rt_u_resPfS_S_S_S_S_S_S_S_S_S_S_S_S_fffiS_S_S_S_S_S_S_S_S_S_S_S_S_S_S_S__param_6];
	ld.param.u64 	%rd151, [_Z8rt_u_resPfS_S_S_S_S_S_S_S_S_S_S_S_S_fffiS_S_S_S_S_S_S_S_S_S_S_S_S_S_S_S__param_5];
	ld.param.u64 	%rd150, [_Z8rt_u_resPfS_S_S_S_S_S_S_S_S_S_S_S_S_fffiS_S_S_S_S_S_S_S_S_S_S_S_S_S_S_S__param_2];
	ld.param.u64 	%rd149, [_Z8rt_u_resPfS_S_S_S_S_S_S_S_S_S_S_S_S_fffiS_S_S_S_S_S_S_S_S_S_S_S_S_S_S_S__param_1];
	ld.param.u64 	%rd148, [_Z8rt_u_resPfS_S_S_S_S_S_S_S_S_S_S_S_S_fffiS_S_S_S_S_S_S_S_S_S_S_S_S_S_S_S__param_0];
	cvta.to.global.u64 	%rd31, %rd152;
	cvta.to.global.u64 	%rd32, %rd8;
	cvta.to.global.u64 	%rd33, %rd11;
	cvta.to.global.u64 	%rd34, %rd9;
	cvta.to.global.u64 	%rd35, %rd153;
	cvta.to.global.u64 	%rd36, %rd10;
	cvta.to.global.u64 	%rd37, %rd156;
	cvta.to.global.u64 	%rd38, %rd154;
	cvta.to.global.u64 	%rd39, %rd157;
	cvta.to.global.u64 	%rd40, %rd155;
	cvta.to.global.u64 	%rd41, %rd158;
	cvta.to.global.u64 	%rd42, %rd159;
	cvta.to.global.u64 	%rd43, %rd160;
	cvta.to.global.u64 	%rd44, %rd161;
	cvta.to.global.u64 	%rd45, %rd162;
	cvta.to.global.u64 	%rd46, %rd163;
	cvta.to.global.u64 	%rd47, %rd15;
	cvta.to.global.u64 	%rd48, %rd19;
	cvta.to.global.u64 	%rd49, %rd150;
	cvta.to.global.u64 	%rd50, %rd16;
	cvta.to.global.u64 	%rd51, %rd20;
	cvta.to.global.u64 	%rd52, %rd4;
	cvta.to.global.u64 	%rd53, %rd17;
	cvta.to.global.u64 	%rd54, %rd21;
	cvta.to.global.u64 	%rd55, %rd5;
	cvta.to.global.u64 	%rd56, %rd18;
	cvta.to.global.u64 	%rd57, %rd22;
	cvta.to.global.u64 	%rd58, %rd151;
	cvta.to.global.u64 	%rd59, %rd148;
	cvta.to.global.u64 	%rd60, %rd149;
	mad.lo.s32 	%r13, %r1, 600, %r9;
	mul.wide.u32 	%rd61, %r13, 4;
	add.s64 	%rd62, %rd31, %rd61;
	ld.global.f32 	%f4, [%rd62+2400];
	ld.global.f32 	%f5, [%rd62];
	sub.f32 	%f6, %f4, %f5;
	mul.f32 	%f7, %f6, 0f3F9C54C0;
	ld.global.f32 	%f8, [%rd62+4800];
	add.s32 	%r14, %r13, -600;
	mul.wide.u32 	%rd63, %r14, 4;
	add.s64 	%rd64, %rd31, %rd63;
	ld.global.f32 	%f9, [%rd64];
	sub.f32 	%f10, %f8, %f9;
	mul.f32 	%f11, %f10, 0f3DC68400;
	sub.f32 	%f12, %f7, %f11;
	ld.global.f32 	%f13, [%rd62+7200];
	add.s32 	%r15, %r13, -1200;
	mul.wide.u32 	%rd65, %r15, 4;
	add.s64 	%rd66, %rd31, %rd65;
	ld.global.f32 	%f14, [%rd66];
	sub.f32 	%f15, %f13, %f14;
	fma.rn.f32 	%f16, %f15, 0f3C8EEE66, %f12;
	ld.global.f32 	%f17, [%rd62+9600];
	add.s32 	%r16, %r13, -1800;
	mul.wide.u32 	%rd67, %r16, 4;
	add.s64 	%rd68, %rd31, %rd67;
	ld.global.f32 	%f18, [%rd68];
	sub.f32 	%f19, %f17, %f18;
	mul.f32 	%f20, %f19, 0f3B4276DB;
	sub.f32 	%f21, %f16, %f20;
	ld.global.f32 	%f22, [%rd62+12000];
	add.s32 	%r17, %r13, -2400;
	mul.wide.u32 	%rd69, %r17, 4;
	add.s64 	%rd70, %rd31, %rd69;
	ld.global.f32 	%f23, [%rd70];
	sub.f32 	%f24, %f22, %f23;
	fma.rn.f32 	%f25, %f24, 0f39BC38E4, %f21;
	ld.global.f32 	%f26, [%rd62+14400];
	add.s32 	%r18, %r13, -3000;
	mul.wide.u32 	%rd71, %r18, 4;
	add.s64 	%rd72, %rd31, %rd71;
	ld.global.f32 	%f27, [%rd72];
	sub.f32 	%f28, %f26, %f27;
	mul.f32 	%f29, %f28, 0f37B745D2;
	sub.f32 	%f30, %f25, %f29;
	div.rn.f32 	%f31, %f30, %f2;
	ld.global.f32 	%f32, [%rd62+4];
	sub.f32 	%f33, %f32, %f5;
	mul.f32 	%f34, %f33, 0f3F9C54C0;
	ld.global.f32 	%f35, [%rd62+8];
	add.s32 	%r19, %r13, -1;
	mul.wide.u32 	%rd73, %r19, 4;
	add.s64 	%rd74, %rd31, %rd73;
	ld.global.f32 	%f36, [%rd74];
	sub.f32 	%f37, %f35, %f36;
	mul.f32 	%f38, %f37, 0f3DC68400;
	sub.f32 	%f39, %f34, %f38;
	ld.global.f32 	%f40, [%rd62+12];
	add.s32 	%r20, %r13, -2;
	mul.wide.u32 	%rd75, %r20, 4;
	add.s64 	%rd76, %rd31, %rd75;
	ld.global.f32 	%f41, [%rd76];
	sub.f32 	%f42, %f40, %f41;
	fma.rn.f32 	%f43, %f42, 0f3C8EEE66, %f39;
	ld.global.f32 	%f44, [%rd62+16];
	add.s32 	%r21, %r13, -3;
	mul.wide.u32 	%rd77, %r21, 4;
	add.s64 	%rd78, %rd31, %rd77;
	ld.global.f32 	%f45, [%rd78];
	sub.f32 	%f46, %f44, %f45;
	mul.f32 	%f47, %f46, 0f3B4276DB;
	sub.f32 	%f48, %f43, %f47;
	ld.global.f32 	%f49, [%rd62+20];
	add.s32 	%r22, %r13, -4;
	mul.wide.u32 	%rd79, %r22, 4;
	add.s64 	%rd80, %rd31, %rd79;
	ld.global.f32 	%f50, [%rd80];
	sub.f32 	%f51, %f49, %f50;
	fma.rn.f32 	%f52, %f51, 0f39BC38E4, %f48;
	ld.global.f32 	%f53, [%rd62+24];
	add.s32 	%r23, %r13, -5;
	mul.wide.u32 	%rd81, %r23, 4;
	add.s64 	%rd82, %rd31, %rd81;
	ld.global.f32 	%f54, [%rd82];
	sub.f32 	%f55, %f53, %f54;
	mul.f32 	%f56, %f55, 0f37B745D2;
	sub.f32 	%f57, %f52, %f56;
	div.rn.f32 	%f58, %f57, %f3;
	add.s64 	%rd83, %rd32, %rd61;
	ld.global.f32 	%f59, [%rd83];
	add.s64 	%rd84, %rd32, %rd63;
	ld.global.f32 	%f60, [%rd84];
	sub.f32 	%f61, %f59, %f60;
	mul.f32 	%f62, %f61, 0f3F9C54C0;
	ld.global.f32 	%f63, [%rd83+2400];
	add.s64 	%rd85, %rd32, %rd65;
	ld.global.f32 	%f64, [%rd85];
	sub.f32 	%f65, %f63, %f64;
	mul.f32 	%f66, %f65, 0f3DC68400;
	sub.f32 	%f67, %f62, %f66;
	ld.global.f32 	%f68, [%rd83+4800];
	add.s64 	%rd86, %rd32, %rd67;
	ld.global.f32 	%f69, [%rd86];
	sub.f32 	%f70, %f68, %f69;
	fma.rn.f32 	%f71, %f70, 0f3C8EEE66, %f67;
	ld.global.f32 	%f72, [%rd83+7200];
	add.s64 	%rd87, %rd32, %rd69;
	ld.global.f32 	%f73, [%rd87];
	sub.f32 	%f74, %f72, %f73;
	mul.f32 	%f75, %f74, 0f3B4276DB;
	sub.f32 	%f76, %f71, %f75;
	ld.global.f32 	%f77, [%rd83+9600];
	add.s64 	%rd88, %rd32, %rd71;
	ld.global.f32 	%f78, [%rd88];
	sub.f32 	%f79, %f77, %f78;
	fma.rn.f32 	%f80, %f79, 0f39BC38E4, %f76;
	ld.global.f32 	%f81, [%rd83+12000];
	add.s32 	%r24, %r13, -3600;
	mul.wide.u32 	%rd89, %r24, 4;
	add.s64 	%rd90, %rd32, %rd89;
	ld.global.f32 	%f82, [%rd90];
	sub.f32 	%f83, %f81, %f82;
	mul.f32 	%f84, %f83, 0f37B745D2;
	sub.f32 	%f85, %f80, %f84;
	div.rn.f32 	%f86, %f85, %f2;
	add.s64 	%rd91, %rd32, %rd73;
	ld.global.f32 	%f87, [%rd91];
	sub.f32 	%f88, %f59, %f87;
	mul.f32 	%f89, %f88, 0f3F9C54C0;
	ld.global.f32 	%f90, [%rd83+4];
	add.s64 	%rd92, %rd32, %rd75;
	ld.global.f32 	%f91, [%rd92];
	sub.f32 	%f92, %f90, %f91;
	mul.f32 	%f93, %f92, 0f3DC68400;
	sub.f32 	%f94, %f89, %f93;
	ld.global.f32 	%f95, [%rd83+8];
	add.s64 	%rd93, %rd32, %rd77;
	ld.global.f32 	%f96, [%rd93];
	sub.f32 	%f97, %f95, %f96;
	fma.rn.f32 	%f98, %f97, 0f3C8EEE66, %f94;
	ld.global.f32 	%f99, [%rd83+12];
	add.s64 	%rd94, %rd32, %rd79;
	ld.global.f32 	%f100, [%rd94];
	sub.f32 	%f101, %f99, %f100;
	mul.f32 	%f102, %f101, 0f3B4276DB;
	sub.f32 	%f103, %f98, %f102;
	ld.global.f32 	%f104, [%rd83+16];
	add.s64 	%rd95, %rd32, %rd81;
	ld.global.f32 	%f105, [%rd95];
	sub.f32 	%f106, %f104, %f105;
	fma.rn.f32 	%f107, %f106, 0f39BC38E4, %f103;
	ld.global.f32 	%f108, [%rd83+20];
	add.s32 	%r25, %r13, -6;
	mul.wide.u32 	%rd96, %r25, 4;
	add.s64 	%rd97, %rd32, %rd96;
	ld.global.f32 	%f109, [%rd97];
	sub.f32 	%f110, %f108, %f109;
	mul.f32 	%f111, %f110, 0f37B745D2;
	sub.f32 	%f112, %f107, %f111;
	div.rn.f32 	%f113, %f112, %f3;
	add.s64 	%rd98, %rd33, %rd61;
	ld.global.f32 	%f114, [%rd98+4];
	ld.global.f32 	%f115, [%rd98];
	sub.f32 	%f116, %f114, %f115;
	mul.f32 	%f117, %f116, 0f3F9C54C0;
	ld.global.f32 	%f118, [%rd98+8];
	add.s64 	%rd99, %rd33, %rd73;
	ld.global.f32 	%f119, [%rd99];
	sub.f32 	%f120, %f118, %f119;
	mul.f32 	%f121, %f120, 0f3DC68400;
	sub.f32 	%f122, %f117, %f121;
	ld.global.f32 	%f123, [%rd98+12];
	add.s64 	%rd100, %rd33, %rd75;
	ld.global.f32 	%f124, [%rd100];
	sub.f32 	%f125, %f123, %f124;
	fma.rn.f32 	%f126, %f125, 0f3C8EEE66, %f122;
	ld.global.f32 	%f127, [%rd98+16];
	add.s64 	%rd101, %rd33, %rd77;
	ld.global.f32 	%f128, [%rd101];
	sub.f32 	%f129, %f127, %f128;
	mul.f32 	%f130, %f129, 0f3B4276DB;
	sub.f32 	%f131, %f126, %f130;
	ld.global.f32 	%f132, [%rd98+20];
	add.s64 	%rd102, %rd33, %rd79;
	ld.global.f32 	%f133, [%rd102];
	sub.f32 	%f134, %f132, %f133;
	fma.rn.f32 	%f135, %f134, 0f39BC38E4, %f131;
	ld.global.f32 	%f136, [%rd98+24];
	add.s64 	%rd103, %rd33, %rd81;
	ld.global.f32 	%f137, [%rd103];
	sub.f32 	%f138, %f136, %f137;
	mul.f32 	%f139, %f138, 0f37B745D2;
	sub.f32 	%f140, %f135, %f139;
	div.rn.f32 	%f141, %f140, %f3;
	add.s64 	%rd104, %rd34, %rd61;
	ld.global.f32 	%f142, [%rd104];
	add.s64 	%rd105, %rd34, %rd63;
	ld.global.f32 	%f143, [%rd105];
	sub.f32 	%f144, %f142, %f143;
	mul.f32 	%f145, %f144, 0f3F9C54C0;
	ld.global.f32 	%f146, [%rd104+2400];
	add.s64 	%rd106, %rd34, %rd65;
	ld.global.f32 	%f147, [%rd106];
	sub.f32 	%f148, %f146, %f147;
	mul.f32 	%f149, %f148, 0f3DC68400;
	sub.f32 	%f150, %f145, %f149;
	ld.global.f32 	%f151, [%rd104+4800];
	add.s64 	%rd107, %rd34, %rd67;
	ld.global.f32 	%f152, [%rd107];
	sub.f32 	%f153, %f151, %f152;
	fma.rn.f32 	%f154, %f153, 0f3C8EEE66, %f150;
	ld.global.f32 	%f155, [%rd104+7200];
	add.s64 	%rd108, %rd34, %rd69;
	ld.global.f32 	%f156, [%rd108];
	sub.f32 	%f157, %f155, %f156;
	mul.f32 	%f158, %f157, 0f3B4276DB;
	sub.f32 	%f159, %f154, %f158;
	ld.global.f32 	%f160, [%rd104+9600];
	add.s64 	%rd109, %rd34, %rd71;
	ld.global.f32 	%f161, [%rd109];
	sub.f32 	%f162, %f160, %f161;
	fma.rn.f32 	%f163, %f162, 0f39BC38E4, %f159;
	ld.global.f32 	%f164, [%rd104+12000];
	add.s64 	%rd110, %rd34, %rd89;
	ld.global.f32 	%f165, [%rd110];
	sub.f32 	%f166, %f164, %f165;
	mul.f32 	%f167, %f166, 0f37B745D2;
	sub.f32 	%f168, %f163, %f167;
	div.rn.f32 	%f169, %f168, %f2;
	add.s64 	%rd111, %rd35, %rd61;
	ld.global.f32 	%f170, [%rd111];
	add.s64 	%rd112, %rd35, %rd73;
	ld.global.f32 	%f171, [%rd112];
	sub.f32 	%f172, %f170, %f171;
	mul.f32 	%f173, %f172, 0f3F9C54C0;
	ld.global.f32 	%f174, [%rd111+4];
	add.s64 	%rd113, %rd35, %rd75;
	ld.global.f32 	%f175, [%rd113];
	sub.f32 	%f176, %f174, %f175;
	mul.f32 	%f177, %f176, 0f3DC68400;
	sub.f32 	%f178, %f173, %f177;
	ld.global.f32 	%f179, [%rd111+8];
	add.s64 	%rd114, %rd35, %rd77;
	ld.global.f32 	%f180, [%rd114];
	sub.f32 	%f181, %f179, %f180;
	fma.rn.f32 	%f182, %f181, 0f3C8EEE66, %f178;
	ld.global.f32 	%f183, [%rd111+12];
	add.s64 	%rd115, %rd35, %rd79;
	ld.global.f32 	%f184, [%rd115];
	sub.f32 	%f185, %f183, %f184;
	mul.f32 	%f186, %f185, 0f3B4276DB;
	sub.f32 	%f187, %f182, %f186;
	ld.global.f32 	%f188, [%rd111+16];
	add.s64 	%rd116, %rd35, %rd81;
	ld.global.f32 	%f189, [%rd116];
	sub.f32 	%f190, %f188, %f189;
	fma.rn.f32 	%f191, %f190, 0f39BC38E4, %f187;
	ld.global.f32 	%f192, [%rd111+20];
	add.s64 	%rd117, %rd35, %rd96;
	ld.global.f32 	%f193, [%rd117];
	sub.f32 	%f194, %f192, %f193;
	mul.f32 	%f195, %f194, 0f37B745D2;
	sub.f32 	%f196, %f191, %f195;
	div.rn.f32 	%f197, %f196, %f3;
	add.s64 	%rd118, %rd36, %rd61;
	ld.global.f32 	%f198, [%rd118+2400];
	ld.global.f32 	%f199, [%rd118];
	sub.f32 	%f200, %f198, %f199;
	mul.f32 	%f201, %f200, 0f3F9C54C0;
	ld.global.f32 	%f202, [%rd118+4800];
	add.s64 	%rd119, %rd36, %rd63;
	ld.global.f32 	%f203, [%rd119];
	sub.f32 	%f204, %f202, %f203;
	mul.f32 	%f205, %f204, 0f3DC68400;
	sub.f32 	%f206, %f201, %f205;
	ld.global.f32 	%f207, [%rd118+7200];
	add.s64 	%rd120, %rd36, %rd65;
	ld.global.f32 	%f208, [%rd120];
	sub.f32 	%f209, %f207, %f208;
	fma.rn.f32 	%f210, %f209, 0f3C8EEE66, %f206;
	ld.global.f32 	%f211, [%rd118+9600];
	add.s64 	%rd121, %rd36, %rd67;
	ld.global.f32 	%f212, [%rd121];
	sub.f32 	%f213, %f211, %f212;
	mul.f32 	%f214, %f213, 0f3B4276DB;
	sub.f32 	%f215, %f210, %f214;
	ld.global.f32 	%f216, [%rd118+12000];
	add.s64 	%rd122, %rd36, %rd69;
	ld.global.f32 	%f217, [%rd122];
	sub.f32 	%f218, %f216, %f217;
	fma.rn.f32 	%f219, %f218, 0f39BC38E4, %f215;
	ld.global.f32 	%f220, [%rd118+14400];
	add.s64 	%rd123, %rd36, %rd71;
	ld.global.f32 	%f221, [%rd123];
	sub.f32 	%f222, %f220, %f221;
	mul.f32 	%f223, %f222, 0f37B745D2;
	sub.f32 	%f224, %f219, %f223;
	div.rn.f32 	%f225, %f224, %f2;
	add.s64 	%rd124, %rd37, %rd61;
	ld.global.f32 	%f226, [%rd124];
	add.s64 	%rd125, %rd38, %rd61;
	ld.global.f32 	%f227, [%rd125];
	mul.f32 	%f228, %f197, %f227;
	mul.f32 	%f229, %f226, %f227;
	sub.f32 	%f230, %f228, %f229;
	fma.rn.f32 	%f231, %f1, %f230, %f226;
	st.global.f32 	[%rd124], %f231;
	add.s64 	%rd126, %rd39, %rd61;
	ld.global.f32 	%f232, [%rd126];
	add.s64 	%rd127, %rd40, %rd61;
	ld.global.f32 	%f233, [%rd127];
	mul.f32 	%f234, %f225, %f233;
	mul.f32 	%f235, %f232, %f233;
	sub.f32 	%f236, %f234, %f235;
	fma.rn.f32 	%f237, %f1, %f236, %f232;
	st.global.f32 	[%rd126], %f237;
	add.s64 	%rd128, %rd41, %rd61;
	ld.global.f32 	%f238, [%rd128];
	ld.global.f32 	%f239, [%rd127];
	mul.f32 	%f240, %f169, %f239;
	mul.f32 	%f241, %f238, %f239;
	sub.f32 	%f242, %f240, %f241;
	fma.rn.f32 	%f243, %f1, %f242, %f238;
	st.global.f32 	[%rd128], %f243;
	add.s64 	%rd129, %rd42, %rd61;
	ld.global.f32 	%f244, [%rd129];
	ld.global.f32 	%f245, [%rd125];
	mul.f32 	%f246, %f141, %f245;
	mul.f32 	%f247, %f244, %f245;
	sub.f32 	%f248, %f246, %f247;
	fma.rn.f32 	%f249, %f1, %f248, %f244;
	st.global.f32 	[%rd129], %f249;
	add.s64 	%rd130, %rd43, %rd61;
	ld.global.f32 	%f250, [%rd130];
	ld.global.f32 	%f251, [%rd127];
	mul.f32 	%f252, %f31, %f251;
	mul.f32 	%f253, %f250, %f251;
	sub.f32 	%f254, %f252, %f253;
	fma.rn.f32 	%f255, %f1, %f254, %f250;
	st.global.f32 	[%rd130], %f255;
	add.s64 	%rd131, %rd44, %rd61;
	ld.global.f32 	%f256, [%rd131];
	ld.global.f32 	%f257, [%rd125];
	mul.f32 	%f258, %f58, %f257;
	mul.f32 	%f259, %f256, %f257;
	sub.f32 	%f260, %f258, %f259;
	fma.rn.f32 	%f261, %f1, %f260, %f256;
	st.global.f32 	[%rd131], %f261;
	add.s64 	%rd132, %rd45, %rd61;
	ld.global.f32 	%f262, [%rd132];
	ld.global.f32 	%f263, [%rd125];
	mul.f32 	%f264, %f113, %f263;
	mul.f32 	%f265, %f262, %f263;
	sub.f32 	%f266, %f264, %f265;
	fma.rn.f32 	%f267, %f1, %f266, %f262;
	st.global.f32 	[%rd132], %f267;
	add.s64 	%rd133, %rd46, %rd61;
	ld.global.f32 	%f268, [%rd133];
	ld.global.f32 	%f269, [%rd127];
	mul.f32 	%f270, %f86, %f269;
	mul.f32 	%f271, %f268, %f269;
	sub.f32 	%f272, %f270, %f271;
	fma.rn.f32 	%f273, %f1, %f272, %f268;
	st.global.f32 	[%rd133], %f273;
	add.s64 	%rd134, %rd47, %rd61;
	ld.global.f32 	%f274, [%rd134];
	add.f32 	%f275, %f274, %f274;
	add.s64 	%rd135, %rd48, %rd61;
	ld.global.f32 	%f276, [%rd135];
	sub.f32 	%f277, %f275, %f276;
	mul.f32 	%f278, %f1, %f1;
	ld.global.f32 	%f279, [%rd130];
	sub.f32 	%f280, %f31, %f279;
	add.f32 	%f281, %f197, %f280;
	sub.f32 	%f282, %f281, %f225;
	ld.global.f32 	%f283, [%rd124];
	sub.f32 	%f284, %f282, %f283;
	ld.global.f32 	%f285, [%rd126];
	add.f32 	%f286, %f285, %f284;
	fma.rn.f32 	%f287, %f278, %f286, %f277;
	add.s64 	%rd136, %rd49, %rd61;
	st.global.f32 	[%rd136], %f287;
	add.s64 	%rd137, %rd50, %rd61;
	ld.global.f32 	%f288, [%rd137];
	add.f32 	%f289, %f288, %f288;
	add.s64 	%rd138, %rd51, %rd61;
	ld.global.f32 	%f290, [%rd138];
	sub.f32 	%f291, %f289, %f290;
	ld.global.f32 	%f292, [%rd131];
	sub.f32 	%f293, %f58, %f292;
	add.f32 	%f294, %f169, %f293;
	sub.f32 	%f295, %f294, %f141;
	ld.global.f32 	%f296, [%rd128];
	sub.f32 	%f297, %f295, %f296;
	ld.global.f32 	%f298, [%rd129];
	add.f32 	%f299, %f298, %f297;
	fma.rn.f32 	%f300, %f278, %f299, %f291;
	add.s64 	%rd139, %rd52, %rd61;
	st.global.f32 	[%rd139], %f300;
	add.s64 	%rd140, %rd53, %rd61;
	ld.global.f32 	%f301, [%rd140];
	add.f32 	%f302, %f301, %f301;
	add.s64 	%rd141, %rd54, %rd61;
	ld.global.f32 	%f303, [%rd141];
	sub.f32 	%f304, %f302, %f303;
	ld.global.f32 	%f305, [%rd132];
	sub.f32 	%f306, %f113, %f305;
	add.f32 	%f307, %f197, %f306;
	sub.f32 	%f308, %f307, %f225;
	ld.global.f32 	%f309, [%rd124];
	sub.f32 	%f310, %f308, %f309;
	ld.global.f32 	%f311, [%rd126];
	add.f32 	%f312, %f311, %f310;
	fma.rn.f32 	%f313, %f278, %f312, %f304;
	add.s64 	%rd142, %rd55, %rd61;
	st.global.f32 	[%rd142], %f313;
	add.s64 	%rd143, %rd56, %rd61;
	ld.global.f32 	%f314, [%rd143];
	add.f32 	%f315, %f314, %f314;
	add.s64 	%rd144, %rd57, %rd61;
	ld.global.f32 	%f316, [%rd144];
	sub.f32 	%f317, %f315, %f316;
	ld.global.f32 	%f318, [%rd133];
	sub.f32 	%f319, %f318, %f86;
	add.f32 	%f320, %f169, %f319;
	sub.f32 	%f321, %f320, %f141;
	ld.global.f32 	%f322, [%rd128];
	sub.f32 	%f323, %f321, %f322;
	ld.global.f32 	%f324, [%rd129];
	add.f32 	%f325, %f324, %f323;
	fma.rn.f32 	%f326, %f278, %f325, %f317;
	add.s64 	%rd145, %rd58, %rd61;
	st.global.f32 	[%rd145], %f326;
	ld.global.f32 	%f327, [%rd134];
	st.global.f32 	[%rd135], %f327;
	ld.global.f32 	%f328, [%rd136];
	st.global.f32 	[%rd134], %f328;
	ld.global.f32 	%f329, [%rd137];
	st.global.f32 	[%rd138], %f329;
	ld.global.f32 	%f330, [%rd139];
	st.global.f32 	[%rd137], %f330;
	ld.global.f32 	%f331, [%rd140];
	st.global.f32 	[%rd141], %f331;
	ld.global.f32 	%f332, [%rd142];
	st.global.f32 	[%rd140], %f332;
	ld.global.f32 	%f333, [%rd143];
	st.global.f32 	[%rd144], %f333;
	ld.global.f32 	%f334, [%rd145];
	st.global.f32 	[%rd143], %f334;
	ld.global.f32 	%f335, [%rd136];
	ld.global.f32 	%f336, [%rd142];
	add.f32 	%f337, %f335, %f336;
	add.s64 	%rd146, %rd59, %rd61;
	st.global.f32 	[%rd146], %f337;
	ld.global.f32 	%f338, [%rd139];
	ld.global.f32 	%f339, [%rd145];
	add.f32 	%f340, %f338, %f339;
	add.s64 	%rd147, %rd60, %rd61;
	st.global.f32 	[%rd147], %f340;
$L__BB5_2:
	ret;

}
	// .globl	_Z8rt_s_resPfS_S_S_S_S_S_S_S_S_fffS_S_S_S_S_S_
.visible .entry _Z8rt_s_resPfS_S_S_S_S_S_S_S_S_fffS_S_S_S_S_S_(
	.param .u64 .ptr .align 1 _Z8rt_s_resPfS_S_S_S_S_S_S_S_S_fffS_S_S_S_S_S__param_0,
	.param .u64 .ptr .align 1 _Z8rt_s_resPfS_S_S_S_S_S_S_S_S_fffS_S_S_S_S_S__param_1,
	.param .u64 .ptr .align 1 _Z8rt_s_resPfS_S_S_S_S_S_S_S_S_fffS_S_S_S_S_S__param_2,
	.param .u64 .ptr .align 1 _Z8rt_s_resPfS_S_S_S_S_S_S_S_S_fffS_S_S_S_S_S__param_3,
	.param .u64 .ptr .align 1 _Z8rt_s_resPfS_S_S_S_S_S_S_S_S_fffS_S_S_S_S_S__param_4,
	.param .u64 .ptr .align 1 _Z8rt_s_resPfS_S_S_S_S_S_S_S_S_fffS_S_S_S_S_S__param_5,
	.param .u64 .ptr .align 1 _Z8rt_s_resPfS_S_S_S_S_S_S_S_S_fffS_S_S_S_S_S__param_6,
	.param .u64 .ptr .align 1 _Z8rt_s_resPfS_S_S_S_S_S_S_S_S_fffS_S_S_S_S_S__param_7,
	.param .u64 .ptr .align 1 _Z8rt_s_resPfS_S_S_S_S_S_S_S_S_fffS_S_S_S_S_S__param_8,
	.param .u64 .ptr .align 1 _Z8rt_s_resPfS_S_S_S_S_S_S_S_S_fffS_S_S_S_S_S__param_9,
	.param .f32 _Z8rt_s_resPfS_S_S_S_S_S_S_S_S_fffS_S_S_S_S_S__param_10,
	.param .f32 _Z8rt_s_resPfS_S_S_S_S_S_S_S_S_fffS_S_S_S_S_S__param_11,
	.param .f32 _Z8rt_s_resPfS_S_S_S_S_S_S_S_S_fffS_S_S_S_S_S__param_12,
	.param .u64 .ptr .align 1 _Z8rt_s_resPfS_S_S_S_S_S_S_S_S_fffS_S_S_S_S_S__param_13,
	.param .u64 .ptr .align 1 _Z8rt_s_resPfS_S_S_S_S_S_S_S_S_fffS_S_S_S_S_S__param_14,
	.param .u64 .ptr .align 1 _Z8rt_s_resPfS_S_S_S_S_S_S_S_S_fffS_S_S_S_S_S__param_15,
	.param .u64 .ptr .align 1 _Z8rt_s_resPfS_S_S_S_S_S_S_S_S_fffS_S_S_S_S_S__param_16,
	.param .u64 .ptr .align 1 _Z8rt_s_resPfS_S_S_S_S_S_S_S_S_fffS_S_S_S_S_S__param_17,
	.param .u64 .ptr .align 1 _Z8rt_s_resPfS_S_S_S_S_S_S_S_S_fffS_S_S_S_S_S__param_18
)
{
	.reg .pred 	%p<2>;
	.reg .b32 	%r<26>;
	.reg .b32 	%f<174>;
	.reg .b64 	%rd<92>;

	ld.param.u64 	%rd2, [_Z8rt_s_resPfS_S_S_S_S_S_S_S_S_fffS_S_S_S_S_S__param_1];
	ld.param.u64 	%rd4, [_Z8rt_s_resPfS_S_S_S_S_S_S_S_S_fffS_S_S_S_S_S__param_3];
	ld.param.u64 	%rd5, [_Z8rt_s_resPfS_S_S_S_S_S_S_S_S_fffS_S_S_S_S_S__param_4];
	ld.param.u64 	%rd6, [_Z8rt_s_resPfS_S_S_S_S_S_S_S_S_fffS_S_S_S_S_S__param_5];
	ld.param.u64 	%rd8, [_Z8rt_s_resPfS_S_S_S_S_S_S_S_S_fffS_S_S_S_S_S__param_7];
	ld.param.u64 	%rd9, [_Z8rt_s_resPfS_S_S_S_S_S_S_S_S_fffS_S_S_S_S_S__param_8];
	ld.param.u64 	%rd10, [_Z8rt_s_resPfS_S_S_S_S_S_S_S_S_fffS_S_S_S_S_S__param_9];
	ld.param.f32 	%f1, [_Z8rt_s_resPfS_S_S_S_S_S_S_S_S_fffS_S_S_S_S_S__param_10];
	ld.param.f32 	%f2, [_Z8rt_s_resPfS_S_S_S_S_S_S_S_S_fffS_S_S_S_S_S__param_11];
	ld.param.f32 	%f3, [_Z8rt_s_resPfS_S_S_S_S_S_S_S_S_fffS_S_S_S_S_S__param_12];
	ld.param.u64 	%rd13, [_Z8rt_s_resPfS_S_S_S_S_S_S_S_S_fffS_S_S_S_S_S__param_15];
	mov.u32 	%r3, %ctaid.x;
	mov.u32 	%r4, %ntid.x;
	mov.u32 	%r5, %tid.x;
	mad.lo.s32 	%r1, %r3, %r4, %r5;
	mov.u32 	%r6, %ctaid.y;
	mov.u32 	%r7, %ntid.y;
	mov.u32 	%r8, %tid.y;
	mad.lo.s32 	%r9, %r6, %r7, %r8;
	add.s32 	%r10, %r1, -6;
	add.s32 	%r11, %r9, -6;
	max.u32 	%r12, %r10, %r11;
	setp.gt.u32 	%p1, %r12, 587;
	@%p1 bra 	$L__BB6_2;
	ld.param.u64 	%rd91, [_Z8rt_s_resPfS_S_S_S_S_S_S_S_S_fffS_S_S_S_S_S__param_18];
	ld.param.u64 	%rd90, [_Z8rt_s_resPfS_S_S_S_S_S_S_S_S_fffS_S_S_S_S_S__param_17];
	ld.param.u64 	%rd89, [_Z8rt_s_resPfS_S_S_S_S_S_S_S_S_fffS_S_S_S_S_S__param_16];
	ld.param.u64 	%rd88, [_Z8rt_s_resPfS_S_S_S_S_S_S_S_S_fffS_S_S_S_S_S__param_14];
	ld.param.u64 	%rd87, [_Z8rt_s_resPfS_S_S_S_S_S_S_S_S_fffS_S_S_S_S_S__param_13];
	ld.param.u64 	%rd86, [_Z8rt_s_resPfS_S_S_S_S_S_S_S_S_fffS_S_S_S_S_S__param_6];
	ld.param.u64 	%rd85, [_Z8rt_s_resPfS_S_S_S_S_S_S_S_S_fffS_S_S_S_S_S__param_2];
	ld.param.u64 	%rd84, [_Z8rt_s_resPfS_S_S_S_S_S_S_S_S_fffS_S_S_S_S_S__param_0];
	cvta.to.global.u64 	%rd17, %rd84;
	cvta.to.global.u64 	%rd18, %rd2;
	cvta.to.global.u64 	%rd19, %rd13;
	cvta.to.global.u64 	%rd20, %rd9;
	cvta.to.global.u64 	%rd21, %rd89;
	cvta.to.global.u64 	%rd22, %rd10;
	cvta.to.global.u64 	%rd23, %rd90;
	cvta.to.global.u64 	%rd24, %rd91;
	cvta.to.global.u64 	%rd25, %rd87;
	cvta.to.global.u64 	%rd26, %rd85;
	cvta.to.global.u64 	%rd27, %rd88;
	cvta.to.global.u64 	%rd28, %rd4;
	cvta.to.global.u64 	%rd29, %rd8;
	cvta.to.global.u64 	%rd30, %rd6;
	cvta.to.global.u64 	%rd31, %rd5;
	cvta.to.global.u64 	%rd32, %rd86;
	mad.lo.s32 	%r13, %r1, 600, %r9;
	mul.wide.u32 	%rd33, %r13, 4;
	add.s64 	%rd34, %rd17, %rd33;
	ld.global.f32 	%f4, [%rd34];
	add.s32 	%r14, %r13, -600;
	mul.wide.u32 	%rd35, %r14, 4;
	add.s64 	%rd36, %rd17, %rd35;
	ld.global.f32 	%f5, [%rd36];
	sub.f32 	%f6, %f4, %f5;
	mul.f32 	%f7, %f6, 0f3F9C54C0;
	ld.global.f32 	%f8, [%rd34+2400];
	add.s32 	%r15, %r13, -1200;
	mul.wide.u32 	%rd37, %r15, 4;
	add.s64 	%rd38, %rd17, %rd37;
	ld.global.f32 	%f9, [%rd38];
	sub.f32 	%f10, %f8, %f9;
	mul.f32 	%f11, %f10, 0f3DC68400;
	sub.f32 	%f12, %f7, %f11;
	ld.global.f32 	%f13, [%rd34+4800];
	add.s32 	%r16, %r13, -1800;
	mul.wide.u32 	%rd39, %r16, 4;
	add.s64 	%rd40, %rd17, %rd39;
	ld.global.f32 	%f14, [%rd40];
	sub.f32 	%f15, %f13, %f14;
	fma.rn.f32 	%f16, %f15, 0f3C8EEE66, %f12;
	ld.global.f32 	%f17, [%rd34+7200];
	add.s32 	%r17, %r13, -2400;
	mul.wide.u32 	%rd41, %r17, 4;
	add.s64 	%rd42, %rd17, %rd41;
	ld.global.f32 	%f18, [%rd42];
	sub.f32 	%f19, %f17, %f18;
	mul.f32 	%f20, %f19, 0f3B4276DB;
	sub.f32 	%f21, %f16, %f20;
	ld.global.f32 	%f22, [%rd34+9600];
	add.s32 	%r18, %r13, -3000;
	mul.wide.u32 	%rd43, %r18, 4;
	add.s64 	%rd44, %rd17, %rd43;
	ld.global.f32 	%f23, [%rd44];
	sub.f32 	%f24, %f22, %f23;
	fma.rn.f32 	%f25, %f24, 0f39BC38E4, %f21;
	ld.global.f32 	%f26, [%rd34+12000];
	add.s32 	%r19, %r13, -3600;
	mul.wide.u32 	%rd45, %r19, 4;
	add.s64 	%rd46, %rd17, %rd45;
	ld.global.f32 	%f27, [%rd46];
	sub.f32 	%f28, %f26, %f27;
	mul.f32 	%f29, %f28, 0f37B745D2;
	sub.f32 	%f30, %f25, %f29;
	div.rn.f32 	%f31, %f30, %f2;
	ld.global.f32 	%f32, [%rd34+4];
	sub.f32 	%f33, %f32, %f4;
	mul.f32 	%f34, %f33, 0f3F9C54C0;
	ld.global.f32 	%f35, [%rd34+8];
	add.s32 	%r20, %r13, -1;
	mul.wide.u32 	%rd47, %r20, 4;
	add.s64 	%rd48, %rd17, %rd47;
	ld.global.f32 	%f36, [%rd48];
	sub.f32 	%f37, %f35, %f36;
	mul.f32 	%f38, %f37, 0f3DC68400;
	sub.f32 	%f39, %f34, %f38;
	ld.global.f32 	%f40, [%rd34+12];
	add.s32 	%r21, %r13, -2;
	mul.wide.u32 	%rd49, %r21, 4;
	add.s64 	%rd50, %rd17, %rd49;
	ld.global.f32 	%f41, [%rd50];
	sub.f32 	%f42, %f40, %f41;
	fma.rn.f32 	%f43, %f42, 0f3C8EEE66, %f39;
	ld.global.f32 	%f44, [%rd34+16];
	add.s32 	%r22, %r13, -3;
	mul.wide.u32 	%rd51, %r22, 4;
	add.s64 	%rd52, %rd17, %rd51;
	ld.global.f32 	%f45, [%rd52];
	sub.f32 	%f46, %f44, %f45;
	mul.f32 	%f47, %f46, 0f3B4276DB;
	sub.f32 	%f48, %f43, %f47;
	ld.global.f32 	%f49, [%rd34+20];
	add.s32 	%r23, %r13, -4;
	mul.wide.u32 	%rd53, %r23, 4;
	add.s64 	%rd54, %rd17, %rd53;
	ld.global.f32 	%f50, [%rd54];
	sub.f32 	%f51, %f49, %f50;
	fma.rn.f32 	%f52, %f51, 0f39BC38E4, %f48;
	ld.global.f32 	%f53, [%rd34+24];
	add.s32 	%r24, %r13, -5;
	mul.wide.u32 	%rd55, %r24, 4;
	add.s64 	%rd56, %rd17, %rd55;
	ld.global.f32 	%f54, [%rd56];
	sub.f32 	%f55, %f53, %f54;
	mul.f32 	%f56, %f55, 0f37B745D2;
	sub.f32 	%f57, %f52, %f56;
	div.rn.f32 	%f58, %f57, %f3;
	add.s64 	%rd57, %rd18, %rd33;
	ld.global.f32 	%f59, [%rd57];
	add.s64 	%rd58, %rd18, %rd47;
	ld.global.f32 	%f60, [%rd58];
	sub.f32 	%f61, %f59, %f60;
	mul.f32 	%f62, %f61, 0f3F9C54C0;
	ld.global.f32 	%f63, [%rd57+4];
	add.s64 	%rd59, %rd18, %rd49;
	ld.global.f32 	%f64, [%rd59];
	sub.f32 	%f65, %f63, %f64;
	mul.f32 	%f66, %f65, 0f3DC68400;
	sub.f32 	%f67, %f62, %f66;
	ld.global.f32 	%f68, [%rd57+8];
	add.s64 	%rd60, %rd18, %rd51;
	ld.global.f32 	%f69, [%rd60];
	sub.f32 	%f70, %f68, %f69;
	fma.rn.f32 	%f71, %f70, 0f3C8EEE66, %f67;
	ld.global.f32 	%f72, [%rd57+12];
	add.s64 	%rd61, %rd18, %rd53;
	ld.global.f32 	%f73, [%rd61];
	sub.f32 	%f74, %f72, %f73;
	mul.f32 	%f75, %f74, 0f3B4276DB;
	sub.f32 	%f76, %f71, %f75;
	ld.global.f32 	%f77, [%rd57+16];
	add.s64 	%rd62, %rd18, %rd55;
	ld.global.f32 	%f78, [%rd62];
	sub.f32 	%f79, %f77, %f78;
	fma.rn.f32 	%f80, %f79, 0f39BC38E4, %f76;
	ld.global.f32 	%f81, [%rd57+20];
	add.s32 	%r25, %r13, -6;
	mul.wide.u32 	%rd63, %r25, 4;
	add.s64 	%rd64, %rd18, %rd63;
	ld.global.f32 	%f82, [%rd64];
	sub.f32 	%f83, %f81, %f82;
	mul.f32 	%f84, %f83, 0f37B745D2;
	sub.f32 	%f85, %f80, %f84;
	div.rn.f32 	%f86, %f85, %f3;
	ld.global.f32 	%f87, [%rd57+2400];
	sub.f32 	%f88, %f87, %f59;
	mul.f32 	%f89, %f88, 0f3F9C54C0;
	ld.global.f32 	%f90, [%rd57+4800];
	add.s64 	%rd65, %rd18, %rd35;
	ld.global.f32 	%f91, [%rd65];
	sub.f32 	%f92, %f90, %f91;
	mul.f32 	%f93, %f92, 0f3DC68400;
	sub.f32 	%f94, %f89, %f93;
	ld.global.f32 	%f95, [%rd57+7200];
	add.s64 	%rd66, %rd18, %rd37;
	ld.global.f32 	%f96, [%rd66];
	sub.f32 	%f97, %f95, %f96;
	fma.rn.f32 	%f98, %f97, 0f3C8EEE66, %f94;
	ld.global.f32 	%f99, [%rd57+9600];
	add.s64 	%rd67, %rd18, %rd39;
	ld.global.f32 	%f100, [%rd67];
	sub.f32 	%f101, %f99, %f100;
	mul.f32 	%f102, %f101, 0f3B4276DB;
	sub.f32 	%f103, %f98, %f102;
	ld.global.f32 	%f104, [%rd57+12000];
	add.s64 	%rd68, %rd18, %rd41;
	ld.global.f32 	%f105, [%rd68];
	sub.f32 	%f106, %f104, %f105;
	fma.rn.f32 	%f107, %f106, 0f39BC38E4, %f103;
	ld.global.f32 	%f108, [%rd57+14400];
	add.s64 	%rd69, %rd18, %rd43;
	ld.global.f32 	%f109, [%rd69];
	sub.f32 	%f110, %f108, %f109;
	mul.f32 	%f111, %f110, 0f37B745D2;
	sub.f32 	%f112, %f107, %f111;
	div.rn.f32 	%f113, %f112, %f2;
	add.s64 	%rd70, %rd19, %rd33;
	ld.global.f32 	%f114, [%rd70];
	add.s64 	%rd71, %rd20, %rd33;
	ld.global.f32 	%f115, [%rd71];
	mul.f32 	%f116, %f31, %f115;
	mul.f32 	%f117, %f114, %f115;
	sub.f32 	%f118, %f116, %f117;
	fma.rn.f32 	%f119, %f1, %f118, %f114;
	st.global.f32 	[%rd70], %f119;
	add.s64 	%rd72, %rd21, %rd33;
	ld.global.f32 	%f120, [%rd72];
	add.s64 	%rd73, %rd22, %rd33;
	ld.global.f32 	%f121, [%rd73];
	mul.f32 	%f122, %f86, %f121;
	mul.f32 	%f123, %f120, %f121;
	sub.f32 	%f124, %f122, %f123;
	fma.rn.f32 	%f125, %f1, %f124, %f120;
	st.global.f32 	[%rd72], %f125;
	add.s64 	%rd74, %rd23, %rd33;
	ld.global.f32 	%f126, [%rd74];
	ld.global.f32 	%f127, [%rd73];
	mul.f32 	%f128, %f58, %f127;
	mul.f32 	%f129, %f126, %f127;
	sub.f32 	%f130, %f128, %f129;
	fma.rn.f32 	%f131, %f1, %f130, %f126;
	st.global.f32 	[%rd74], %f131;
	add.s64 	%rd75, %rd24, %rd33;
	ld.global.f32 	%f132, [%rd75];
	ld.global.f32 	%f133, [%rd71];
	mul.f32 	%f134, %f113, %f133;
	mul.f32 	%f135, %f132, %f133;
	sub.f32 	%f136, %f134, %f135;
	fma.rn.f32 	%f137, %f1, %f136, %f132;
	st.global.f32 	[%rd75], %f137;
	add.s64 	%rd76, %rd25, %rd33;
	ld.global.f32 	%f138, [%rd76];
	mul.f32 	%f139, %f138, %f138;
	add.f32 	%f140, %f31, %f86;
	ld.global.f32 	%f141, [%rd70];
	sub.f32 	%f142, %f140, %f141;
	ld.global.f32 	%f143, [%rd72];
	sub.f32 	%f144, %f142, %f143;
	mul.f32 	%f145, %f139, %f144;
	add.s64 	%rd77, %rd26, %rd33;
	st.global.f32 	[%rd77], %f145;
	add.s64 	%rd78, %rd27, %rd33;
	ld.global.f32 	%f146, [%rd78];
	mul.f32 	%f147, %f146, %f146;
	sub.f32 	%f148, %f58, %f113;
	ld.global.f32 	%f149, [%rd74];
	sub.f32 	%f150, %f148, %f149;
	ld.global.f32 	%f151, [%rd75];
	add.f32 	%f152, %f150, %f151;
	mul.f32 	%f153, %f147, %f152;
	add.s64 	%rd79, %rd28, %rd33;
	st.global.f32 	[%rd79], %f153;
	ld.global.f32 	%f154, [%rd78];
	mul.f32 	%f155, %f154, %f154;
	ld.global.f32 	%f156, [%rd75];
	sub.f32 	%f157, %f113, %f156;
	mul.f32 	%f158, %f155, %f157;
	add.s64 	%rd80, %rd29, %rd33;
	st.global.f32 	[%rd80], %f158;
	ld.global.f32 	%f159, [%rd78];
	mul.f32 	%f160, %f159, %f159;
	ld.global.f32 	%f161, [%rd72];
	sub.f32 	%f162, %f86, %f161;
	mul.f32 	%f163, %f160, %f162;
	add.s64 	%rd81, %rd30, %rd33;
	st.global.f32 	[%rd81], %f163;
	ld.global.f32 	%f164, [%rd78];
	mul.f32 	%f165, %f164, %f164;
	ld.global.f32 	%f166, [%rd74];
	sub.f32 	%f167, %f58, %f166;
	mul.f32 	%f168, %f165, %f167;
	add.s64 	%rd82, %rd31, %rd33;
	st.global.f32 	[%rd82], %f168;
	ld.global.f32 	%f169, [%rd78];
	mul.f32 	%f170, %f169, %f169;
	ld.global.f32 	%f171, [%rd70];
	sub.f32 	%f172, %f31, %f171;
	mul.f32 	%f173, %f170, %f172;
	add.s64 	%rd83, %rd32, %rd33;
	st.global.f32 	[%rd83], %f173;
$L__BB6_2:
	ret;

}
	// .globl	_Z29velocity_backward_propagationPfS_S_S_S_S_S_S_S_S_S_S_S_S_fff
.visible .entry _Z29velocity_backward_propagationPfS_S_S_S_S_S_S_S_S_S_S_S_S_fff(
	.param .u64 .ptr .align 1 _Z29velocity_backward_propagationPfS_S_S_S_S_S_S_S_S_S_S_S_S_fff_param_0,
	.param .u64 .ptr .align 1 _Z29velocity_backward_propagationPfS_S_S_S_S_S_S_S_S_S_S_S_S_fff_param_1,
	.param .u64 .ptr .align 1 _Z29velocity_backward_propagationPfS_S_S_S_S_S_S_S_S_S_S_S_S_fff_param_2,
	.param .u64 .ptr .align 1 _Z29velocity_backward_propagationPfS_S_S_S_S_S_S_S_S_S_S_S_S_fff_param_3,
	.param .u64 .ptr .align 1 _Z29velocity_backward_propagationPfS_S_S_S_S_S_S_S_S_S_S_S_S_fff_param_4,
	.param .u64 .ptr .align 1 _Z29velocity_backward_propagationPfS_S_S_S_S_S_S_S_S_S_S_S_S_fff_param_5,
	.param .u64 .ptr .align 1 _Z29velocity_backward_propagationPfS_S_S_S_S_S_S_S_S_S_S_S_S_fff_param_6,
	.param .u64 .ptr .align 1 _Z29velocity_backward_propagationPfS_S_S_S_S_S_S_S_S_S_S_S_S_fff_param_7,
	.param .u64 .ptr .align 1 _Z29velocity_backward_propagationPfS_S_S_S_S_S_S_S_S_S_S_S_S_fff_param_8,
	.param .u64 .ptr .align 1 _Z29velocity_backward_propagationPfS_S_S_S_S_S_S_S_S_S_S_S_S_fff_param_9,
	.param .u64 .ptr .align 1 _Z29velocity_backward_propagationPfS_S_S_S_S_S_S_S_S_S_S_S_S_fff_param_10,
	.param .u64 .ptr .align 1 _Z29velocity_backward_propagationPfS_S_S_S_S_S_S_S_S_S_S_S_S_fff_param_11,
	.param .u64 .ptr .align 1 _Z29velocity_backward_propagationPfS_S_S_S_S_S_S_S_S_S_S_S_S_fff_param_12,
	.param .u64 .ptr .align 1 _Z29velocity_backward_propagationPfS_S_S_S_S_S_S_S_S_S_S_S_S_fff_param_13,
	.param .f32 _Z29velocity_backward_propagationPfS_S_S_S_S_S_S_S_S_S_S_S_S_fff_param_14,
	.param .f32 _Z29velocity_backward_propagationPfS_S_S_S_S_S_S_S_S_S_S_S_S_fff_param_15,
	.param .f32 _Z29velocity_backward_propagationPfS_S_S_S_S_S_S_S_S_S_S_S_S_fff_param_16
)
{
	.reg .pred 	%p<2>;
	.reg .b32 	%r<26>;
	.reg .b32 	%f<256>;
	.reg .b64 	%rd<106>;
	.reg .b64 	%fd<40>;

	ld.param.u64 	%rd2, [_Z29velocity_backward_propagationPfS_S_S_S_S_S_S_S_S_S_S_S_S_fff_param_1];
	ld.param.u64 	%rd4, [_Z29velocity_backward_propagationPfS_S_S_S_S_S_S_S_S_S_S_S_S_fff_param_3];
	ld.param.u64 	%rd5, [_Z29velocity_backward_propagationPfS_S_S_S_S_S_S_S_S_S_S_S_S_fff_param_4];
	ld.param.u64 	%rd8, [_Z29velocity_backward_propagationPfS_S_S_S_S_S_S_S_S_S_S_S_S_fff_param_7];
	ld.param.u64 	%rd9, [_Z29velocity_backward_propagationPfS_S_S_S_S_S_S_S_S_S_S_S_S_fff_param_8];
	ld.param.u64 	%rd10, [_Z29velocity_backward_propagationPfS_S_S_S_S_S_S_S_S_S_S_S_S_fff_param_9];
	ld.param.u64 	%rd11, [_Z29velocity_backward_propagationPfS_S_S_S_S_S_S_S_S_S_S_S_S_fff_param_10];
	ld.param.u64 	%rd12, [_Z29velocity_backward_propagationPfS_S_S_S_S_S_S_S_S_S_S_S_S_fff_param_11];
	ld.param.f32 	%f1, [_Z29velocity_backward_propagationPfS_S_S_S_S_S_S_S_S_S_S_S_S_fff_param_14];
	ld.param.f32 	%f2, [_Z29velocity_backward_propagationPfS_S_S_S_S_S_S_S_S_S_S_S_S_fff_param_15];
	ld.param.f32 	%f3, [_Z29velocity_backward_propagationPfS_S_S_S_S_S_S_S_S_S_S_S_S_fff_param_16];
	mov.u32 	%r3, %ctaid.x;
	mov.u32 	%r4, %ntid.x;
	mov.u32 	%r5, %tid.x;
	mad.lo.s32 	%r1, %r3, %r4, %r5;
	mov.u32 	%r6, %ctaid.y;
	mov.u32 	%r7, %ntid.y;
	mov.u32 	%r8, %tid.y;
	mad.lo.s32 	%r9, %r6, %r7, %r8;
	add.s32 	%r10, %r1, -6;
	add.s32 	%r11, %r9, -6;
	max.u32 	%r12, %r10, %r11;
	setp.gt.u32 	%p1, %r12, 587;
	@%p1 bra 	$L__BB7_2;
	ld.param.u64 	%rd105, [_Z29velocity_backward_propagationPfS_S_S_S_S_S_S_S_S_S_S_S_S_fff_param_13];
	ld.param.u64 	%rd104, [_Z29velocity_backward_propagationPfS_S_S_S_S_S_S_S_S_S_S_S_S_fff_param_12];
	ld.param.u64 	%rd103, [_Z29velocity_backward_propagationPfS_S_S_S_S_S_S_S_S_S_S_S_S_fff_param_6];
	ld.param.u64 	%rd102, [_Z29velocity_backward_propagationPfS_S_S_S_S_S_S_S_S_S_S_S_S_fff_param_5];
	ld.param.u64 	%rd101, [_Z29velocity_backward_propagationPfS_S_S_S_S_S_S_S_S_S_S_S_S_fff_param_2];
	ld.param.u64 	%rd100, [_Z29velocity_backward_propagationPfS_S_S_S_S_S_S_S_S_S_S_S_S_fff_param_0];
	cvta.to.global.u64 	%rd15, %rd103;
	cvta.to.global.u64 	%rd16, %rd8;
	cvta.to.global.u64 	%rd17, %rd11;
	cvta.to.global.u64 	%rd18, %rd9;
	cvta.to.global.u64 	%rd19, %rd12;
	cvta.to.global.u64 	%rd20, %rd10;
	cvta.to.global.u64 	%rd21, %rd105;
	cvta.to.global.u64 	%rd22, %rd101;
	cvta.to.global.u64 	%rd23, %rd104;
	cvta.to.global.u64 	%rd24, %rd4;
	cvta.to.global.u64 	%rd25, %rd5;
	cvta.to.global.u64 	%rd26, %rd102;
	cvta.to.global.u64 	%rd27, %rd100;
	cvta.to.global.u64 	%rd28, %rd2;
	mad.lo.s32 	%r13, %r1, 600, %r9;
	mul.wide.u32 	%rd29, %r13, 4;
	add.s64 	%rd30, %rd15, %rd29;
	ld.global.f32 	%f4, [%rd30+2400];
	ld.global.f32 	%f5, [%rd30];
	sub.f32 	%f6, %f4, %f5;
	mul.f32 	%f7, %f6, 0f3F9C538F;
	ld.global.f32 	%f8, [%rd30+4800];
	add.s32 	%r14, %r13, -600;
	mul.wide.u32 	%rd31, %r14, 4;
	add.s64 	%rd32, %rd15, %rd31;
	ld.global.f32 	%f9, [%rd32];
	sub.f32 	%f10, %f8, %f9;
	mul.f32 	%f11, %f10, 0f3DC683C3;
	sub.f32 	%f12, %f7, %f11;
	ld.global.f32 	%f13, [%rd30+7200];
	add.s32 	%r15, %r13, -1200;
	mul.wide.u32 	%rd33, %r15, 4;
	add.s64 	%rd34, %rd15, %rd33;
	ld.global.f32 	%f14, [%rd34];
	sub.f32 	%f15, %f13, %f14;
	fma.rn.f32 	%f16, %f15, 0f3C8EEF1C, %f12;
	ld.global.f32 	%f17, [%rd30+9600];
	add.s32 	%r16, %r13, -1800;
	mul.wide.u32 	%rd35, %r16, 4;
	add.s64 	%rd36, %rd15, %rd35;
	ld.global.f32 	%f18, [%rd36];
	sub.f32 	%f19, %f17, %f18;
	mul.f32 	%f20, %f19, 0f3B427708;
	sub.f32 	%f21, %f16, %f20;
	ld.global.f32 	%f22, [%rd30+12000];
	add.s32 	%r17, %r13, -2400;
	mul.wide.u32 	%rd37, %r17, 4;
	add.s64 	%rd38, %rd15, %rd37;
	ld.global.f32 	%f23, [%rd38];
	sub.f32 	%f24, %f22, %f23;
	fma.rn.f32 	%f25, %f24, 0f39BC3982, %f21;
	ld.global.f32 	%f26, [%rd30+14400];
	add.s32 	%r18, %r13, -3000;
	mul.wide.u32 	%rd39, %r18, 4;
	add.s64 	%rd40, %rd15, %rd39;
	ld.global.f32 	%f27, [%rd40];
	sub.f32 	%f28, %f26, %f27;
	mul.f32 	%f29, %f28, 0f37B74639;
	sub.f32 	%f30, %f25, %f29;
	div.rn.f32 	%f31, %f30, %f2;
	ld.global.f32 	%f32, [%rd30+4];
	sub.f32 	%f33, %f32, %f5;
	mul.f32 	%f34, %f33, 0f3F9C538F;
	ld.global.f32 	%f35, [%rd30+8];
	add.s32 	%r19, %r13, -1;
	mul.wide.u32 	%rd41, %r19, 4;
	add.s64 	%rd42, %rd15, %rd41;
	ld.global.f32 	%f36, [%rd42];
	sub.f32 	%f37, %f35, %f36;
	mul.f32 	%f38, %f37, 0f3DC683C3;
	sub.f32 	%f39, %f34, %f38;
	ld.global.f32 	%f40, [%rd30+12];
	add.s32 	%r20, %r13, -2;
	mul.wide.u32 	%rd43, %r20, 4;
	add.s64 	%rd44, %rd15, %rd43;
	ld.global.f32 	%f41, [%rd44];
	sub.f32 	%f42, %f40, %f41;
	fma.rn.f32 	%f43, %f42, 0f3C8EEF1C, %f39;
	ld.global.f32 	%f44, [%rd30+16];
	add.s32 	%r21, %r13, -3;
	mul.wide.u32 	%rd45, %r21, 4;
	add.s64 	%rd46, %rd15, %rd45;
	ld.global.f32 	%f45, [%rd46];
	sub.f32 	%f46, %f44, %f45;
	mul.f32 	%f47, %f46, 0f3B427708;
	sub.f32 	%f48, %f43, %f47;
	ld.global.f32 	%f49, [%rd30+20];
	add.s32 	%r22, %r13, -4;
	mul.wide.u32 	%rd47, %r22, 4;
	add.s64 	%rd48, %rd15, %rd47;
	ld.global.f32 	%f50, [%rd48];
	sub.f32 	%f51, %f49, %f50;
	fma.rn.f32 	%f52, %f51, 0f39BC3982, %f48;
	ld.global.f32 	%f53, [%rd30+24];
	add.s32 	%r23, %r13, -5;
	mul.wide.u32 	%rd49, %r23, 4;
	add.s64 	%rd50, %rd15, %rd49;
	ld.global.f32 	%f54, [%rd50];
	sub.f32 	%f55, %f53, %f54;
	mul.f32 	%f56, %f55, 0f37B74639;
	sub.f32 	%f57, %f52, %f56;
	div.rn.f32 	%f58, %f57, %f3;
	add.s64 	%rd51, %rd16, %rd29;
	ld.global.f32 	%f59, [%rd51];
	add.s64 	%rd52, %rd16, %rd31;
	ld.global.f32 	%f60, [%rd52];
	sub.f32 	%f61, %f59, %f60;
	mul.f32 	%f62, %f61, 0f3F9C538F;
	ld.global.f32 	%f63, [%rd51+2400];
	add.s64 	%rd53, %rd16, %rd33;
	ld.global.f32 	%f64, [%rd53];
	sub.f32 	%f65, %f63, %f64;
	mul.f32 	%f66, %f65, 0f3DC683C3;
	sub.f32 	%f67, %f62, %f66;
	ld.global.f32 	%f68, [%rd51+4800];
	add.s64 	%rd54, %rd16, %rd35;
	ld.global.f32 	%f69, [%rd54];
	sub.f32 	%f70, %f68, %f69;
	fma.rn.f32 	%f71, %f70, 0f3C8EEF1C, %f67;
	ld.global.f32 	%f72, [%rd51+7200];
	add.s64 	%rd55, %rd16, %rd37;
	ld.global.f32 	%f73, [%rd55];
	sub.f32 	%f74, %f72, %f73;
	mul.f32 	%f75, %f74, 0f3B427708;
	sub.f32 	%f76, %f71, %f75;
	ld.global.f32 	%f77, [%rd51+9600];
	add.s64 	%rd56, %rd16, %rd39;
	ld.global.f32 	%f78, [%rd56];
	sub.f32 	%f79, %f77, %f78;
	fma.rn.f32 	%f80, %f79, 0f39BC3982, %f76;
	ld.global.f32 	%f81, [%rd51+12000];
	add.s32 	%r24, %r13, -3600;
	mul.wide.u32 	%rd57, %r24, 4;
	add.s64 	%rd58, %rd16, %rd57;
	ld.global.f32 	%f82, [%rd58];
	sub.f32 	%f83, %f81, %f82;
	mul.f32 	%f84, %f83, 0f37B74639;
	sub.f32 	%f85, %f80, %f84;
	add.s64 	%rd59, %rd16, %rd41;
	ld.global.f32 	%f86, [%rd59];
	sub.f32 	%f87, %f59, %f86;
	mul.f32 	%f88, %f87, 0f3F9C538F;
	ld.global.f32 	%f89, [%rd51+4];
	add.s64 	%rd60, %rd16, %rd43;
	ld.global.f32 	%f90, [%rd60];
	sub.f32 	%f91, %f89, %f90;
	mul.f32 	%f92, %f91, 0f3DC683C3;
	sub.f32 	%f93, %f88, %f92;
	ld.global.f32 	%f94, [%rd51+8];
	add.s64 	%rd61, %rd16, %rd45;
	ld.global.f32 	%f95, [%rd61];
	sub.f32 	%f96, %f94, %f95;
	fma.rn.f32 	%f97, %f96, 0f3C8EEF1C, %f93;
	ld.global.f32 	%f98, [%rd51+12];
	add.s64 	%rd62, %rd16, %rd47;
	ld.global.f32 	%f99, [%rd62];
	sub.f32 	%f100, %f98, %f99;
	mul.f32 	%f101, %f100, 0f3B427708;
	sub.f32 	%f102, %f97, %f101;
	ld.global.f32 	%f103, [%rd51+16];
	add.s64 	%rd63, %rd16, %rd49;
	ld.global.f32 	%f104, [%rd63];
	sub.f32 	%f105, %f103, %f104;
	fma.rn.f32 	%f106, %f105, 0f39BC3982, %f102;
	ld.global.f32 	%f107, [%rd51+20];
	add.s32 	%r25, %r13, -6;
	mul.wide.u32 	%rd64, %r25, 4;
	add.s64 	%rd65, %rd16, %rd64;
	ld.global.f32 	%f108, [%rd65];
	sub.f32 	%f109, %f107, %f108;
	mul.f32 	%f110, %f109, 0f37B74639;
	sub.f32 	%f111, %f106, %f110;
	div.rn.f32 	%f112, %f111, %f3;
	add.s64 	%rd66, %rd17, %rd29;
	ld.global.f32 	%f113, [%rd66+4];
	ld.global.f32 	%f114, [%rd66];
	sub.f32 	%f115, %f113, %f114;
	mul.f32 	%f116, %f115, 0f3F9C538F;
	ld.global.f32 	%f117, [%rd66+8];
	add.s64 	%rd67, %rd17, %rd41;
	ld.global.f32 	%f118, [%rd67];
	sub.f32 	%f119, %f117, %f118;
	mul.f32 	%f120, %f119, 0f3DC683C3;
	sub.f32 	%f121, %f116, %f120;
	ld.global.f32 	%f122, [%rd66+12];
	add.s64 	%rd68, %rd17, %rd43;
	ld.global.f32 	%f123, [%rd68];
	sub.f32 	%f124, %f122, %f123;
	fma.rn.f32 	%f125, %f124, 0f3C8EEF1C, %f121;
	ld.global.f32 	%f126, [%rd66+16];
	add.s64 	%rd69, %rd17, %rd45;
	ld.global.f32 	%f127, [%rd69];
	sub.f32 	%f128, %f126, %f127;
	mul.f32 	%f129, %f128, 0f3B427708;
	sub.f32 	%f130, %f125, %f129;
	ld.global.f32 	%f131, [%rd66+20];
	add.s64 	%rd70, %rd17, %rd47;
	ld.global.f32 	%f132, [%rd70];
	sub.f32 	%f133, %f131, %f132;
	fma.rn.f32 	%f134, %f133, 0f39BC3982, %f130;
	ld.global.f32 	%f135, [%rd66+24];
	add.s64 	%rd71, %rd17, %rd49;
	ld.global.f32 	%f136, [%rd71];
	sub.f32 	%f137, %f135, %f136;
	mul.f32 	%f138, %f137, 0f37B74639;
	sub.f32 	%f139, %f134, %f138;
	div.rn.f32 	%f140, %f139, %f3;
	add.s64 	%rd72, %rd18, %rd29;
	ld.global.f32 	%f141, [%rd72];
	add.s64 	%rd73, %rd18, %rd31;
	ld.global.f32 	%f142, [%rd73];
	sub.f32 	%f143, %f141, %f142;
	mul.f32 	%f144, %f143, 0f3F9C538F;
	ld.global.f32 	%f145, [%rd72+2400];
	add.s64 	%rd74, %rd18, %rd33;
	ld.global.f32 	%f146, [%rd74];
	sub.f32 	%f147, %f145, %f146;
	mul.f32 	%f148, %f147, 0f3DC683C3;
	sub.f32 	%f149, %f144, %f148;
	ld.global.f32 	%f150, [%rd72+4800];
	add.s64 	%rd75, %rd18, %rd35;
	ld.global.f32 	%f151, [%rd75];
	sub.f32 	%f152, %f150, %f151;
	fma.rn.f32 	%f153, %f152, 0f3C8EEF1C, %f149;
	ld.global.f32 	%f154, [%rd72+7200];
	add.s64 	%rd76, %rd18, %rd37;
	ld.global.f32 	%f155, [%rd76];
	sub.f32 	%f156, %f154, %f155;
	mul.f32 	%f157, %f156, 0f3B427708;
	sub.f32 	%f158, %f153, %f157;
	ld.global.f32 	%f159, [%rd72+9600];
	add.s64 	%rd77, %rd18, %rd39;
	ld.global.f32 	%f160, [%rd77];
	sub.f32 	%f161, %f159, %f160;
	fma.rn.f32 	%f162, %f161, 0f39BC3982, %f158;
	ld.global.f32 	%f163, [%rd72+12000];
	add.s64 	%rd78, %rd18, %rd57;
	ld.global.f32 	%f164, [%rd78];
	sub.f32 	%f165, %f163, %f164;
	mul.f32 	%f166, %f165, 0f37B74639;
	sub.f32 	%f167, %f162, %f166;
	div.rn.f32 	%f168, %f167, %f2;
	add.s64 	%rd79, %rd19, %rd29;
	ld.global.f32 	%f169, [%rd79];
	add.s64 	%rd80, %rd19, %rd41;
	ld.global.f32 	%f170, [%rd80];
	sub.f32 	%f171, %f169, %f170;
	mul.f32 	%f172, %f171, 0f3F9C538F;
	ld.global.f32 	%f173, [%rd79+4];
	add.s64 	%rd81, %rd19, %rd43;
	ld.global.f32 	%f174, [%rd81];
	sub.f32 	%f175, %f173, %f174;
	mul.f32 	%f176, %f175, 0f3DC683C3;
	sub.f32 	%f177, %f172, %f176;
	ld.global.f32 	%f178, [%rd79+8];
	add.s64 	%rd82, %rd19, %rd45;
	ld.global.f32 	%f179, [%rd82];
	sub.f32 	%f180, %f178, %f179;
	fma.rn.f32 	%f181, %f180, 0f3C8EEF1C, %f177;
	ld.global.f32 	%f182, [%rd79+12];
	add.s64 	%rd83, %rd19, %rd47;
	ld.global.f32 	%f183, [%rd83];
	sub.f32 	%f184, %f182, %f183;
	mul.f32 	%f185, %f184, 0f3B427708;
	sub.f32 	%f186, %f181, %f185;
	ld.global.f32 	%f187, [%rd79+16];
	add.s64 	%rd84, %rd19, %rd49;
	ld.global.f32 	%f188, [%rd84];
	sub.f32 	%f189, %f187, %f188;
	fma.rn.f32 	%f190, %f189, 0f39BC3982, %f186;
	ld.global.f32 	%f191, [%rd79+20];
	add.s64 	%rd85, %rd19, %rd64;
	ld.global.f32 	%f192, [%rd85];
	sub.f32 	%f193, %f191, %f192;
	mul.f32 	%f194, %f193, 0f37B74639;
	sub.f32 	%f195, %f190, %f194;
	div.rn.f32 	%f196, %f195, %f3;
	add.s64 	%rd86, %rd20, %rd29;
	ld.global.f32 	%f197, [%rd86+2400];
	ld.global.f32 	%f198, [%rd86];
	sub.f32 	%f199, %f197, %f198;
	mul.f32 	%f200, %f199, 0f3F9C538F;
	ld.global.f32 	%f201, [%rd86+4800];
	add.s64 	%rd87, %rd20, %rd31;
	ld.global.f32 	%f202, [%rd87];
	sub.f32 	%f203, %f201, %f202;
	mul.f32 	%f204, %f203, 0f3DC683C3;
	sub.f32 	%f205, %f200, %f204;
	ld.global.f32 	%f206, [%rd86+7200];
	add.s64 	%rd88, %rd20, %rd33;
	ld.global.f32 	%f207, [%rd88];
	sub.f32 	%f208, %f206, %f207;
	fma.rn.f32 	%f209, %f208, 0f3C8EEF1C, %f205;
	ld.global.f32 	%f210, [%rd86+9600];
	add.s64 	%rd89, %rd20, %rd35;
	ld.global.f32 	%f211, [%rd89];
	sub.f32 	%f212, %f210, %f211;
	mul.f32 	%f213, %f212, 0f3B427708;
	sub.f32 	%f214, %f209, %f213;
	ld.global.f32 	%f215, [%rd86+12000];
	add.s64 	%rd90, %rd20, %rd37;
	ld.global.f32 	%f216, [%rd90];
	sub.f32 	%f217, %f215, %f216;
	fma.rn.f32 	%f218, %f217, 0f39BC3982, %f214;
	ld.global.f32 	%f219, [%rd86+14400];
	add.s64 	%rd91, %rd20, %rd39;
	ld.global.f32 	%f220, [%rd91];
	sub.f32 	%f221, %f219, %f220;
	mul.f32 	%f222, %f221, 0f37B74639;
	sub.f32 	%f223, %f218, %f222;
	div.rn.f32 	%f224, %f223, %f2;
	cvt.f64.f32 	%fd1, %f1;
	mul.f64 	%fd2, %fd1, 0d3FE0000000000000;
	add.s64 	%rd92, %rd21, %rd29;
	ld.global.f32 	%f225, [%rd92];
	cvt.f64.f32 	%fd3, %f225;
	mul.f64 	%fd4, %fd2, %fd3;
	add.f64 	%fd5, %fd4, 0d3FF0000000000000;
	rcp.rn.f64 	%fd6, %fd5;
	mov.f64 	%fd7, 0d3FF0000000000000;
	sub.f64 	%fd8, %fd7, %fd4;
	add.s64 	%rd93, %rd22, %rd29;
	ld.global.f32 	%f226, [%rd93];
	cvt.f64.f32 	%fd9, %f226;
	add.f32 	%f227, %f31, %f196;
	sub.f32 	%f228, %f227, %f224;
	mul.f32 	%f229, %f1, %f228;
	cvt.f64.f32 	%fd10, %f229;
	fma.rn.f64 	%fd11, %fd8, %fd9, %fd10;
	mul.f64 	%fd12, %fd6, %fd11;
	cvt.rn.f32.f64 	%f230, %fd12;
	st.global.f32 	[%rd93], %f230;
	add.s64 	%rd94, %rd23, %rd29;
	ld.global.f32 	%f231, [%rd94];
	cvt.f64.f32 	%fd13, %f231;
	mul.f64 	%fd14, %fd2, %fd13;
	add.f64 	%fd15, %fd14, 0d3FF0000000000000;
	rcp.rn.f64 	%fd16, %fd15;
	sub.f64 	%fd17, %fd7, %fd14;
	add.s64 	%rd95, %rd24, %rd29;
	ld.global.f32 	%f232, [%rd95];
	cvt.f64.f32 	%fd18, %f232;
	add.f32 	%f233, %f58, %f168;
	sub.f32 	%f234, %f233, %f140;
	mul.f32 	%f235, %f1, %f234;
	cvt.f64.f32 	%fd19, %f235;
	fma.rn.f64 	%fd20, %fd17, %fd18, %fd19;
	mul.f64 	%fd21, %fd16, %fd20;
	cvt.rn.f32.f64 	%f236, %fd21;
	st.global.f32 	[%rd95], %f236;
	ld.global.f32 	%f237, [%rd92];
	cvt.f64.f32 	%fd22, %f237;
	mul.f64 	%fd23, %fd2, %fd22;
	add.f64 	%fd24, %fd23, 0d3FF0000000000000;
	rcp.rn.f64 	%fd25, %fd24;
	sub.f64 	%fd26, %fd7, %fd23;
	add.s64 	%rd96, %rd25, %rd29;
	ld.global.f32 	%f238, [%rd96];
	cvt.f64.f32 	%fd27, %f238;
	add.f32 	%f239, %f112, %f196;
	sub.f32 	%f240, %f239, %f224;
	mul.f32 	%f241, %f1, %f240;
	cvt.f64.f32 	%fd28, %f241;
	fma.rn.f64 	%fd29, %fd26, %fd27, %fd28;
	mul.f64 	%fd30, %fd25, %fd29;
	cvt.rn.f32.f64 	%f242, %fd30;
	st.global.f32 	[%rd96], %f242;
	ld.global.f32 	%f243, [%rd94];
	cvt.f64.f32 	%fd31, %f243;
	mul.f64 	%fd32, %fd2, %fd31;
	add.f64 	%fd33, %fd32, 0d3FF0000000000000;
	rcp.rn.f64 	%fd34, %fd33;
	sub.f64 	%fd35, %fd7, %fd32;
	add.s64 	%rd97, %rd26, %rd29;
	ld.global.f32 	%f244, [%rd97];
	cvt.f64.f32 	%fd36, %f244;
	div.rn.f32 	%f245, %f85, %f2;
	sub.f32 	%f246, %f168, %f245;
	sub.f32 	%f247, %f246, %f140;
	mul.f32 	%f248, %f1, %f247;
	cvt.f64.f32 	%fd37, %f248;
	fma.rn.f64 	%fd38, %fd35, %fd36, %fd37;
	mul.f64 	%fd39, %fd34, %fd38;
	cvt.rn.f32.f64 	%f249, %fd39;
	st.global.f32 	[%rd97], %f249;
	ld.global.f32 	%f250, [%rd93];
	ld.global.f32 	%f251, [%rd96];
	add.f32 	%f252, %f250, %f251;
	add.s64 	%rd98, %rd27, %rd29;
	st.global.f32 	[%rd98], %f252;
	ld.global.f32 	%f253, [%rd95];
	ld.global.f32 	%f254, [%rd97];
	add.f32 	%f255, %f253, %f254;
	add.s64 	%rd99, %rd28, %rd29;
	st.global.f32 	[%rd99], %f255;
$L__BB7_2:
	ret;

}
	// .globl	_Z27stress_backward_propagationPfS_S_S_S_S_S_S_S_S_S_S_S_S_S_fffiS_S_
.visible .entry _Z27stress_backward_propagationPfS_S_S_S_S_S_S_S_S_S_S_S_S_S_fffiS_S_(
	.param .u64 .ptr .align 1 _Z27stress_backward_propagationPfS_S_S_S_S_S_S_S_S_S_S_S_S_S_fffiS_S__param_0,
	.param .u64 .ptr .align 1 _Z27stress_backward_propagationPfS_S_S_S_S_S_S_S_S_S_S_S_S_S_fffiS_S__param_1,
	.param .u64 .ptr .align 1 _Z27stress_backward_propagationPfS_S_S_S_S_S_S_S_S_S_S_S_S_S_fffiS_S__param_2,
	.param .u64 .ptr .align 1 _Z27stress_backward_propagationPfS_S_S_S_S_S_S_S_S_S_S_S_S_S_fffiS_S__param_3,
	.param .u64 .ptr .align 1 _Z27stress_backward_propagationPfS_S_S_S_S_S_S_S_S_S_S_S_S_S_fffiS_S__param_4,
	.param .u64 .ptr .align 1 _Z27stress_backward_propagationPfS_S_S_S_S_S_S_S_S_S_S_S_S_S_fffiS_S__param_5,
	.param .u64 .ptr .align 1 _Z27stress_backward_propagationPfS_S_S_S_S_S_S_S_S_S_S_S_S_S_fffiS_S__param_6,
	.param .u64 .ptr .align 1 _Z27stress_backward_propagationPfS_S_S_S_S_S_S_S_S_S_S_S_S_S_fffiS_S__param_7,
	.param .u64 .ptr .align 1 _Z27stress_backward_propagationPfS_S_S_S_S_S_S_S_S_S_S_S_S_S_fffiS_S__param_8,
	.param .u64 .ptr .align 1 _Z27stress_backward_propagationPfS_S_S_S_S_S_S_S_S_S_S_S_S_S_fffiS_S__param_9,
	.param .u64 .ptr .align 1 _Z27stress_backward_propagationPfS_S_S_S_S_S_S_S_S_S_S_S_S_S_fffiS_S__param_10,
	.param .u64 .ptr .align 1 _Z27stress_backward_propagationPfS_S_S_S_S_S_S_S_S_S_S_S_S_S_fffiS_S__param_11,
	.param .u64 .ptr .align 1 _Z27stress_backward_propagationPfS_S_S_S_S_S_S_S_S_S_S_S_S_S_fffiS_S__param_12,
	.param .u64 .ptr .align 1 _Z27stress_backward_propagationPfS_S_S_S_S_S_S_S_S_S_S_S_S_S_fffiS_S__param_13,
	.param .u64 .ptr .align 1 _Z27stress_backward_propagationPfS_S_S_S_S_S_S_S_S_S_S_S_S_S_fffiS_S__param_14,
	.param .f32 _Z27stress_backward_propagationPfS_S_S_S_S_S_S_S_S_S_S_S_S_S_fffiS_S__param_15,
	.param .f32 _Z27stress_backward_propagationPfS_S_S_S_S_S_S_S_S_S_S_S_S_S_fffiS_S__param_16,
	.param .f32 _Z27stress_backward_propagationPfS_S_S_S_S_S_S_S_S_S_S_S_S_S_fffiS_S__param_17,
	.param .u32 _Z27stress_backward_propagationPfS_S_S_S_S_S_S_S_S_S_S_S_S_S_fffiS_S__param_18,
	.param .u64 .ptr .align 1 _Z27stress_backward_propagationPfS_S_S_S_S_S_S_S_S_S_S_S_S_S_fffiS_S__param_19,
	.param .u64 .ptr .align 1 _Z27stress_backward_propagationPfS_S_S_S_S_S_S_S_S_S_S_S_S_S_fffiS_S__param_20
)
{
	.reg .pred 	%p<74>;
	.reg .b32 	%r<114>;
	.reg .b32 	%f<672>;
	.reg .b64 	%rd<96>;
	.reg .b64 	%fd<84>;

	ld.param.u64 	%rd10, [_Z27stress_backward_propagationPfS_S_S_S_S_S_S_S_S_S_S_S_S_S_fffiS_S__param_2];
	ld.param.u64 	%rd12, [_Z27stress_backward_propagationPfS_S_S_S_S_S_S_S_S_S_S_S_S_S_fffiS_S__param_4];
	ld.param.u64 	%rd13, [_Z27stress_backward_propagationPfS_S_S_S_S_S_S_S_S_S_S_S_S_S_fffiS_S__param_5];
	ld.param.u64 	%rd14, [_Z27stress_backward_propagationPfS_S_S_S_S_S_S_S_S_S_S_S_S_S_fffiS_S__param_6];
	ld.param.u64 	%rd16, [_Z27stress_backward_propagationPfS_S_S_S_S_S_S_S_S_S_S_S_S_S_fffiS_S__param_8];
	ld.param.u64 	%rd17, [_Z27stress_backward_propagationPfS_S_S_S_S_S_S_S_S_S_S_S_S_S_fffiS_S__param_9];
	ld.param.u64 	%rd18, [_Z27stress_backward_propagationPfS_S_S_S_S_S_S_S_S_S_S_S_S_S_fffiS_S__param_10];
	ld.param.u64 	%rd19, [_Z27stress_backward_propagationPfS_S_S_S_S_S_S_S_S_S_S_S_S_S_fffiS_S__param_11];
	ld.param.u64 	%rd20, [_Z27stress_backward_propagationPfS_S_S_S_S_S_S_S_S_S_S_S_S_S_fffiS_S__param_12];
	ld.param.u64 	%rd21, [_Z27stress_backward_propagationPfS_S_S_S_S_S_S_S_S_S_S_S_S_S_fffiS_S__param_13];
	ld.param.f32 	%f53, [_Z27stress_backward_propagationPfS_S_S_S_S_S_S_S_S_S_S_S_S_S_fffiS_S__param_15];
	ld.param.f32 	%f54, [_Z27stress_backward_propagationPfS_S_S_S_S_S_S_S_S_S_S_S_S_S_fffiS_S__param_16];
	ld.param.f32 	%f55, [_Z27stress_backward_propagationPfS_S_S_S_S_S_S_S_S_S_S_S_S_S_fffiS_S__param_17];
	ld.param.u64 	%rd23, [_Z27stress_backward_propagationPfS_S_S_S_S_S_S_S_S_S_S_S_S_S_fffiS_S__param_19];
	ld.param.u64 	%rd24, [_Z27stress_backward_propagationPfS_S_S_S_S_S_S_S_S_S_S_S_S_S_fffiS_S__param_20];
	mov.u32 	%r4, %ctaid.x;
	mov.u32 	%r5, %ntid.x;
	mov.u32 	%r6, %tid.x;
	mad.lo.s32 	%r1, %r4, %r5, %r6;
	mov.u32 	%r7, %ctaid.y;
	mov.u32 	%r8, %ntid.y;
	mov.u32 	%r9, %tid.y;
	mad.lo.s32 	%r10, %r7, %r8, %r9;
	add.s32 	%r11, %r1, -6;
	add.s32 	%r12, %r10, -6;
	max.u32 	%r13, %r11, %r12;
	setp.gt.u32 	%p1, %r13, 587;
	@%p1 bra 	$L__BB8_42;
	ld.param.u64 	%rd92, [_Z27stress_backward_propagationPfS_S_S_S_S_S_S_S_S_S_S_S_S_S_fffiS_S__param_1];
	cvta.to.global.u64 	%rd25, %rd92;
	cvta.to.global.u64 	%rd26, %rd10;
	cvta.to.global.u64 	%rd27, %rd21;
	cvta.to.global.u64 	%rd28, %rd23;
	mad.lo.s32 	%r3, %r1, 600, %r10;
	mul.wide.u32 	%rd29, %r3, 4;
	add.s64 	%rd30, %rd25, %rd29;
	ld.global.f32 	%f57, [%rd30];
	add.s32 	%r14, %r3, -600;
	mul.wide.u32 	%rd31, %r14, 4;
	add.s64 	%rd32, %rd25, %rd31;
	ld.global.f32 	%f58, [%rd32];
	sub.f32 	%f59, %f57, %f58;
	mul.f32 	%f60, %f59, 0f3F9C538F;
	ld.global.f32 	%f61, [%rd30+2400];
	add.s32 	%r15, %r3, -1200;
	mul.wide.u32 	%rd33, %r15, 4;
	add.s64 	%rd34, %rd25, %rd33;
	ld.global.f32 	%f62, [%rd34];
	sub.f32 	%f63, %f61, %f62;
	mul.f32 	%f64, %f63, 0f3DC683C3;
	sub.f32 	%f65, %f60, %f64;
	ld.global.f32 	%f66, [%rd30+4800];
	add.s32 	%r16, %r3, -1800;
	mul.wide.u32 	%rd35, %r16, 4;
	add.s64 	%rd36, %rd25, %rd35;
	ld.global.f32 	%f67, [%rd36];
	sub.f32 	%f68, %f66, %f67;
	fma.rn.f32 	%f69, %f68, 0f3C8EEF1C, %f65;
	ld.global.f32 	%f70, [%rd30+7200];
	add.s32 	%r17, %r3, -2400;
	mul.wide.u32 	%rd37, %r17, 4;
	add.s64 	%rd38, %rd25, %rd37;
	ld.global.f32 	%f71, [%rd38];
	sub.f32 	%f72, %f70, %f71;
	mul.f32 	%f73, %f72, 0f3B427708;
	sub.f32 	%f74, %f69, %f73;
	ld.global.f32 	%f75, [%rd30+9600];
	add.s32 	%r18, %r3, -3000;
	mul.wide.u32 	%rd39, %r18, 4;
	add.s64 	%rd40, %rd25, %rd39;
	ld.global.f32 	%f76, [%rd40];
	sub.f32 	%f77, %f75, %f76;
	fma.rn.f32 	%f78, %f77, 0f39BC3982, %f74;
	ld.global.f32 	%f79, [%rd30+12000];
	add.s32 	%r19, %r3, -3600;
	mul.wide.u32 	%rd41, %r19, 4;
	add.s64 	%rd42, %rd25, %rd41;
	ld.global.f32 	%f80, [%rd42];
	sub.f32 	%f81, %f79, %f80;
	mul.f32 	%f82, %f81, 0f37B74639;
	sub.f32 	%f83, %f78, %f82;
	div.rn.f32 	%f1, %f83, %f54;
	ld.global.f32 	%f84, [%rd30+4];
	sub.f32 	%f85, %f84, %f57;
	mul.f32 	%f86, %f85, 0f3F9C538F;
	ld.global.f32 	%f87, [%rd30+8];
	add.s32 	%r20, %r3, -1;
	mul.wide.u32 	%rd43, %r20, 4;
	add.s64 	%rd44, %rd25, %rd43;
	ld.global.f32 	%f88, [%rd44];
	sub.f32 	%f89, %f87, %f88;
	mul.f32 	%f90, %f89, 0f3DC683C3;
	sub.f32 	%f91, %f86, %f90;
	ld.global.f32 	%f92, [%rd30+12];
	add.s32 	%r21, %r3, -2;
	mul.wide.u32 	%rd45, %r21, 4;
	add.s64 	%rd46, %rd25, %rd45;
	ld.global.f32 	%f93, [%rd46];
	sub.f32 	%f94, %f92, %f93;
	fma.rn.f32 	%f95, %f94, 0f3C8EEF1C, %f91;
	ld.global.f32 	%f96, [%rd30+16];
	add.s32 	%r22, %r3, -3;
	mul.wide.u32 	%rd47, %r22, 4;
	add.s64 	%rd48, %rd25, %rd47;
	ld.global.f32 	%f97, [%rd48];
	sub.f32 	%f98, %f96, %f97;
	mul.f32 	%f99, %f98, 0f3B427708;
	sub.f32 	%f100, %f95, %f99;
	ld.global.f32 	%f101, [%rd30+20];
	add.s32 	%r23, %r3, -4;
	mul.wide.u32 	%rd49, %r23, 4;
	add.s64 	%rd50, %rd25, %rd49;
	ld.global.f32 	%f102, [%rd50];
	sub.f32 	%f103, %f101, %f102;
	fma.rn.f32 	%f104, %f103, 0f39BC3982, %f100;
	ld.global.f32 	%f105, [%rd30+24];
	add.s32 	%r24, %r3, -5;
	mul.wide.u32 	%rd51, %r24, 4;
	add.s64 	%rd52, %rd25, %rd51;
	ld.global.f32 	%f106, [%rd52];
	sub.f32 	%f107, %f105, %f106;
	mul.f32 	%f108, %f107, 0f37B74639;
	sub.f32 	%f109, %f104, %f108;
	div.rn.f32 	%f2, %f109, %f55;
	add.s64 	%rd53, %rd26, %rd29;
	ld.global.f32 	%f110, [%rd53];
	add.s64 	%rd54, %rd26, %rd43;
	ld.global.f32 	%f111, [%rd54];
	sub.f32 	%f112, %f110, %f111;
	mul.f32 	%f113, %f112, 0f3F9C538F;
	ld.global.f32 	%f114, [%rd53+4];
	add.s64 	%rd55, %rd26, %rd45;
	ld.global.f32 	%f115, [%rd55];
	sub.f32 	%f116, %f114, %f115;
	mul.f32 	%f117, %f116, 0f3DC683C3;
	sub.f32 	%f118, %f113, %f117;
	ld.global.f32 	%f119, [%rd53+8];
	add.s64 	%rd56, %rd26, %rd47;
	ld.global.f32 	%f120, [%rd56];
	sub.f32 	%f121, %f119, %f120;
	fma.rn.f32 	%f122, %f121, 0f3C8EEF1C, %f118;
	ld.global.f32 	%f123, [%rd53+12];
	add.s64 	%rd57, %rd26, %rd49;
	ld.global.f32 	%f124, [%rd57];
	sub.f32 	%f125, %f123, %f124;
	mul.f32 	%f126, %f125, 0f3B427708;
	sub.f32 	%f127, %f122, %f126;
	ld.global.f32 	%f128, [%rd53+16];
	add.s64 	%rd58, %rd26, %rd51;
	ld.global.f32 	%f129, [%rd58];
	sub.f32 	%f130, %f128, %f129;
	fma.rn.f32 	%f131, %f130, 0f39BC3982, %f127;
	ld.global.f32 	%f132, [%rd53+20];
	add.s32 	%r25, %r3, -6;
	mul.wide.u32 	%rd59, %r25, 4;
	add.s64 	%rd60, %rd26, %rd59;
	ld.global.f32 	%f133, [%rd60];
	sub.f32 	%f134, %f132, %f133;
	mul.f32 	%f135, %f134, 0f37B74639;
	sub.f32 	%f136, %f131, %f135;
	div.rn.f32 	%f3, %f136, %f55;
	ld.global.f32 	%f137, [%rd53+2400];
	sub.f32 	%f138, %f137, %f110;
	mul.f32 	%f139, %f138, 0f3F9C538F;
	ld.global.f32 	%f140, [%rd53+4800];
	add.s64 	%rd61, %rd26, %rd31;
	ld.global.f32 	%f141, [%rd61];
	sub.f32 	%f142, %f140, %f141;
	mul.f32 	%f143, %f142, 0f3DC683C3;
	sub.f32 	%f144, %f139, %f143;
	ld.global.f32 	%f145, [%rd53+7200];
	add.s64 	%rd62, %rd26, %rd33;
	ld.global.f32 	%f146, [%rd62];
	sub.f32 	%f147, %f145, %f146;
	fma.rn.f32 	%f148, %f147, 0f3C8EEF1C, %f144;
	ld.global.f32 	%f149, [%rd53+9600];
	add.s64 	%rd63, %rd26, %rd35;
	ld.global.f32 	%f150, [%rd63];
	sub.f32 	%f151, %f149, %f150;
	mul.f32 	%f152, %f151, 0f3B427708;
	sub.f32 	%f153, %f148, %f152;
	ld.global.f32 	%f154, [%rd53+12000];
	add.s64 	%rd64, %rd26, %rd37;
	ld.global.f32 	%f155, [%rd64];
	sub.f32 	%f156, %f154, %f155;
	fma.rn.f32 	%f157, %f156, 0f39BC3982, %f153;
	ld.global.f32 	%f158, [%rd53+14400];
	add.s64 	%rd65, %rd26, %rd39;
	ld.global.f32 	%f159, [%rd65];
	sub.f32 	%f160, %f158, %f159;
	mul.f32 	%f161, %f160, 0f37B74639;
	sub.f32 	%f162, %f157, %f161;
	div.rn.f32 	%f4, %f162, %f54;
	cvt.f64.f32 	%fd18, %f53;
	mul.f64 	%fd1, %fd18, 0d3FE0000000000000;
	add.s64 	%rd1, %rd27, %rd29;
	ld.global.f32 	%f163, [%rd1];
	cvt.f64.f32 	%fd19, %f163;
	mul.f64 	%fd2, %fd1, %fd19;
	add.f64 	%fd3, %fd2, 0d3FF0000000000000;
	add.s64 	%rd2, %rd28, %rd29;
	ld.global.f32 	%f5, [%rd2];
	abs.f32 	%f6, %f5;
	setp.eq.f32 	%p2, %f5, 0f3F800000;
	mov.f32 	%f664, 0f3F800000;
	@%p2 bra 	$L__BB8_6;
	setp.num.f32 	%p3, %f6, %f6;
	@%p3 bra 	$L__BB8_4;
	mov.f32 	%f219, 0f40000000;
	add.rn.f32 	%f664, %f5, %f219;
	bra.uni 	$L__BB8_6;
$L__BB8_4:
	setp.lt.f32 	%p4, %f6, 0f00800000;
	mul.f32 	%f164, %f6, 0f4B800000;
	selp.f32 	%f165, %f164, %f6, %p4;
	mov.b32 	%r26, %f165;
	add.s32 	%r27, %r26, -1060439283;
	and.b32  	%r28, %r27, -8388608;
	sub.s32 	%r29, %r26, %r28;
	mov.b32 	%f166, %r29;
	cvt.rn.f32.s32 	%f167, %r28;
	selp.f32 	%f168, 0fC1C00000, 0f00000000, %p4;
	fma.rn.f32 	%f169, %f167, 0f34000000, %f168;
	add.f32 	%f170, %f166, 0fBF800000;
	add.f32 	%f171, %f166, 0f3F800000;
	rcp.approx.ftz.f32 	%f172, %f171;
	add.f32 	%f173, %f170, %f170;
	mul.f32 	%f174, %f173, %f172;
	mul.f32 	%f175, %f174, %f174;
	neg.f32 	%f176, %f174;
	sub.f32 	%f177, %f170, %f174;
	add.f32 	%f178, %f177, %f177;
	fma.rn.f32 	%f179, %f176, %f170, %f178;
	mul.rn.f32 	%f180, %f172, %f179;
	fma.rn.f32 	%f181, %f175, 0f3A2C32E4, 0f3B52E7DB;
	fma.rn.f32 	%f182, %f181, %f175, 0f3C93BB73;
	fma.rn.f32 	%f183, %f182, %f175, 0f3DF6384F;
	mul.rn.f32 	%f184, %f183, %f175;
	fma.rn.f32 	%f185, %f174, 0f3FB8AA3B, %f169;
	mul.f32 	%f186, %f184, 0f40400000;
	sub.f32 	%f187, %f169, %f185;
	fma.rn.f32 	%f188, %f174, 0f3FB8AA3B, %f187;
	fma.rn.f32 	%f189, %f180, 0f3FB8AA3B, %f188;
	fma.rn.f32 	%f190, %f174, 0f32A55E34, %f189;
	fma.rn.f32 	%f191, %f186, %f180, %f190;
	fma.rn.f32 	%f192, %f184, %f174, %f191;
	add.rn.f32 	%f193, %f185, %f192;
	mov.f32 	%f194, 0f40000000;
	mul.rn.f32 	%f195, %f193, %f194;
	cvt.rni.f32.f32 	%f196, %f195;
	sub.f32 	%f197, %f195, %f196;
	neg.f32 	%f198, %f195;
	fma.rn.f32 	%f199, %f193, 0f40000000, %f198;
	neg.f32 	%f200, %f185;
	add.rn.f32 	%f201, %f193, %f200;
	neg.f32 	%f202, %f201;
	add.rn.f32 	%f203, %f192, %f202;
	fma.rn.f32 	%f204, %f203, 0f40000000, %f199;
	add.f32 	%f205, %f197, %f204;
	setp.gt.f32 	%p5, %f196, 0f00000000;
	selp.b32 	%r30, 0, -2097152000, %p5;
	setp.neu.f32 	%p6, %f5, 0f00000000;
	setp.neu.f32 	%p7, %f6, 0f7F800000;
	setp.lt.f32 	%p8, %f195, 0f00000000;
	selp.f32 	%f206, 0f00000000, 0f7F800000, %p8;
	abs.f32 	%f207, %f195;
	setp.gt.f32 	%p9, %f207, 0f43180000;
	cvt.rzi.s32.f32 	%r31, %f196;
	shl.b32 	%r32, %r31, 23;
	sub.s32 	%r33, %r32, %r30;
	mov.b32 	%f208, %r33;
	add.s32 	%r34, %r30, 2130706432;
	mov.b32 	%f209, %r34;
	fma.rn.f32 	%f210, %f205, 0f391FCB8E, 0f3AAF85ED;
	fma.rn.f32 	%f211, %f210, %f205, 0f3C1D9856;
	fma.rn.f32 	%f212, %f211, %f205, 0f3D6357BB;
	fma.rn.f32 	%f213, %f212, %f205, 0f3E75FDEC;
	fma.rn.f32 	%f214, %f213, %f205, 0f3F317218;
	fma.rn.f32 	%f215, %f214, %f205, 0f3F800000;
	mul.f32 	%f216, %f215, %f209;
	mul.f32 	%f217, %f216, %f208;
	selp.f32 	%f664, %f206, %f217, %p9;
	and.pred  	%p10, %p6, %p7;
	@%p10 bra 	$L__BB8_6;
	add.f32 	%f218, %f5, %f5;
	mov.b32 	%r35, %f218;
	and.b32  	%r36, %r35, 2147483647;
	mov.b32 	%f664, %r36;
$L__BB8_6:
	ld.param.u64 	%rd95, [_Z27stress_backward_propagationPfS_S_S_S_S_S_S_S_S_S_S_S_S_S_fffiS_S__param_14];
	mul.f32 	%f221, %f53, %f664;
	mul.f32 	%f222, %f1, %f221;
	cvt.f64.f32 	%fd20, %f222;
	mov.f64 	%fd21, 0d3FF0000000000000;
	sub.f64 	%fd22, %fd21, %fd2;
	cvta.to.global.u64 	%rd66, %rd13;
	add.s64 	%rd3, %rd66, %rd29;
	ld.global.f32 	%f223, [%rd3];
	cvt.f64.f32 	%fd23, %f223;
	fma.rn.f64 	%fd24, %fd22, %fd23, %fd20;
	rcp.rn.f64 	%fd25, %fd3;
	mul.f64 	%fd26, %fd25, %fd24;
	cvt.rn.f32.f64 	%f224, %fd26;
	st.global.f32 	[%rd3], %f224;
	cvta.to.global.u64 	%rd68, %rd95;
	add.s64 	%rd4, %rd68, %rd29;
	ld.global.f32 	%f225, [%rd4];
	cvt.f64.f32 	%fd27, %f225;
	mul.f64 	%fd4, %fd1, %fd27;
	add.f64 	%fd5, %fd4, 0d3FF0000000000000;
	ld.global.f32 	%f11, [%rd2];
	abs.f32 	%f12, %f11;
	setp.eq.f32 	%p11, %f11, 0f3F800000;
	mov.f32 	%f665, 0f3F800000;
	@%p11 bra 	$L__BB8_11;
	setp.num.f32 	%p12, %f12, %f12;
	@%p12 bra 	$L__BB8_9;
	mov.f32 	%f281, 0f40000000;
	add.rn.f32 	%f665, %f11, %f281;
	bra.uni 	$L__BB8_11;
$L__BB8_9:
	setp.lt.f32 	%p13, %f12, 0f00800000;
	mul.f32 	%f226, %f12, 0f4B800000;
	selp.f32 	%f227, %f226, %f12, %p13;
	mov.b32 	%r37, %f227;
	add.s32 	%r38, %r37, -1060439283;
	and.b32  	%r39, %r38, -8388608;
	sub.s32 	%r40, %r37, %r39;
	mov.b32 	%f228, %r40;
	cvt.rn.f32.s32 	%f229, %r39;
	selp.f32 	%f230, 0fC1C00000, 0f00000000, %p13;
	fma.rn.f32 	%f231, %f229, 0f34000000, %f230;
	add.f32 	%f232, %f228, 0fBF800000;
	add.f32 	%f233, %f228, 0f3F800000;
	rcp.approx.ftz.f32 	%f234, %f233;
	add.f32 	%f235, %f232, %f232;
	mul.f32 	%f236, %f235, %f234;
	mul.f32 	%f237, %f236, %f236;
	neg.f32 	%f238, %f236;
	sub.f32 	%f239, %f232, %f236;
	add.f32 	%f240, %f239, %f239;
	fma.rn.f32 	%f241, %f238, %f232, %f240;
	mul.rn.f32 	%f242, %f234, %f241;
	fma.rn.f32 	%f243, %f237, 0f3A2C32E4, 0f3B52E7DB;
	fma.rn.f32 	%f244, %f243, %f237, 0f3C93BB73;
	fma.rn.f32 	%f245, %f244, %f237, 0f3DF6384F;
	mul.rn.f32 	%f246, %f245, %f237;
	fma.rn.f32 	%f247, %f236, 0f3FB8AA3B, %f231;
	mul.f32 	%f248, %f246, 0f40400000;
	sub.f32 	%f249, %f231, %f247;
	fma.rn.f32 	%f250, %f236, 0f3FB8AA3B, %f249;
	fma.rn.f32 	%f251, %f242, 0f3FB8AA3B, %f250;
	fma.rn.f32 	%f252, %f236, 0f32A55E34, %f251;
	fma.rn.f32 	%f253, %f248, %f242, %f252;
	fma.rn.f32 	%f254, %f246, %f236, %f253;
	add.rn.f32 	%f255, %f247, %f254;
	mov.f32 	%f256, 0f40000000;
	mul.rn.f32 	%f257, %f255, %f256;
	cvt.rni.f32.f32 	%f258, %f257;
	sub.f32 	%f259, %f257, %f258;
	neg.f32 	%f260, %f257;
	fma.rn.f32 	%f261, %f255, 0f40000000, %f260;
	neg.f32 	%f262, %f247;
	add.rn.f32 	%f263, %f255, %f262;
	neg.f32 	%f264, %f263;
	add.rn.f32 	%f265, %f254, %f264;
	fma.rn.f32 	%f266, %f265, 0f40000000, %f261;
	add.f32 	%f267, %f259, %f266;
	setp.gt.f32 	%p14, %f258, 0f00000000;
	selp.b32 	%r41, 0, -2097152000, %p14;
	setp.neu.f32 	%p15, %f11, 0f00000000;
	setp.neu.f32 	%p16, %f12, 0f7F800000;
	setp.lt.f32 	%p17, %f257, 0f00000000;
	selp.f32 	%f268, 0f00000000, 0f7F800000, %p17;
	abs.f32 	%f269, %f257;
	setp.gt.f32 	%p18, %f269, 0f43180000;
	cvt.rzi.s32.f32 	%r42, %f258;
	shl.b32 	%r43, %r42, 23;
	sub.s32 	%r44, %r43, %r41;
	mov.b32 	%f270, %r44;
	add.s32 	%r45, %r41, 2130706432;
	mov.b32 	%f271, %r45;
	fma.rn.f32 	%f272, %f267, 0f391FCB8E, 0f3AAF85ED;
	fma.rn.f32 	%f273, %f272, %f267, 0f3C1D9856;
	fma.rn.f32 	%f274, %f273, %f267, 0f3D6357BB;
	fma.rn.f32 	%f275, %f274, %f267, 0f3E75FDEC;
	fma.rn.f32 	%f276, %f275, %f267, 0f3F317218;
	fma.rn.f32 	%f277, %f276, %f267, 0f3F800000;
	mul.f32 	%f278, %f277, %f271;
	mul.f32 	%f279, %f278, %f270;
	selp.f32 	%f665, %f268, %f279, %p18;
	and.pred  	%p19, %p15, %p16;
	@%p19 bra 	$L__BB8_11;
	add.f32 	%f280, %f11, %f11;
	mov.b32 	%r46, %f280;
	and.b32  	%r47, %r46, 2147483647;
	mov.b32 	%f665, %r47;
$L__BB8_11:
	ld.param.u64 	%rd94, [_Z27stress_backward_propagationPfS_S_S_S_S_S_S_S_S_S_S_S_S_S_fffiS_S__param_7];
	mul.f32 	%f283, %f53, %f665;
	mul.f32 	%f284, %f3, %f283;
	cvt.f64.f32 	%fd28, %f284;
	mov.f64 	%fd29, 0d3FF0000000000000;
	sub.f64 	%fd30, %fd29, %fd4;
	cvta.to.global.u64 	%rd69, %rd94;
	add.s64 	%rd5, %rd69, %rd29;
	ld.global.f32 	%f285, [%rd5];
	cvt.f64.f32 	%fd31, %f285;
	fma.rn.f64 	%fd32, %fd30, %fd31, %fd28;
	rcp.rn.f64 	%fd33, %fd5;
	mul.f64 	%fd34, %fd33, %fd32;
	cvt.rn.f32.f64 	%f286, %fd34;
	st.global.f32 	[%rd5], %f286;
	ld.global.f32 	%f287, [%rd1];
	cvt.f64.f32 	%fd35, %f287;
	mul.f64 	%fd6, %fd1, %fd35;
	add.f64 	%fd7, %fd6, 0d3FF0000000000000;
	cvta.to.global.u64 	%rd71, %rd24;
	add.s64 	%rd6, %rd71, %rd29;
	ld.global.f32 	%f17, [%rd6];
	abs.f32 	%f18, %f17;
	setp.eq.f32 	%p20, %f17, 0f3F800000;
	mov.f32 	%f666, 0f3F800000;
	@%p20 bra 	$L__BB8_16;
	setp.num.f32 	%p21, %f18, %f18;
	@%p21 bra 	$L__BB8_14;
	mov.f32 	%f343, 0f40000000;
	add.rn.f32 	%f666, %f17, %f343;
	bra.uni 	$L__BB8_16;
$L__BB8_14:
	setp.lt.f32 	%p22, %f18, 0f00800000;
	mul.f32 	%f288, %f18, 0f4B800000;
	selp.f32 	%f289, %f288, %f18, %p22;
	mov.b32 	%r48, %f289;
	add.s32 	%r49, %r48, -1060439283;
	and.b32  	%r50, %r49, -8388608;
	sub.s32 	%r51, %r48, %r50;
	mov.b32 	%f290, %r51;
	cvt.rn.f32.s32 	%f291, %r50;
	selp.f32 	%f292, 0fC1C00000, 0f00000000, %p22;
	fma.rn.f32 	%f293, %f291, 0f34000000, %f292;
	add.f32 	%f294, %f290, 0fBF800000;
	add.f32 	%f295, %f290, 0f3F800000;
	rcp.approx.ftz.f32 	%f296, %f295;
	add.f32 	%f297, %f294, %f294;
	mul.f32 	%f298, %f297, %f296;
	mul.f32 	%f299, %f298, %f298;
	neg.f32 	%f300, %f298;
	sub.f32 	%f301, %f294, %f298;
	add.f32 	%f302, %f301, %f301;
	fma.rn.f32 	%f303, %f300, %f294, %f302;
	mul.rn.f32 	%f304, %f296, %f303;
	fma.rn.f32 	%f305, %f299, 0f3A2C32E4, 0f3B52E7DB;
	fma.rn.f32 	%f306, %f305, %f299, 0f3C93BB73;
	fma.rn.f32 	%f307, %f306, %f299, 0f3DF6384F;
	mul.rn.f32 	%f308, %f307, %f299;
	fma.rn.f32 	%f309, %f298, 0f3FB8AA3B, %f293;
	mul.f32 	%f310, %f308, 0f40400000;
	sub.f32 	%f311, %f293, %f309;
	fma.rn.f32 	%f312, %f298, 0f3FB8AA3B, %f311;
	fma.rn.f32 	%f313, %f304, 0f3FB8AA3B, %f312;
	fma.rn.f32 	%f314, %f298, 0f32A55E34, %f313;
	fma.rn.f32 	%f315, %f310, %f304, %f314;
	fma.rn.f32 	%f316, %f308, %f298, %f315;
	add.rn.f32 	%f317, %f309, %f316;
	mov.f32 	%f318, 0f40000000;
	mul.rn.f32 	%f319, %f317, %f318;
	cvt.rni.f32.f32 	%f320, %f319;
	sub.f32 	%f321, %f319, %f320;
	neg.f32 	%f322, %f319;
	fma.rn.f32 	%f323, %f317, 0f40000000, %f322;
	neg.f32 	%f324, %f309;
	add.rn.f32 	%f325, %f317, %f324;
	neg.f32 	%f326, %f325;
	add.rn.f32 	%f327, %f316, %f326;
	fma.rn.f32 	%f328, %f327, 0f40000000, %f323;
	add.f32 	%f329, %f321, %f328;
	setp.gt.f32 	%p23, %f320, 0f00000000;
	selp.b32 	%r52, 0, -2097152000, %p23;
	setp.neu.f32 	%p24, %f17, 0f00000000;
	setp.neu.f32 	%p25, %f18, 0f7F800000;
	setp.lt.f32 	%p26, %f319, 0f00000000;
	selp.f32 	%f330, 0f00000000, 0f7F800000, %p26;
	abs.f32 	%f331, %f319;
	setp.gt.f32 	%p27, %f331, 0f43180000;
	cvt.rzi.s32.f32 	%r53, %f320;
	shl.b32 	%r54, %r53, 23;
	sub.s32 	%r55, %r54, %r52;
	mov.b32 	%f332, %r55;
	add.s32 	%r56, %r52, 2130706432;
	mov.b32 	%f333, %r56;
	fma.rn.f32 	%f334, %f329, 0f391FCB8E, 0f3AAF85ED;
	fma.rn.f32 	%f335, %f334, %f329, 0f3C1D9856;
	fma.rn.f32 	%f336, %f335, %f329, 0f3D6357BB;
	fma.rn.f32 	%f337, %f336, %f329, 0f3E75FDEC;
	fma.rn.f32 	%f338, %f337, %f329, 0f3F317218;
	fma.rn.f32 	%f339, %f338, %f329, 0f3F800000;
	mul.f32 	%f340, %f339, %f333;
	mul.f32 	%f341, %f340, %f332;
	selp.f32 	%f666, %f330, %f341, %p27;
	and.pred  	%p28, %p24, %p25;
	@%p28 bra 	$L__BB8_16;
	add.f32 	%f342, %f17, %f17;
	mov.b32 	%r57, %f342;
	and.b32  	%r58, %r57, 2147483647;
	mov.b32 	%f666, %r58;
$L__BB8_16:
	mul.f32 	%f345, %f666, %f53;
	mul.f32 	%f346, %f4, %f345;
	cvt.f64.f32 	%fd36, %f346;
	mov.f64 	%fd37, 0d3FF0000000000000;
	sub.f64 	%fd38, %fd37, %fd6;
	cvta.to.global.u64 	%rd72, %rd14;
	add.s64 	%rd7, %rd72, %rd29;
	ld.global.f32 	%f347, [%rd7];
	cvt.f64.f32 	%fd39, %f347;
	mul.f64 	%fd40, %fd38, %fd39;
	sub.f64 	%fd41, %fd40, %fd36;
	rcp.rn.f64 	%fd42, %fd7;
	mul.f64 	%fd43, %fd42, %fd41;
	cvt.rn.f32.f64 	%f348, %fd43;
	st.global.f32 	[%rd7], %f348;
	ld.global.f32 	%f349, [%rd4];
	cvt.f64.f32 	%fd44, %f349;
	mul.f64 	%fd8, %fd1, %fd44;
	add.f64 	%fd9, %fd8, 0d3FF0000000000000;
	ld.global.f32 	%f23, [%rd6];
	abs.f32 	%f24, %f23;
	setp.eq.f32 	%p29, %f23, 0f3F800000;
	mov.f32 	%f667, 0f3F800000;
	@%p29 bra 	$L__BB8_21;
	setp.num.f32 	%p30, %f24, %f24;
	@%p30 bra 	$L__BB8_19;
	mov.f32 	%f405, 0f40000000;
	add.rn.f32 	%f667, %f23, %f405;
	bra.uni 	$L__BB8_21;
$L__BB8_19:
	setp.lt.f32 	%p31, %f24, 0f00800000;
	mul.f32 	%f350, %f24, 0f4B800000;
	selp.f32 	%f351, %f350, %f24, %p31;
	mov.b32 	%r59, %f351;
	add.s32 	%r60, %r59, -1060439283;
	and.b32  	%r61, %r60, -8388608;
	sub.s32 	%r62, %r59, %r61;
	mov.b32 	%f352, %r62;
	cvt.rn.f32.s32 	%f353, %r61;
	selp.f32 	%f354, 0fC1C00000, 0f00000000, %p31;
	fma.rn.f32 	%f355, %f353, 0f34000000, %f354;
	add.f32 	%f356, %f352, 0fBF800000;
	add.f32 	%f357, %f352, 0f3F800000;
	rcp.approx.ftz.f32 	%f358, %f357;
	add.f32 	%f359, %f356, %f356;
	mul.f32 	%f360, %f359, %f358;
	mul.f32 	%f361, %f360, %f360;
	neg.f32 	%f362, %f360;
	sub.f32 	%f363, %f356, %f360;
	add.f32 	%f364, %f363, %f363;
	fma.rn.f32 	%f365, %f362, %f356, %f364;
	mul.rn.f32 	%f366, %f358, %f365;
	fma.rn.f32 	%f367, %f361, 0f3A2C32E4, 0f3B52E7DB;
	fma.rn.f32 	%f368, %f367, %f361, 0f3C93BB73;
	fma.rn.f32 	%f369, %f368, %f361, 0f3DF6384F;
	mul.rn.f32 	%f370, %f369, %f361;
	fma.rn.f32 	%f371, %f360, 0f3FB8AA3B, %f355;
	mul.f32 	%f372, %f370, 0f40400000;
	sub.f32 	%f373, %f355, %f371;
	fma.rn.f32 	%f374, %f360, 0f3FB8AA3B, %f373;
	fma.rn.f32 	%f375, %f366, 0f3FB8AA3B, %f374;
	fma.rn.f32 	%f376, %f360, 0f32A55E34, %f375;
	fma.rn.f32 	%f377, %f372, %f366, %f376;
	fma.rn.f32 	%f378, %f370, %f360, %f377;
	add.rn.f32 	%f379, %f371, %f378;
	mov.f32 	%f380, 0f40000000;
	mul.rn.f32 	%f381, %f379, %f380;
	cvt.rni.f32.f32 	%f382, %f381;
	sub.f32 	%f383, %f381, %f382;
	neg.f32 	%f384, %f381;
	fma.rn.f32 	%f385, %f379, 0f40000000, %f384;
	neg.f32 	%f386, %f371;
	add.rn.f32 	%f387, %f379, %f386;
	neg.f32 	%f388, %f387;
	add.rn.f32 	%f389, %f378, %f388;
	fma.rn.f32 	%f390, %f389, 0f40000000, %f385;
	add.f32 	%f391, %f383, %f390;
	setp.gt.f32 	%p32, %f382, 0f00000000;
	selp.b32 	%r63, 0, -2097152000, %p32;
	setp.neu.f32 	%p33, %f23, 0f00000000;
	setp.neu.f32 	%p34, %f24, 0f7F800000;
	setp.lt.f32 	%p35, %f381, 0f00000000;
	selp.f32 	%f392, 0f00000000, 0f7F800000, %p35;
	abs.f32 	%f393, %f381;
	setp.gt.f32 	%p36, %f393, 0f43180000;
	cvt.rzi.s32.f32 	%r64, %f382;
	shl.b32 	%r65, %r64, 23;
	sub.s32 	%r66, %r65, %r63;
	mov.b32 	%f394, %r66;
	add.s32 	%r67, %r63, 2130706432;
	mov.b32 	%f395, %r67;
	fma.rn.f32 	%f396, %f391, 0f391FCB8E, 0f3AAF85ED;
	fma.rn.f32 	%f397, %f396, %f391, 0f3C1D9856;
	fma.rn.f32 	%f398, %f397, %f391, 0f3D6357BB;
	fma.rn.f32 	%f399, %f398, %f391, 0f3E75FDEC;
	fma.rn.f32 	%f400, %f399, %f391, 0f3F317218;
	fma.rn.f32 	%f401, %f400, %f391, 0f3F800000;
	mul.f32 	%f402, %f401, %f395;
	mul.f32 	%f403, %f402, %f394;
	selp.f32 	%f667, %f392, %f403, %p36;
	and.pred  	%p37, %p33, %p34;
	@%p37 bra 	$L__BB8_21;
	add.f32 	%f404, %f23, %f23;
	mov.b32 	%r68, %f404;
	and.b32  	%r69, %r68, 2147483647;
	mov.b32 	%f667, %r69;
$L__BB8_21:
	mul.f32 	%f407, %f53, %f667;
	mul.f32 	%f408, %f2, %f407;
	cvt.f64.f32 	%fd45, %f408;
	mov.f64 	%fd46, 0d3FF0000000000000;
	sub.f64 	%fd47, %fd46, %fd8;
	cvta.to.global.u64 	%rd74, %rd16;
	add.s64 	%rd8, %rd74, %rd29;
	ld.global.f32 	%f409, [%rd8];
	cvt.f64.f32 	%fd48, %f409;
	fma.rn.f64 	%fd49, %fd47, %fd48, %fd45;
	rcp.rn.f64 	%fd50, %fd9;
	mul.f64 	%fd51, %fd50, %fd49;
	cvt.rn.f32.f64 	%f410, %fd51;
	st.global.f32 	[%rd8], %f410;
	ld.global.f32 	%f411, [%rd1];
	cvt.f64.f32 	%fd52, %f411;
	mul.f64 	%fd10, %fd1, %fd52;
	add.f64 	%fd11, %fd10, 0d3FF0000000000000;
	ld.global.f32 	%f29, [%rd6];
	abs.f32 	%f30, %f29;
	setp.eq.f32 	%p38, %f29, 0f3F800000;
	mov.f32 	%f668, 0f3F800000;
	@%p38 bra 	$L__BB8_26;
	setp.num.f32 	%p39, %f30, %f30;
	@%p39 bra 	$L__BB8_24;
	mov.f32 	%f467, 0f40000000;
	add.rn.f32 	%f668, %f29, %f467;
	bra.uni 	$L__BB8_26;
$L__BB8_24:
	setp.lt.f32 	%p40, %f30, 0f00800000;
	mul.f32 	%f412, %f30, 0f4B800000;
	selp.f32 	%f413, %f412, %f30, %p40;
	mov.b32 	%r70, %f413;
	add.s32 	%r71, %r70, -1060439283;
	and.b32  	%r72, %r71, -8388608;
	sub.s32 	%r73, %r70, %r72;
	mov.b32 	%f414, %r73;
	cvt.rn.f32.s32 	%f415, %r72;
	selp.f32 	%f416, 0fC1C00000, 0f00000000, %p40;
	fma.rn.f32 	%f417, %f415, 0f34000000, %f416;
	add.f32 	%f418, %f414, 0fBF800000;
	add.f32 	%f419, %f414, 0f3F800000;
	rcp.approx.ftz.f32 	%f420, %f419;
	add.f32 	%f421, %f418, %f418;
	mul.f32 	%f422, %f421, %f420;
	mul.f32 	%f423, %f422, %f422;
	neg.f32 	%f424, %f422;
	sub.f32 	%f425, %f418, %f422;
	add.f32 	%f426, %f425, %f425;
	fma.rn.f32 	%f427, %f424, %f418, %f426;
	mul.rn.f32 	%f428, %f420, %f427;
	fma.rn.f32 	%f429, %f423, 0f3A2C32E4, 0f3B52E7DB;
	fma.rn.f32 	%f430, %f429, %f423, 0f3C93BB73;
	fma.rn.f32 	%f431, %f430, %f423, 0f3DF6384F;
	mul.rn.f32 	%f432, %f431, %f423;
	fma.rn.f32 	%f433, %f422, 0f3FB8AA3B, %f417;
	mul.f32 	%f434, %f432, 0f40400000;
	sub.f32 	%f435, %f417, %f433;
	fma.rn.f32 	%f436, %f422, 0f3FB8AA3B, %f435;
	fma.rn.f32 	%f437, %f428, 0f3FB8AA3B, %f436;
	fma.rn.f32 	%f438, %f422, 0f32A55E34, %f437;
	fma.rn.f32 	%f439, %f434, %f428, %f438;
	fma.rn.f32 	%f440, %f432, %f422, %f439;
	add.rn.f32 	%f441, %f433, %f440;
	mov.f32 	%f442, 0f40000000;
	mul.rn.f32 	%f443, %f441, %f442;
	cvt.rni.f32.f32 	%f444, %f443;
	sub.f32 	%f445, %f443, %f444;
	neg.f32 	%f446, %f443;
	fma.rn.f32 	%f447, %f441, 0f40000000, %f446;
	neg.f32 	%f448, %f433;
	add.rn.f32 	%f449, %f441, %f448;
	neg.f32 	%f450, %f449;
	add.rn.f32 	%f451, %f440, %f450;
	fma.rn.f32 	%f452, %f451, 0f40000000, %f447;
	add.f32 	%f453, %f445, %f452;
	setp.gt.f32 	%p41, %f444, 0f00000000;
	selp.b32 	%r74, 0, -2097152000, %p41;
	setp.neu.f32 	%p42, %f29, 0f00000000;
	setp.neu.f32 	%p43, %f30, 0f7F800000;
	setp.lt.f32 	%p44, %f443, 0f00000000;
	selp.f32 	%f454, 0f00000000, 0f7F800000, %p44;
	abs.f32 	%f455, %f443;
	setp.gt.f32 	%p45, %f455, 0f43180000;
	cvt.rzi.s32.f32 	%r75, %f444;
	shl.b32 	%r76, %r75, 23;
	sub.s32 	%r77, %r76, %r74;
	mov.b32 	%f456, %r77;
	add.s32 	%r78, %r74, 2130706432;
	mov.b32 	%f457, %r78;
	fma.rn.f32 	%f458, %f453, 0f391FCB8E, 0f3AAF85ED;
	fma.rn.f32 	%f459, %f458, %f453, 0f3C1D9856;
	fma.rn.f32 	%f460, %f459, %f453, 0f3D6357BB;
	fma.rn.f32 	%f461, %f460, %f453, 0f3E75FDEC;
	fma.rn.f32 	%f462, %f461, %f453, 0f3F317218;
	fma.rn.f32 	%f463, %f462, %f453, 0f3F800000;
	mul.f32 	%f464, %f463, %f457;
	mul.f32 	%f465, %f464, %f456;
	selp.f32 	%f668, %f454, %f465, %p45;
	and.pred  	%p46, %p42, %p43;
	@%p46 bra 	$L__BB8_26;
	add.f32 	%f466, %f29, %f29;
	mov.b32 	%r79, %f466;
	and.b32  	%r80, %r79, 2147483647;
	mov.b32 	%f668, %r80;
$L__BB8_26:
	mul.f32 	%f469, %f53, %f668;
	mul.f32 	%f470, %f1, %f469;
	cvt.f64.f32 	%fd53, %f470;
	mov.f64 	%fd54, 0d3FF0000000000000;
	sub.f64 	%fd55, %fd54, %fd10;
	cvta.to.global.u64 	%rd76, %rd19;
	add.s64 	%rd78, %rd76, %rd29;
	ld.global.f32 	%f471, [%rd78];
	cvt.f64.f32 	%fd56, %f471;
	fma.rn.f64 	%fd57, %fd55, %fd56, %fd53;
	rcp.rn.f64 	%fd58, %fd11;
	mul.f64 	%fd59, %fd58, %fd57;
	cvt.rn.f32.f64 	%f472, %fd59;
	st.global.f32 	[%rd78], %f472;
	ld.global.f32 	%f473, [%rd4];
	cvt.f64.f32 	%fd60, %f473;
	mul.f64 	%fd12, %fd1, %fd60;
	add.f64 	%fd13, %fd12, 0d3FF0000000000000;
	ld.global.f32 	%f35, [%rd6];
	abs.f32 	%f36, %f35;
	setp.eq.f32 	%p47, %f35, 0f3F800000;
	mov.f32 	%f669, 0f3F800000;
	@%p47 bra 	$L__BB8_31;
	setp.num.f32 	%p48, %f36, %f36;
	@%p48 bra 	$L__BB8_29;
	mov.f32 	%f529, 0f40000000;
	add.rn.f32 	%f669, %f35, %f529;
	bra.uni 	$L__BB8_31;
$L__BB8_29:
	setp.lt.f32 	%p49, %f36, 0f00800000;
	mul.f32 	%f474, %f36, 0f4B800000;
	selp.f32 	%f475, %f474, %f36, %p49;
	mov.b32 	%r81, %f475;
	add.s32 	%r82, %r81, -1060439283;
	and.b32  	%r83, %r82, -8388608;
	sub.s32 	%r84, %r81, %r83;
	mov.b32 	%f476, %r84;
	cvt.rn.f32.s32 	%f477, %r83;
	selp.f32 	%f478, 0fC1C00000, 0f00000000, %p49;
	fma.rn.f32 	%f479, %f477, 0f34000000, %f478;
	add.f32 	%f480, %f476, 0fBF800000;
	add.f32 	%f481, %f476, 0f3F800000;
	rcp.approx.ftz.f32 	%f482, %f481;
	add.f32 	%f483, %f480, %f480;
	mul.f32 	%f484, %f483, %f482;
	mul.f32 	%f485, %f484, %f484;
	neg.f32 	%f486, %f484;
	sub.f32 	%f487, %f480, %f484;
	add.f32 	%f488, %f487, %f487;
	fma.rn.f32 	%f489, %f486, %f480, %f488;
	mul.rn.f32 	%f490, %f482, %f489;
	fma.rn.f32 	%f491, %f485, 0f3A2C32E4, 0f3B52E7DB;
	fma.rn.f32 	%f492, %f491, %f485, 0f3C93BB73;
	fma.rn.f32 	%f493, %f492, %f485, 0f3DF6384F;
	mul.rn.f32 	%f494, %f493, %f485;
	fma.rn.f32 	%f495, %f484, 0f3FB8AA3B, %f479;
	mul.f32 	%f496, %f494, 0f40400000;
	sub.f32 	%f497, %f479, %f495;
	fma.rn.f32 	%f498, %f484, 0f3FB8AA3B, %f497;
	fma.rn.f32 	%f499, %f490, 0f3FB8AA3B, %f498;
	fma.rn.f32 	%f500, %f484, 0f32A55E34, %f499;
	fma.rn.f32 	%f501, %f496, %f490, %f500;
	fma.rn.f32 	%f502, %f494, %f484, %f501;
	add.rn.f32 	%f503, %f495, %f502;
	mov.f32 	%f504, 0f40000000;
	mul.rn.f32 	%f505, %f503, %f504;
	cvt.rni.f32.f32 	%f506, %f505;
	sub.f32 	%f507, %f505, %f506;
	neg.f32 	%f508, %f505;
	fma.rn.f32 	%f509, %f503, 0f40000000, %f508;
	neg.f32 	%f510, %f495;
	add.rn.f32 	%f511, %f503, %f510;
	neg.f32 	%f512, %f511;
	add.rn.f32 	%f513, %f502, %f512;
	fma.rn.f32 	%f514, %f513, 0f40000000, %f509;
	add.f32 	%f515, %f507, %f514;
	setp.gt.f32 	%p50, %f506, 0f00000000;
	selp.b32 	%r85, 0, -2097152000, %p50;
	setp.neu.f32 	%p51, %f35, 0f00000000;
	setp.neu.f32 	%p52, %f36, 0f7F800000;
	setp.lt.f32 	%p53, %f505, 0f00000000;
	selp.f32 	%f516, 0f00000000, 0f7F800000, %p53;
	abs.f32 	%f517, %f505;
	setp.gt.f32 	%p54, %f517, 0f43180000;
	cvt.rzi.s32.f32 	%r86, %f506;
	shl.b32 	%r87, %r86, 23;
	sub.s32 	%r88, %r87, %r85;
	mov.b32 	%f518, %r88;
	add.s32 	%r89, %r85, 2130706432;
	mov.b32 	%f519, %r89;
	fma.rn.f32 	%f520, %f515, 0f391FCB8E, 0f3AAF85ED;
	fma.rn.f32 	%f521, %f520, %f515, 0f3C1D9856;
	fma.rn.f32 	%f522, %f521, %f515, 0f3D6357BB;
	fma.rn.f32 	%f523, %f522, %f515, 0f3E75FDEC;
	fma.rn.f32 	%f524, %f523, %f515, 0f3F317218;
	fma.rn.f32 	%f525, %f524, %f515, 0f3F800000;
	mul.f32 	%f526, %f525, %f519;
	mul.f32 	%f527, %f526, %f518;
	selp.f32 	%f669, %f516, %f527, %p54;
	and.pred  	%p55, %p51, %p52;
	@%p55 bra 	$L__BB8_31;
	add.f32 	%f528, %f35, %f35;
	mov.b32 	%r90, %f528;
	and.b32  	%r91, %r90, 2147483647;
	mov.b32 	%f669, %r91;
$L__BB8_31:
	mul.f32 	%f531, %f53, %f669;
	mul.f32 	%f532, %f2, %f531;
	cvt.f64.f32 	%fd61, %f532;
	mov.f64 	%fd62, 0d3FF0000000000000;
	sub.f64 	%fd63, %fd62, %fd12;
	cvta.to.global.u64 	%rd79, %rd17;
	add.s64 	%rd81, %rd79, %rd29;
	ld.global.f32 	%f533, [%rd81];
	cvt.f64.f32 	%fd64, %f533;
	fma.rn.f64 	%fd65, %fd63, %fd64, %fd61;
	rcp.rn.f64 	%fd66, %fd13;
	mul.f64 	%fd67, %fd66, %fd65;
	cvt.rn.f32.f64 	%f534, %fd67;
	st.global.f32 	[%rd81], %f534;
	ld.global.f32 	%f535, [%rd1];
	cvt.f64.f32 	%fd68, %f535;
	mul.f64 	%fd14, %fd1, %fd68;
	add.f64 	%fd15, %fd14, 0d3FF0000000000000;
	ld.global.f32 	%f41, [%rd6];
	abs.f32 	%f42, %f41;
	setp.eq.f32 	%p56, %f41, 0f3F800000;
	mov.f32 	%f670, 0f3F800000;
	@%p56 bra 	$L__BB8_36;
	setp.num.f32 	%p57, %f42, %f42;
	@%p57 bra 	$L__BB8_34;
	mov.f32 	%f591, 0f40000000;
	add.rn.f32 	%f670, %f41, %f591;
	bra.uni 	$L__BB8_36;
$L__BB8_34:
	setp.lt.f32 	%p58, %f42, 0f00800000;
	mul.f32 	%f536, %f42, 0f4B800000;
	selp.f32 	%f537, %f536, %f42, %p58;
	mov.b32 	%r92, %f537;
	add.s32 	%r93, %r92, -1060439283;
	and.b32  	%r94, %r93, -8388608;
	sub.s32 	%r95, %r92, %r94;
	mov.b32 	%f538, %r95;
	cvt.rn.f32.s32 	%f539, %r94;
	selp.f32 	%f540, 0fC1C00000, 0f00000000, %p58;
	fma.rn.f32 	%f541, %f539, 0f34000000, %f540;
	add.f32 	%f542, %f538, 0fBF800000;
	add.f32 	%f543, %f538, 0f3F800000;
	rcp.approx.ftz.f32 	%f544, %f543;
	add.f32 	%f545, %f542, %f542;
	mul.f32 	%f546, %f545, %f544;
	mul.f32 	%f547, %f546, %f546;
	neg.f32 	%f548, %f546;
	sub.f32 	%f549, %f542, %f546;
	add.f32 	%f550, %f549, %f549;
	fma.rn.f32 	%f551, %f548, %f542, %f550;
	mul.rn.f32 	%f552, %f544, %f551;
	fma.rn.f32 	%f553, %f547, 0f3A2C32E4, 0f3B52E7DB;
	fma.rn.f32 	%f554, %f553, %f547, 0f3C93BB73;
	fma.rn.f32 	%f555, %f554, %f547, 0f3DF6384F;
	mul.rn.f32 	%f556, %f555, %f547;
	fma.rn.f32 	%f557, %f546, 0f3FB8AA3B, %f541;
	mul.f32 	%f558, %f556, 0f40400000;
	sub.f32 	%f559, %f541, %f557;
	fma.rn.f32 	%f560, %f546, 0f3FB8AA3B, %f559;
	fma.rn.f32 	%f561, %f552, 0f3FB8AA3B, %f560;
	fma.rn.f32 	%f562, %f546, 0f32A55E34, %f561;
	fma.rn.f32 	%f563, %f558, %f552, %f562;
	fma.rn.f32 	%f564, %f556, %f546, %f563;
	add.rn.f32 	%f565, %f557, %f564;
	mov.f32 	%f566, 0f40000000;
	mul.rn.f32 	%f567, %f565, %f566;
	cvt.rni.f32.f32 	%f568, %f567;
	sub.f32 	%f569, %f567, %f568;
	neg.f32 	%f570, %f567;
	fma.rn.f32 	%f571, %f565, 0f40000000, %f570;
	neg.f32 	%f572, %f557;
	add.rn.f32 	%f573, %f565, %f572;
	neg.f32 	%f574, %f573;
	add.rn.f32 	%f575, %f564, %f574;
	fma.rn.f32 	%f576, %f575, 0f40000000, %f571;
	add.f32 	%f577, %f569, %f576;
	setp.gt.f32 	%p59, %f568, 0f00000000;
	selp.b32 	%r96, 0, -2097152000, %p59;
	setp.neu.f32 	%p60, %f41, 0f00000000;
	setp.neu.f32 	%p61, %f42, 0f7F800000;
	setp.lt.f32 	%p62, %f567, 0f00000000;
	selp.f32 	%f578, 0f00000000, 0f7F800000, %p62;
	abs.f32 	%f579, %f567;
	setp.gt.f32 	%p63, %f579, 0f43180000;
	cvt.rzi.s32.f32 	%r97, %f568;
	shl.b32 	%r98, %r97, 23;
	sub.s32 	%r99, %r98, %r96;
	mov.b32 	%f580, %r99;
	add.s32 	%r100, %r96, 2130706432;
	mov.b32 	%f581, %r100;
	fma.rn.f32 	%f582, %f577, 0f391FCB8E, 0f3AAF85ED;
	fma.rn.f32 	%f583, %f582, %f577, 0f3C1D9856;
	fma.rn.f32 	%f584, %f583, %f577, 0f3D6357BB;
	fma.rn.f32 	%f585, %f584, %f577, 0f3E75FDEC;
	fma.rn.f32 	%f586, %f585, %f577, 0f3F317218;
	fma.rn.f32 	%f587, %f586, %f577, 0f3F800000;
	mul.f32 	%f588, %f587, %f581;
	mul.f32 	%f589, %f588, %f580;
	selp.f32 	%f670, %f578, %f589, %p63;
	and.pred  	%p64, %p60, %p61;
	@%p64 bra 	$L__BB8_36;
	add.f32 	%f590, %f41, %f41;
	mov.b32 	%r101, %f590;
	and.b32  	%r102, %r101, 2147483647;
	mov.b32 	%f670, %r102;
$L__BB8_36:
	mul.f32 	%f593, %f53, %f670;
	mul.f32 	%f594, %f4, %f593;
	cvt.f64.f32 	%fd69, %f594;
	mov.f64 	%fd70, 0d3FF0000000000000;
	sub.f64 	%fd71, %fd70, %fd14;
	cvta.to.global.u64 	%rd82, %rd20;
	add.s64 	%rd84, %rd82, %rd29;
	ld.global.f32 	%f595, [%rd84];
	cvt.f64.f32 	%fd72, %f595;
	fma.rn.f64 	%fd73, %fd71, %fd72, %fd69;
	rcp.rn.f64 	%fd74, %fd15;
	mul.f64 	%fd75, %fd74, %fd73;
	cvt.rn.f32.f64 	%f596, %fd75;
	st.global.f32 	[%rd84], %f596;
	ld.global.f32 	%f597, [%rd4];
	cvt.f64.f32 	%fd76, %f597;
	mul.f64 	%fd16, %fd1, %fd76;
	add.f64 	%fd17, %fd16, 0d3FF0000000000000;
	ld.global.f32 	%f47, [%rd6];
	abs.f32 	%f48, %f47;
	setp.eq.f32 	%p65, %f47, 0f3F800000;
	mov.f32 	%f671, 0f3F800000;
	@%p65 bra 	$L__BB8_41;
	setp.num.f32 	%p66, %f48, %f48;
	@%p66 bra 	$L__BB8_39;
	mov.f32 	%f653, 0f40000000;
	add.rn.f32 	%f671, %f47, %f653;
	bra.uni 	$L__BB8_41;
$L__BB8_39:
	setp.lt.f32 	%p67, %f48, 0f00800000;
	mul.f32 	%f598, %f48, 0f4B800000;
	selp.f32 	%f599, %f598, %f48, %p67;
	mov.b32 	%r103, %f599;
	add.s32 	%r104, %r103, -1060439283;
	and.b32  	%r105, %r104, -8388608;
	sub.s32 	%r106, %r103, %r105;
	mov.b32 	%f600, %r106;
	cvt.rn.f32.s32 	%f601, %r105;
	selp.f32 	%f602, 0fC1C00000, 0f00000000, %p67;
	fma.rn.f32 	%f603, %f601, 0f34000000, %f602;
	add.f32 	%f604, %f600, 0fBF800000;
	add.f32 	%f605, %f600, 0f3F800000;
	rcp.approx.ftz.f32 	%f606, %f605;
	add.f32 	%f607, %f604, %f604;
	mul.f32 	%f608, %f607, %f606;
	mul.f32 	%f609, %f608, %f608;
	neg.f32 	%f610, %f608;
	sub.f32 	%f611, %f604, %f608;
	add.f32 	%f612, %f611, %f611;
	fma.rn.f32 	%f613, %f610, %f604, %f612;
	mul.rn.f32 	%f614, %f606, %f613;
	fma.rn.f32 	%f615, %f609, 0f3A2C32E4, 0f3B52E7DB;
	fma.rn.f32 	%f616, %f615, %f609, 0f3C93BB73;
	fma.rn.f32 	%f617, %f616, %f609, 0f3DF6384F;
	mul.rn.f32 	%f618, %f617, %f609;
	fma.rn.f32 	%f619, %f608, 0f3FB8AA3B, %f603;
	mul.f32 	%f620, %f618, 0f40400000;
	sub.f32 	%f621, %f603, %f619;
	fma.rn.f32 	%f622, %f608, 0f3FB8AA3B, %f621;
	fma.rn.f32 	%f623, %f614, 0f3FB8AA3B, %f622;
	fma.rn.f32 	%f624, %f608, 0f32A55E34, %f623;
	fma.rn.f32 	%f625, %f620, %f614, %f624;
	fma.rn.f32 	%f626, %f618, %f608, %f625;
	add.rn.f32 	%f627, %f619, %f626;
	mov.f32 	%f628, 0f40000000;
	mul.rn.f32 	%f629, %f627, %f628;
	cvt.rni.f32.f32 	%f630, %f629;
	sub.f32 	%f631, %f629, %f630;
	neg.f32 	%f632, %f629;
	fma.rn.f32 	%f633, %f627, 0f40000000, %f632;
	neg.f32 	%f634, %f619;
	add.rn.f32 	%f635, %f627, %f634;
	neg.f32 	%f636, %f635;
	add.rn.f32 	%f637, %f626, %f636;
	fma.rn.f32 	%f638, %f637, 0f40000000, %f633;
	add.f32 	%f639, %f631, %f638;
	setp.gt.f32 	%p68, %f630, 0f00000000;
	selp.b32 	%r107, 0, -2097152000, %p68;
	setp.neu.f32 	%p69, %f47, 0f00000000;
	setp.neu.f32 	%p70, %f48, 0f7F800000;
	setp.lt.f32 	%p71, %f629, 0f00000000;
	selp.f32 	%f640, 0f00000000, 0f7F800000, %p71;
	abs.f32 	%f641, %f629;
	setp.gt.f32 	%p72, %f641, 0f43180000;
	cvt.rzi.s32.f32 	%r108, %f630;
	shl.b32 	%r109, %r108, 23;
	sub.s32 	%r110, %r109, %r107;
	mov.b32 	%f642, %r110;
	add.s32 	%r111, %r107, 2130706432;
	mov.b32 	%f643, %r111;
	fma.rn.f32 	%f644, %f639, 0f391FCB8E, 0f3AAF85ED;
	fma.rn.f32 	%f645, %f644, %f639, 0f3C1D9856;
	fma.rn.f32 	%f646, %f645, %f639, 0f3D6357BB;
	fma.rn.f32 	%f647, %f646, %f639, 0f3E75FDEC;
	fma.rn.f32 	%f648, %f647, %f639, 0f3F317218;
	fma.rn.f32 	%f649, %f648, %f639, 0f3F800000;
	mul.f32 	%f650, %f649, %f643;
	mul.f32 	%f651, %f650, %f642;
	selp.f32 	%f671, %f640, %f651, %p72;
	and.pred  	%p73, %p69, %p70;
	@%p73 bra 	$L__BB8_41;
	add.f32 	%f652, %f47, %f47;
	mov.b32 	%r112, %f652;
	and.b32  	%r113, %r112, 2147483647;
	mov.b32 	%f671, %r113;
$L__BB8_41:
	ld.param.u64 	%rd93, [_Z27stress_backward_propagationPfS_S_S_S_S_S_S_S_S_S_S_S_S_S_fffiS_S__param_3];
	mul.f32 	%f654, %f53, %f671;
	mul.f32 	%f655, %f3, %f654;
	cvt.f64.f32 	%fd77, %f655;
	mov.f64 	%fd78, 0d3FF0000000000000;
	sub.f64 	%fd79, %fd78, %fd16;
	cvta.to.global.u64 	%rd85, %rd18;
	add.s64 	%rd87, %rd85, %rd29;
	ld.global.f32 	%f656, [%rd87];
	cvt.f64.f32 	%fd80, %f656;
	fma.rn.f64 	%fd81, %fd79, %fd80, %fd77;
	rcp.rn.f64 	%fd82, %fd17;
	mul.f64 	%fd83, %fd82, %fd81;
	cvt.rn.f32.f64 	%f657, %fd83;
	st.global.f32 	[%rd87], %f657;
	ld.global.f32 	%f658, [%rd3];
	ld.global.f32 	%f659, [%rd5];
	add.f32 	%f660, %f658, %f659;
	cvta.to.global.u64 	%rd88, %rd93;
	add.s64 	%rd89, %rd88, %rd29;
	st.global.f32 	[%rd89], %f660;
	ld.global.f32 	%f661, [%rd7];
	ld.global.f32 	%f662, [%rd8];
	add.f32 	%f663, %f661, %f662;
	cvta.to.global.u64 	%rd90, %rd12;
	add.s64 	%rd91, %rd90, %rd29;
	st.global.f32 	[%rd91], %f663;
$L__BB8_42:
	ret;

}
	// .globl	_Z8reshot_uPfS_S_S_S_S_S_S_S_S_S_S_fffS_S_S_S_S_S_S_S_
.visible .entry _Z8reshot_uPfS_S_S_S_S_S_S_S_S_S_S_fffS_S_S_S_S_S_S_S_(
	.param .u64 .ptr .align 1 _Z8reshot_uPfS_S_S_S_S_S_S_S_S_S_S_fffS_S_S_S_S_S_S_S__param_0,
	.param .u64 .ptr .align 1 _Z8reshot_uPfS_S_S_S_S_S_S_S_S_S_S_fffS_S_S_S_S_S_S_S__param_1,
	.param .u64 .ptr .align 1 _Z8reshot_uPfS_S_S_S_S_S_S_S_S_S_S_fffS_S_S_S_S_S_S_S__param_2,
	.param .u64 .ptr .align 1 _Z8reshot_uPfS_S_S_S_S_S_S_S_S_S_S_fffS_S_S_S_S_S_S_S__param_3,
	.param .u64 .ptr .align 1 _Z8reshot_uPfS_S_S_S_S_S_S_S_S_S_S_fffS_S_S_S_S_S_S_S__param_4,
	.param .u64 .ptr .align 1 _Z8reshot_uPfS_S_S_S_S_S_S_S_S_S_S_fffS_S_S_S_S_S_S_S__param_5,
	.param .u64 .ptr .align 1 _Z8reshot_uPfS_S_S_S_S_S_S_S_S_S_S_fffS_S_S_S_S_S_S_S__param_6,
	.param .u64 .ptr .align 1 _Z8reshot_uPfS_S_S_S_S_S_S_S_S_S_S_fffS_S_S_S_S_S_S_S__param_7,
	.param .u64 .ptr .align 1 _Z8reshot_uPfS_S_S_S_S_S_S_S_S_S_S_fffS_S_S_S_S_S_S_S__param_8,
	.param .u64 .ptr .align 1 _Z8reshot_uPfS_S_S_S_S_S_S_S_S_S_S_fffS_S_S_S_S_S_S_S__param_9,
	.param .u64 .ptr .align 1 _Z8reshot_uPfS_S_S_S_S_S_S_S_S_S_S_fffS_S_S_S_S_S_S_S__param_10,
	.param .u64 .ptr .align 1 _Z8reshot_uPfS_S_S_S_S_S_S_S_S_S_S_fffS_S_S_S_S_S_S_S__param_11,
	.param .f32 _Z8reshot_uPfS_S_S_S_S_S_S_S_S_S_S_fffS_S_S_S_S_S_S_S__param_12,
	.param .f32 _Z8reshot_uPfS_S_S_S_S_S_S_S_S_S_S_fffS_S_S_S_S_S_S_S__param_13,
	.param .f32 _Z8reshot_uPfS_S_S_S_S_S_S_S_S_S_S_fffS_S_S_S_S_S_S_S__param_14,
	.param .u64 .ptr .align 1 _Z8reshot_uPfS_S_S_S_S_S_S_S_S_S_S_fffS_S_S_S_S_S_S_S__param_15,
	.param .u64 .ptr .align 1 _Z8reshot_uPfS_S_S_S_S_S_S_S_S_S_S_fffS_S_S_S_S_S_S_S__param_16,
	.param .u64 .ptr .align 1 _Z8reshot_uPfS_S_S_S_S_S_S_S_S_S_S_fffS_S_S_S_S_S_S_S__param_17,
	.param .u64 .ptr .align 1 _Z8reshot_uPfS_S_S_S_S_S_S_S_S_S_S_fffS_S_S_S_S_S_S_S__param_18,
	.param .u64 .ptr .align 1 _Z8reshot_uPfS_S_S_S_S_S_S_S_S_S_S_fffS_S_S_S_S_S_S_S__param_19,
	.param .u64 .ptr .align 1 _Z8reshot_uPfS_S_S_S_S_S_S_S_S_S_S_fffS_S_S_S_S_S_S_S__param_20,
	.param .u64 .ptr .align 1 _Z8reshot_uPfS_S_S_S_S_S_S_S_S_S_S_fffS_S_S_S_S_S_S_S__param_21,
	.param .u64 .ptr .align 1 _Z8reshot_uPfS_S_S_S_S_S_S_S_S_S_S_fffS_S_S_S_S_S_S_S__param_22
)
{
	.reg .pred 	%p<2>;
	.reg .b32 	%r<26>;
	.reg .b32 	%f<269>;
	.reg .b64 	%rd<136>;

	ld.param.u64 	%rd8, [_Z8reshot_uPfS_S_S_S_S_S_S_S_S_S_S_fffS_S_S_S_S_S_S_S__param_7];
	ld.param.u64 	%rd9, [_Z8reshot_uPfS_S_S_S_S_S_S_S_S_S_S_fffS_S_S_S_S_S_S_S__param_8];
	ld.param.f32 	%f1, [_Z8reshot_uPfS_S_S_S_S_S_S_S_S_S_S_fffS_S_S_S_S_S_S_S__param_12];
	ld.param.f32 	%f2, [_Z8reshot_uPfS_S_S_S_S_S_S_S_S_S_S_fffS_S_S_S_S_S_S_S__param_13];
	ld.param.f32 	%f3, [_Z8reshot_uPfS_S_S_S_S_S_S_S_S_S_S_fffS_S_S_S_S_S_S_S__param_14];
	mov.u32 	%r3, %ctaid.x;
	mov.u32 	%r4, %ntid.x;
	mov.u32 	%r5, %tid.x;
	mad.lo.s32 	%r1, %r3, %r4, %r5;
	mov.u32 	%r6, %ctaid.y;
	mov.u32 	%r7, %ntid.y;
	mov.u32 	%r8, %tid.y;
	mad.lo.s32 	%r9, %r6, %r7, %r8;
	add.s32 	%r10, %r1, -200;
	add.s32 	%r11, %r9, -200;
	max.u32 	%r12, %r10, %r11;
	setp.gt.u32 	%p1, %r12, 199;
	@%p1 bra 	$L__BB9_2;
	ld.param.u64 	%rd135, [_Z8reshot_uPfS_S_S_S_S_S_S_S_S_S_S_fffS_S_S_S_S_S_S_S__param_22];
	ld.param.u64 	%rd134, [_Z8reshot_uPfS_S_S_S_S_S_S_S_S_S_S_fffS_S_S_S_S_S_S_S__param_21];
	ld.param.u64 	%rd133, [_Z8reshot_uPfS_S_S_S_S_S_S_S_S_S_S_fffS_S_S_S_S_S_S_S__param_20];
	ld.param.u64 	%rd132, [_Z8reshot_uPfS_S_S_S_S_S_S_S_S_S_S_fffS_S_S_S_S_S_S_S__param_19];
	ld.param.u64 	%rd131, [_Z8reshot_uPfS_S_S_S_S_S_S_S_S_S_S_fffS_S_S_S_S_S_S_S__param_18];
	ld.param.u64 	%rd130, [_Z8reshot_uPfS_S_S_S_S_S_S_S_S_S_S_fffS_S_S_S_S_S_S_S__param_17];
	ld.param.u64 	%rd129, [_Z8reshot_uPfS_S_S_S_S_S_S_S_S_S_S_fffS_S_S_S_S_S_S_S__param_16];
	ld.param.u64 	%rd128, [_Z8reshot_uPfS_S_S_S_S_S_S_S_S_S_S_fffS_S_S_S_S_S_S_S__param_15];
	ld.param.u64 	%rd127, [_Z8reshot_uPfS_S_S_S_S_S_S_S_S_S_S_fffS_S_S_S_S_S_S_S__param_11];
	ld.param.u64 	%rd126, [_Z8reshot_uPfS_S_S_S_S_S_S_S_S_S_S_fffS_S_S_S_S_S_S_S__param_10];
	ld.param.u64 	%rd125, [_Z8reshot_uPfS_S_S_S_S_S_S_S_S_S_S_fffS_S_S_S_S_S_S_S__param_9];
	ld.param.u64 	%rd124, [_Z8reshot_uPfS_S_S_S_S_S_S_S_S_S_S_fffS_S_S_S_S_S_S_S__param_6];
	ld.param.u64 	%rd123, [_Z8reshot_uPfS_S_S_S_S_S_S_S_S_S_S_fffS_S_S_S_S_S_S_S__param_5];
	ld.param.u64 	%rd122, [_Z8reshot_uPfS_S_S_S_S_S_S_S_S_S_S_fffS_S_S_S_S_S_S_S__param_4];
	ld.param.u64 	%rd121, [_Z8reshot_uPfS_S_S_S_S_S_S_S_S_S_S_fffS_S_S_S_S_S_S_S__param_3];
	ld.param.u64 	%rd120, [_Z8reshot_uPfS_S_S_S_S_S_S_S_S_S_S_fffS_S_S_S_S_S_S_S__param_2];
	ld.param.u64 	%rd119, [_Z8reshot_uPfS_S_S_S_S_S_S_S_S_S_S_fffS_S_S_S_S_S_S_S__param_1];
	ld.param.u64 	%rd118, [_Z8reshot_uPfS_S_S_S_S_S_S_S_S_S_S_fffS_S_S_S_S_S_S_S__param_0];
	cvta.to.global.u64 	%rd21, %rd124;
	cvta.to.global.u64 	%rd22, %rd8;
	cvta.to.global.u64 	%rd23, %rd126;
	cvta.to.global.u64 	%rd24, %rd9;
	cvta.to.global.u64 	%rd25, %rd127;
	cvta.to.global.u64 	%rd26, %rd125;
	cvta.to.global.u64 	%rd27, %rd128;
	cvta.to.global.u64 	%rd28, %rd120;
	cvta.to.global.u64 	%rd29, %rd132;
	cvta.to.global.u64 	%rd30, %rd129;
	cvta.to.global.u64 	%rd31, %rd121;
	cvta.to.global.u64 	%rd32, %rd133;
	cvta.to.global.u64 	%rd33, %rd130;
	cvta.to.global.u64 	%rd34, %rd122;
	cvta.to.global.u64 	%rd35, %rd134;
	cvta.to.global.u64 	%rd36, %rd131;
	cvta.to.global.u64 	%rd37, %rd123;
	cvta.to.global.u64 	%rd38, %rd135;
	cvta.to.global.u64 	%rd39, %rd118;
	cvta.to.global.u64 	%rd40, %rd119;
	mad.lo.s32 	%r13, %r1, 600, %r9;
	mul.wide.u32 	%rd41, %r13, 4;
	add.s64 	%rd42, %rd21, %rd41;
	ld.global.f32 	%f4, [%rd42+2400];
	ld.global.f32 	%f5, [%rd42];
	sub.f32 	%f6, %f4, %f5;
	mul.f32 	%f7, %f6, 0f3F9C54C0;
	ld.global.f32 	%f8, [%rd42+4800];
	add.s32 	%r14, %r13, -600;
	mul.wide.u32 	%rd43, %r14, 4;
	add.s64 	%rd44, %rd21, %rd43;
	ld.global.f32 	%f9, [%rd44];
	sub.f32 	%f10, %f8, %f9;
	mul.f32 	%f11, %f10, 0f3DC68400;
	sub.f32 	%f12, %f7, %f11;
	ld.global.f32 	%f13, [%rd42+7200];
	add.s32 	%r15, %r13, -1200;
	mul.wide.u32 	%rd45, %r15, 4;
	add.s64 	%rd46, %rd21, %rd45;
	ld.global.f32 	%f14, [%rd46];
	sub.f32 	%f15, %f13, %f14;
	fma.rn.f32 	%f16, %f15, 0f3C8EEE66, %f12;
	ld.global.f32 	%f17, [%rd42+9600];
	add.s32 	%r16, %r13, -1800;
	mul.wide.u32 	%rd47, %r16, 4;
	add.s64 	%rd48, %rd21, %rd47;
	ld.global.f32 	%f18, [%rd48];
	sub.f32 	%f19, %f17, %f18;
	mul.f32 	%f20, %f19, 0f3B4276DB;
	sub.f32 	%f21, %f16, %f20;
	ld.global.f32 	%f22, [%rd42+12000];
	add.s32 	%r17, %r13, -2400;
	mul.wide.u32 	%rd49, %r17, 4;
	add.s64 	%rd50, %rd21, %rd49;
	ld.global.f32 	%f23, [%rd50];
	sub.f32 	%f24, %f22, %f23;
	fma.rn.f32 	%f25, %f24, 0f39BC38E4, %f21;
	ld.global.f32 	%f26, [%rd42+14400];
	add.s32 	%r18, %r13, -3000;
	mul.wide.u32 	%rd51, %r18, 4;
	add.s64 	%rd52, %rd21, %rd51;
	ld.global.f32 	%f27, [%rd52];
	sub.f32 	%f28, %f26, %f27;
	mul.f32 	%f29, %f28, 0f37B745D2;
	sub.f32 	%f30, %f25, %f29;
	div.rn.f32 	%f31, %f30, %f2;
	ld.global.f32 	%f32, [%rd42+4];
	sub.f32 	%f33, %f32, %f5;
	mul.f32 	%f34, %f33, 0f3F9C54C0;
	ld.global.f32 	%f35, [%rd42+8];
	add.s32 	%r19, %r13, -1;
	mul.wide.u32 	%rd53, %r19, 4;
	add.s64 	%rd54, %rd21, %rd53;
	ld.global.f32 	%f36, [%rd54];
	sub.f32 	%f37, %f35, %f36;
	mul.f32 	%f38, %f37, 0f3DC68400;
	sub.f32 	%f39, %f34, %f38;
	ld.global.f32 	%f40, [%rd42+12];
	add.s32 	%r20, %r13, -2;
	mul.wide.u32 	%rd55, %r20, 4;
	add.s64 	%rd56, %rd21, %rd55;
	ld.global.f32 	%f41, [%rd56];
	sub.f32 	%f42, %f40, %f41;
	fma.rn.f32 	%f43, %f42, 0f3C8EEE66, %f39;
	ld.global.f32 	%f44, [%rd42+16];
	add.s32 	%r21, %r13, -3;
	mul.wide.u32 	%rd57, %r21, 4;
	add.s64 	%rd58, %rd21, %rd57;
	ld.global.f32 	%f45, [%rd58];
	sub.f32 	%f46, %f44, %f45;
	mul.f32 	%f47, %f46, 0f3B4276DB;
	sub.f32 	%f48, %f43, %f47;
	ld.global.f32 	%f49, [%rd42+20];
	add.s32 	%r22, %r13, -4;
	mul.wide.u32 	%rd59, %r22, 4;
	add.s64 	%rd60, %rd21, %rd59;
	ld.global.f32 	%f50, [%rd60];
	sub.f32 	%f51, %f49, %f50;
	fma.rn.f32 	%f52, %f51, 0f39BC38E4, %f48;
	ld.global.f32 	%f53, [%rd42+24];
	add.s32 	%r23, %r13, -5;
	mul.wide.u32 	%rd61, %r23, 4;
	add.s64 	%rd62, %rd21, %rd61;
	ld.global.f32 	%f54, [%rd62];
	sub.f32 	%f55, %f53, %f54;
	mul.f32 	%f56, %f55, 0f37B745D2;
	sub.f32 	%f57, %f52, %f56;
	div.rn.f32 	%f58, %f57, %f3;
	add.s64 	%rd63, %rd22, %rd41;
	ld.global.f32 	%f59, [%rd63];
	add.s64 	%rd64, %rd22, %rd43;
	ld.global.f32 	%f60, [%rd64];
	sub.f32 	%f61, %f59, %f60;
	mul.f32 	%f62, %f61, 0f3F9C54C0;
	ld.global.f32 	%f63, [%rd63+2400];
	add.s64 	%rd65, %rd22, %rd45;
	ld.global.f32 	%f64, [%rd65];
	sub.f32 	%f65, %f63, %f64;
	mul.f32 	%f66, %f65, 0f3DC68400;
	sub.f32 	%f67, %f62, %f66;
	ld.global.f32 	%f68, [%rd63+4800];
	add.s64 	%rd66, %rd22, %rd47;
	ld.global.f32 	%f69, [%rd66];
	sub.f32 	%f70, %f68, %f69;
	fma.rn.f32 	%f71, %f70, 0f3C8EEE66, %f67;
	ld.global.f32 	%f72, [%rd63+7200];
	add.s64 	%rd67, %rd22, %rd49;
	ld.global.f32 	%f73, [%rd67];
	sub.f32 	%f74, %f72, %f73;
	mul.f32 	%f75, %f74, 0f3B4276DB;
	sub.f32 	%f76, %f71, %f75;
	ld.global.f32 	%f77, [%rd63+9600];
	add.s64 	%rd68, %rd22, %rd51;
	ld.global.f32 	%f78, [%rd68];
	sub.f32 	%f79, %f77, %f78;
	fma.rn.f32 	%f80, %f79, 0f39BC38E4, %f76;
	ld.global.f32 	%f81, [%rd63+12000];
	add.s32 	%r24, %r13, -3600;
	mul.wide.u32 	%rd69, %r24, 4;
	add.s64 	%rd70, %rd22, %rd69;
	ld.global.f32 	%f82, [%rd70];
	sub.f32 	%f83, %f81, %f82;
	mul.f32 	%f84, %f83, 0f37B745D2;
	sub.f32 	%f85, %f80, %f84;
	add.s64 	%rd71, %rd22, %rd53;
	ld.global.f32 	%f86, [%rd71];
	sub.f32 	%f87, %f59, %f86;
	mul.f32 	%f88, %f87, 0f3F9C54C0;
	ld.global.f32 	%f89, [%rd63+4];
	add.s64 	%rd72, %rd22, %rd55;
	ld.global.f32 	%f90, [%rd72];
	sub.f32 	%f91, %f89, %f90;
	mul.f32 	%f92, %f91, 0f3DC68400;
	sub.f32 	%f93, %f88, %f92;
	ld.global.f32 	%f94, [%rd63+8];
	add.s64 	%rd73, %rd22, %rd57;
	ld.global.f32 	%f95, [%rd73];
	sub.f32 	%f96, %f94, %f95;
	fma.rn.f32 	%f97, %f96, 0f3C8EEE66, %f93;
	ld.global.f32 	%f98, [%rd63+12];
	add.s64 	%rd74, %rd22, %rd59;
	ld.global.f32 	%f99, [%rd74];
	sub.f32 	%f100, %f98, %f99;
	mul.f32 	%f101, %f100, 0f3B4276DB;
	sub.f32 	%f102, %f97, %f101;
	ld.global.f32 	%f103, [%rd63+16];
	add.s64 	%rd75, %rd22, %rd61;
	ld.global.f32 	%f104, [%rd75];
	sub.f32 	%f105, %f103, %f104;
	fma.rn.f32 	%f106, %f105, 0f39BC38E4, %f102;
	ld.global.f32 	%f107, [%rd63+20];
	add.s32 	%r25, %r13, -6;
	mul.wide.u32 	%rd76, %r25, 4;
	add.s64 	%rd77, %rd22, %rd76;
	ld.global.f32 	%f108, [%rd77];
	sub.f32 	%f109, %f107, %f108;
	mul.f32 	%f110, %f109, 0f37B745D2;
	sub.f32 	%f111, %f106, %f110;
	div.rn.f32 	%f112, %f111, %f3;
	add.s64 	%rd78, %rd23, %rd41;
	ld.global.f32 	%f113, [%rd78+4];
	ld.global.f32 	%f114, [%rd78];
	sub.f32 	%f115, %f113, %f114;
	mul.f32 	%f116, %f115, 0f3F9C54C0;
	ld.global.f32 	%f117, [%rd78+8];
	add.s64 	%rd79, %rd23, %rd53;
	ld.global.f32 	%f118, [%rd79];
	sub.f32 	%f119, %f117, %f118;
	mul.f32 	%f120, %f119, 0f3DC68400;
	sub.f32 	%f121, %f116, %f120;
	ld.global.f32 	%f122, [%rd78+12];
	add.s64 	%rd80, %rd23, %rd55;
	ld.global.f32 	%f123, [%rd80];
	sub.f32 	%f124, %f122, %f123;
	fma.rn.f32 	%f125, %f124, 0f3C8EEE66, %f121;
	ld.global.f32 	%f126, [%rd78+16];
	add.s64 	%rd81, %rd23, %rd57;
	ld.global.f32 	%f127, [%rd81];
	sub.f32 	%f128, %f126, %f127;
	mul.f32 	%f129, %f128, 0f3B4276DB;
	sub.f32 	%f130, %f125, %f129;
	ld.global.f32 	%f131, [%rd78+20];
	add.s64 	%rd82, %rd23, %rd59;
	ld.global.f32 	%f132, [%rd82];
	sub.f32 	%f133, %f131, %f132;
	fma.rn.f32 	%f134, %f133, 0f39BC38E4, %f130;
	ld.global.f32 	%f135, [%rd78+24];
	add.s64 	%rd83, %rd23, %rd61;
	ld.global.f32 	%f136, [%rd83];
	sub.f32 	%f137, %f135, %f136;
	mul.f32 	%f138, %f137, 0f37B745D2;
	sub.f32 	%f139, %f134, %f138;
	div.rn.f32 	%f140, %f139, %f3;
	add.s64 	%rd84, %rd24, %rd41;
	ld.global.f32 	%f141, [%rd84];
	add.s64 	%rd85, %rd24, %rd43;
	ld.global.f32 	%f142, [%rd85];
	sub.f32 	%f143, %f141, %f142;
	mul.f32 	%f144, %f143, 0f3F9C54C0;
	ld.global.f32 	%f145, [%rd84+2400];
	add.s64 	%rd86, %rd24, %rd45;
	ld.global.f32 	%f146, [%rd86];
	sub.f32 	%f147, %f145, %f146;
	mul.f32 	%f148, %f147, 0f3DC68400;
	sub.f32 	%f149, %f144, %f148;
	ld.global.f32 	%f150, [%rd84+4800];
	add.s64 	%rd87, %rd24, %rd47;
	ld.global.f32 	%f151, [%rd87];
	sub.f32 	%f152, %f150, %f151;
	fma.rn.f32 	%f153, %f152, 0f3C8EEE66, %f149;
	ld.global.f32 	%f154, [%rd84+7200];
	add.s64 	%rd88, %rd24, %rd49;
	ld.global.f32 	%f155, [%rd88];
	sub.f32 	%f156, %f154, %f155;
	mul.f32 	%f157, %f156, 0f3B4276DB;
	sub.f32 	%f158, %f153, %f157;
	ld.global.f32 	%f159, [%rd84+9600];
	add.s64 	%rd89, %rd24, %rd51;
	ld.global.f32 	%f160, [%rd89];
	sub.f32 	%f161, %f159, %f160;
	fma.rn.f32 	%f162, %f161, 0f39BC38E4, %f158;
	ld.global.f32 	%f163, [%rd84+12000];
	add.s64 	%rd90, %rd24, %rd69;
	ld.global.f32 	%f164, [%rd90];
	sub.f32 	%f165, %f163, %f164;
	mul.f32 	%f166, %f165, 0f37B745D2;
	sub.f32 	%f167, %f162, %f166;
	div.rn.f32 	%f168, %f167, %f2;
	add.s64 	%rd91, %rd25, %rd41;
	ld.global.f32 	%f169, [%rd91];
	add.s64 	%rd92, %rd25, %rd53;
	ld.global.f32 	%f170, [%rd92];
	sub.f32 	%f171, %f169, %f170;
	mul.f32 	%f172, %f171, 0f3F9C54C0;
	ld.global.f32 	%f173, [%rd91+4];
	add.s64 	%rd93, %rd25, %rd55;
	ld.global.f32 	%f174, [%rd93];
	sub.f32 	%f175, %f173, %f174;
	mul.f32 	%f176, %f175, 0f3DC68400;
	sub.f32 	%f177, %f172, %f176;
	ld.global.f32 	%f178, [%rd91+8];
	add.s64 	%rd94, %rd25, %rd57;
	ld.global.f32 	%f179, [%rd94];
	sub.f32 	%f180, %f178, %f179;
	fma.rn.f32 	%f181, %f180, 0f3C8EEE66, %f177;
	ld.global.f32 	%f182, [%rd91+12];
	add.s64 	%rd95, %rd25, %rd59;
	ld.global.f32 	%f183, [%rd95];
	sub.f32 	%f184, %f182, %f183;
	mul.f32 	%f185, %f184, 0f3B4276DB;
	sub.f32 	%f186, %f181, %f185;
	ld.global.f32 	%f187, [%rd91+16];
	add.s64 	%rd96, %rd25, %rd61;
	ld.global.f32 	%f188, [%rd96];
	sub.f32 	%f189, %f187, %f188;
	fma.rn.f32 	%f190, %f189, 0f39BC38E4, %f186;
	ld.global.f32 	%f191, [%rd91+20];
	add.s64 	%rd97, %rd25, %rd76;
	ld.global.f32 	%f192, [%rd97];
	sub.f32 	%f193, %f191, %f192;
	mul.f32 	%f194, %f193, 0f37B745D2;
	sub.f32 	%f195, %f190, %f194;
	div.rn.f32 	%f196, %f195, %f3;
	add.s64 	%rd98, %rd26, %rd41;
	ld.global.f32 	%f197, [%rd98+2400];
	ld.global.f32 	%f198, [%rd98];
	sub.f32 	%f199, %f197, %f198;
	mul.f32 	%f200, %f199, 0f3F9C54C0;
	ld.global.f32 	%f201, [%rd98+4800];
	add.s64 	%rd99, %rd26, %rd43;
	ld.global.f32 	%f202, [%rd99];
	sub.f32 	%f203, %f201, %f202;
	mul.f32 	%f204, %f203, 0f3DC68400;
	sub.f32 	%f205, %f200, %f204;
	ld.global.f32 	%f206, [%rd98+7200];
	add.s64 	%rd100, %rd26, %rd45;
	ld.global.f32 	%f207, [%rd100];
	sub.f32 	%f208, %f206, %f207;
	fma.rn.f32 	%f209, %f208, 0f3C8EEE66, %f205;
	ld.global.f32 	%f210, [%rd98+9600];
	add.s64 	%rd101, %rd26, %rd47;
	ld.global.f32 	%f211, [%rd101];
	sub.f32 	%f212, %f210, %f211;
	mul.f32 	%f213, %f212, 0f3B4276DB;
	sub.f32 	%f214, %f209, %f213;
	ld.global.f32 	%f215, [%rd98+12000];
	add.s64 	%rd102, %rd26, %rd49;
	ld.global.f32 	%f216, [%rd102];
	sub.f32 	%f217, %f215, %f216;
	fma.rn.f32 	%f218, %f217, 0f39BC38E4, %f214;
	ld.global.f32 	%f219, [%rd98+14400];
	add.s64 	%rd103, %rd26, %rd51;
	ld.global.f32 	%f220, [%rd103];
	sub.f32 	%f221, %f219, %f220;
	mul.f32 	%f222, %f221, 0f37B745D2;
	sub.f32 	%f223, %f218, %f222;
	div.rn.f32 	%f224, %f223, %f2;
	add.s64 	%rd104, %rd27, %rd41;
	ld.global.f32 	%f225, [%rd104];
	add.s64 	%rd105, %rd28, %rd41;
	st.global.f32 	[%rd105], %f225;
	add.s64 	%rd106, %rd29, %rd41;
	ld.global.f32 	%f226, [%rd106];
	st.global.f32 	[%rd104], %f226;
	add.s64 	%rd107, %rd30, %rd41;
	ld.global.f32 	%f227, [%rd107];
	add.s64 	%rd108, %rd31, %rd41;
	st.global.f32 	[%rd108], %f227;
	add.s64 	%rd109, %rd32, %rd41;
	ld.global.f32 	%f228, [%rd109];
	st.global.f32 	[%rd107], %f228;
	add.s64 	%rd110, %rd33, %rd41;
	ld.global.f32 	%f229, [%rd110];
	add.s64 	%rd111, %rd34, %rd41;
	st.global.f32 	[%rd111], %f229;
	add.s64 	%rd112, %rd35, %rd41;
	ld.global.f32 	%f230, [%rd112];
	st.global.f32 	[%rd110], %f230;
	add.s64 	%rd113, %rd36, %rd41;
	ld.global.f32 	%f231, [%rd113];
	add.s64 	%rd114, %rd37, %rd41;
	st.global.f32 	[%rd114], %f231;
	add.s64 	%rd115, %rd38, %rd41;
	ld.global.f32 	%f232, [%rd115];
	st.global.f32 	[%rd113], %f232;
	ld.global.f32 	%f233, [%rd104];
	add.f32 	%f234, %f233, %f233;
	ld.global.f32 	%f235, [%rd105];
	sub.f32 	%f236, %f234, %f235;
	mul.f32 	%f237, %f1, %f1;
	add.f32 	%f238, %f31, %f196;
	sub.f32 	%f239, %f238, %f224;
	fma.rn.f32 	%f240, %f237, %f239, %f236;
	st.global.f32 	[%rd106], %f240;
	ld.global.f32 	%f241, [%rd107];
	add.f32 	%f242, %f241, %f241;
	ld.global.f32 	%f243, [%rd108];
	sub.f32 	%f244, %f242, %f243;
	add.f32 	%f245, %f58, %f168;
	sub.f32 	%f246, %f245, %f140;
	fma.rn.f32 	%f247, %f237, %f246, %f244;
	st.global.f32 	[%rd109], %f247;
	ld.global.f32 	%f248, [%rd110];
	add.f32 	%f249, %f248, %f248;
	ld.global.f32 	%f250, [%rd111];
	sub.f32 	%f251, %f249, %f250;
	add.f32 	%f252, %f112, %f196;
	sub.f32 	%f253, %f252, %f224;
	fma.rn.f32 	%f254, %f237, %f253, %f251;
	st.global.f32 	[%rd112], %f254;
	ld.global.f32 	%f255, [%rd113];
	add.f32 	%f256, %f255, %f255;
	ld.global.f32 	%f257, [%rd114];
	sub.f32 	%f258, %f256, %f257;
	div.rn.f32 	%f259, %f85, %f2;
	sub.f32 	%f260, %f168, %f259;
	sub.f32 	%f261, %f260, %f140;
	fma.rn.f32 	%f262, %f237, %f261, %f258;
	st.global.f32 	[%rd115], %f262;
	ld.global.f32 	%f263, [%rd106];
	ld.global.f32 	%f264, [%rd112];
	add.f32 	%f265, %f263, %f264;
	add.s64 	%rd116, %rd39, %rd41;
	st.global.f32 	[%rd116], %f265;
	ld.global.f32 	%f266, [%rd109];
	ld.global.f32 	%f267, [%rd115];
	add.f32 	%f268, %f266, %f267;
	add.s64 	%rd117, %rd40, %rd41;
	st.global.f32 	[%rd117], %f268;
$L__BB9_2:
	ret;

}
	// .globl	_Z8reshot_sPfS_S_S_S_S_S_S_fffS_S_
.visible .entry _Z8reshot_sPfS_S_S_S_S_S_S_fffS_S_(
	.param .u64 .ptr .align 1 _Z8reshot_sPfS_S_S_S_S_S_S_fffS_S__param_0,
	.param .u64 .ptr .align 1 _Z8reshot_sPfS_S_S_S_S_S_S_fffS_S__param_1,
	.param .u64 .ptr .align 1 _Z8reshot_sPfS_S_S_S_S_S_S_fffS_S__param_2,
	.param .u64 .ptr .align 1 _Z8reshot_sPfS_S_S_S_S_S_S_fffS_S__param_3,
	.param .u64 .ptr .align 1 _Z8reshot_sPfS_S_S_S_S_S_S_fffS_S__param_4,
	.param .u64 .ptr .align 1 _Z8reshot_sPfS_S_S_S_S_S_S_fffS_S__param_5,
	.param .u64 .ptr .align 1 _Z8reshot_sPfS_S_S_S_S_S_S_fffS_S__param_6,
	.param .u64 .ptr .align 1 _Z8reshot_sPfS_S_S_S_S_S_S_fffS_S__param_7,
	.param .f32 _Z8reshot_sPfS_S_S_S_S_S_S_fffS_S__param_8,
	.param .f32 _Z8reshot_sPfS_S_S_S_S_S_S_fffS_S__param_9,
	.param .f32 _Z8reshot_sPfS_S_S_S_S_S_S_fffS_S__param_10,
	.param .u64 .ptr .align 1 _Z8reshot_sPfS_S_S_S_S_S_S_fffS_S__param_11,
	.param .u64 .ptr .align 1 _Z8reshot_sPfS_S_S_S_S_S_S_fffS_S__param_12
)
{
	.reg .pred 	%p<2>;
	.reg .b32 	%r<26>;
	.reg .b32 	%f<133>;
	.reg .b64 	%rd<70>;

	ld.param.u64 	%rd2, [_Z8reshot_sPfS_S_S_S_S_S_S_fffS_S__param_1];
	ld.param.u64 	%rd4, [_Z8reshot_sPfS_S_S_S_S_S_S_fffS_S__param_3];
	ld.param.u64 	%rd5, [_Z8reshot_sPfS_S_S_S_S_S_S_fffS_S__param_4];
	ld.param.u64 	%rd8, [_Z8reshot_sPfS_S_S_S_S_S_S_fffS_S__param_7];
	ld.param.f32 	%f1, [_Z8reshot_sPfS_S_S_S_S_S_S_fffS_S__param_9];
	ld.param.f32 	%f2, [_Z8reshot_sPfS_S_S_S_S_S_S_fffS_S__param_10];
	ld.param.u64 	%rd9, [_Z8reshot_sPfS_S_S_S_S_S_S_fffS_S__param_11];
	ld.param.u64 	%rd10, [_Z8reshot_sPfS_S_S_S_S_S_S_fffS_S__param_12];
	mov.u32 	%r3, %ctaid.x;
	mov.u32 	%r4, %ntid.x;
	mov.u32 	%r5, %tid.x;
	mad.lo.s32 	%r1, %r3, %r4, %r5;
	mov.u32 	%r6, %ctaid.y;
	mov.u32 	%r7, %ntid.y;
	mov.u32 	%r8, %tid.y;
	mad.lo.s32 	%r9, %r6, %r7, %r8;
	add.s32 	%r10, %r1, -200;
	add.s32 	%r11, %r9, -200;
	max.u32 	%r12, %r10, %r11;
	setp.gt.u32 	%p1, %r12, 199;
	@%p1 bra 	$L__BB10_2;
	ld.param.u64 	%rd69, [_Z8reshot_sPfS_S_S_S_S_S_S_fffS_S__param_6];
	ld.param.u64 	%rd68, [_Z8reshot_sPfS_S_S_S_S_S_S_fffS_S__param_5];
	ld.param.u64 	%rd67, [_Z8reshot_sPfS_S_S_S_S_S_S_fffS_S__param_2];
	ld.param.u64 	%rd66, [_Z8reshot_sPfS_S_S_S_S_S_S_fffS_S__param_0];
	cvta.to.global.u64 	%rd11, %rd66;
	cvta.to.global.u64 	%rd12, %rd2;
	cvta.to.global.u64 	%rd13, %rd9;
	cvta.to.global.u64 	%rd14, %rd67;
	cvta.to.global.u64 	%rd15, %rd10;
	cvta.to.global.u64 	%rd16, %rd4;
	cvta.to.global.u64 	%rd17, %rd8;
	cvta.to.global.u64 	%rd18, %rd68;
	cvta.to.global.u64 	%rd19, %rd5;
	cvta.to.global.u64 	%rd20, %rd69;
	mad.lo.s32 	%r13, %r1, 600, %r9;
	mul.wide.u32 	%rd21, %r13, 4;
	add.s64 	%rd22, %rd11, %rd21;
	ld.global.f32 	%f3, [%rd22];
	add.s32 	%r14, %r13, -600;
	mul.wide.u32 	%rd23, %r14, 4;
	add.s64 	%rd24, %rd11, %rd23;
	ld.global.f32 	%f4, [%rd24];
	sub.f32 	%f5, %f3, %f4;
	mul.f32 	%f6, %f5, 0f3F9C54C0;
	ld.global.f32 	%f7, [%rd22+2400];
	add.s32 	%r15, %r13, -1200;
	mul.wide.u32 	%rd25, %r15, 4;
	add.s64 	%rd26, %rd11, %rd25;
	ld.global.f32 	%f8, [%rd26];
	sub.f32 	%f9, %f7, %f8;
	mul.f32 	%f10, %f9, 0f3DC68400;
	sub.f32 	%f11, %f6, %f10;
	ld.global.f32 	%f12, [%rd22+4800];
	add.s32 	%r16, %r13, -1800;
	mul.wide.u32 	%rd27, %r16, 4;
	add.s64 	%rd28, %rd11, %rd27;
	ld.global.f32 	%f13, [%rd28];
	sub.f32 	%f14, %f12, %f13;
	fma.rn.f32 	%f15, %f14, 0f3C8EEE66, %f11;
	ld.global.f32 	%f16, [%rd22+7200];
	add.s32 	%r17, %r13, -2400;
	mul.wide.u32 	%rd29, %r17, 4;
	add.s64 	%rd30, %rd11, %rd29;
	ld.global.f32 	%f17, [%rd30];
	sub.f32 	%f18, %f16, %f17;
	mul.f32 	%f19, %f18, 0f3B4276DB;
	sub.f32 	%f20, %f15, %f19;
	ld.global.f32 	%f21, [%rd22+9600];
	add.s32 	%r18, %r13, -3000;
	mul.wide.u32 	%rd31, %r18, 4;
	add.s64 	%rd32, %rd11, %rd31;
	ld.global.f32 	%f22, [%rd32];
	sub.f32 	%f23, %f21, %f22;
	fma.rn.f32 	%f24, %f23, 0f39BC38E4, %f20;
	ld.global.f32 	%f25, [%rd22+12000];
	add.s32 	%r19, %r13, -3600;
	mul.wide.u32 	%rd33, %r19, 4;
	add.s64 	%rd34, %rd11, %rd33;
	ld.global.f32 	%f26, [%rd34];
	sub.f32 	%f27, %f25, %f26;
	mul.f32 	%f28, %f27, 0f37B745D2;
	sub.f32 	%f29, %f24, %f28;
	div.rn.f32 	%f30, %f29, %f1;
	ld.global.f32 	%f31, [%rd22+4];
	sub.f32 	%f32, %f31, %f3;
	mul.f32 	%f33, %f32, 0f3F9C54C0;
	ld.global.f32 	%f34, [%rd22+8];
	add.s32 	%r20, %r13, -1;
	mul.wide.u32 	%rd35, %r20, 4;
	add.s64 	%rd36, %rd11, %rd35;
	ld.global.f32 	%f35, [%rd36];
	sub.f32 	%f36, %f34, %f35;
	mul.f32 	%f37, %f36, 0f3DC68400;
	sub.f32 	%f38, %f33, %f37;
	ld.global.f32 	%f39, [%rd22+12];
	add.s32 	%r21, %r13, -2;
	mul.wide.u32 	%rd37, %r21, 4;
	add.s64 	%rd38, %rd11, %rd37;
	ld.global.f32 	%f40, [%rd38];
	sub.f32 	%f41, %f39, %f40;
	fma.rn.f32 	%f42, %f41, 0f3C8EEE66, %f38;
	ld.global.f32 	%f43, [%rd22+16];
	add.s32 	%r22, %r13, -3;
	mul.wide.u32 	%rd39, %r22, 4;
	add.s64 	%rd40, %rd11, %rd39;
	ld.global.f32 	%f44, [%rd40];
	sub.f32 	%f45, %f43, %f44;
	mul.f32 	%f46, %f45, 0f3B4276DB;
	sub.f32 	%f47, %f42, %f46;
	ld.global.f32 	%f48, [%rd22+20];
	add.s32 	%r23, %r13, -4;
	mul.wide.u32 	%rd41, %r23, 4;
	add.s64 	%rd42, %rd11, %rd41;
	ld.global.f32 	%f49, [%rd42];
	sub.f32 	%f50, %f48, %f49;
	fma.rn.f32 	%f51, %f50, 0f39BC38E4, %f47;
	ld.global.f32 	%f52, [%rd22+24];
	add.s32 	%r24, %r13, -5;
	mul.wide.u32 	%rd43, %r24, 4;
	add.s64 	%rd44, %rd11, %rd43;
	ld.global.f32 	%f53, [%rd44];
	sub.f32 	%f54, %f52, %f53;
	mul.f32 	%f55, %f54, 0f37B745D2;
	sub.f32 	%f56, %f51, %f55;
	div.rn.f32 	%f57, %f56, %f2;
	add.s64 	%rd45, %rd12, %rd21;
	ld.global.f32 	%f58, [%rd45];
	add.s64 	%rd46, %rd12, %rd35;
	ld.global.f32 	%f59, [%rd46];
	sub.f32 	%f60, %f58, %f59;
	mul.f32 	%f61, %f60, 0f3F9C54C0;
	ld.global.f32 	%f62, [%rd45+4];
	add.s64 	%rd47, %rd12, %rd37;
	ld.global.f32 	%f63, [%rd47];
	sub.f32 	%f64, %f62, %f63;
	mul.f32 	%f65, %f64, 0f3DC68400;
	sub.f32 	%f66, %f61, %f65;
	ld.global.f32 	%f67, [%rd45+8];
	add.s64 	%rd48, %rd12, %rd39;
	ld.global.f32 	%f68, [%rd48];
	sub.f32 	%f69, %f67, %f68;
	fma.rn.f32 	%f70, %f69, 0f3C8EEE66, %f66;
	ld.global.f32 	%f71, [%rd45+12];
	add.s64 	%rd49, %rd12, %rd41;
	ld.global.f32 	%f72, [%rd49];
	sub.f32 	%f73, %f71, %f72;
	mul.f32 	%f74, %f73, 0f3B4276DB;
	sub.f32 	%f75, %f70, %f74;
	ld.global.f32 	%f76, [%rd45+16];
	add.s64 	%rd50, %rd12, %rd43;
	ld.global.f32 	%f77, [%rd50];
	sub.f32 	%f78, %f76, %f77;
	fma.rn.f32 	%f79, %f78, 0f39BC38E4, %f75;
	ld.global.f32 	%f80, [%rd45+20];
	add.s32 	%r25, %r13, -6;
	mul.wide.u32 	%rd51, %r25, 4;
	add.s64 	%rd52, %rd12, %rd51;
	ld.global.f32 	%f81, [%rd52];
	sub.f32 	%f82, %f80, %f81;
	mul.f32 	%f83, %f82, 0f37B745D2;
	sub.f32 	%f84, %f79, %f83;
	div.rn.f32 	%f85, %f84, %f2;
	ld.global.f32 	%f86, [%rd45+2400];
	sub.f32 	%f87, %f86, %f58;
	mul.f32 	%f88, %f87, 0f3F9C54C0;
	ld.global.f32 	%f89, [%rd45+4800];
	add.s64 	%rd53, %rd12, %rd23;
	ld.global.f32 	%f90, [%rd53];
	sub.f32 	%f91, %f89, %f90;
	mul.f32 	%f92, %f91, 0f3DC68400;
	sub.f32 	%f93, %f88, %f92;
	ld.global.f32 	%f94, [%rd45+7200];
	add.s64 	%rd54, %rd12, %rd25;
	ld.global.f32 	%f95, [%rd54];
	sub.f32 	%f96, %f94, %f95;
	fma.rn.f32 	%f97, %f96, 0f3C8EEE66, %f93;
	ld.global.f32 	%f98, [%rd45+9600];
	add.s64 	%rd55, %rd12, %rd27;
	ld.global.f32 	%f99, [%rd55];
	sub.f32 	%f100, %f98, %f99;
	mul.f32 	%f101, %f100, 0f3B4276DB;
	sub.f32 	%f102, %f97, %f101;
	ld.global.f32 	%f103, [%rd45+12000];
	add.s64 	%rd56, %rd12, %rd29;
	ld.global.f32 	%f104, [%rd56];
	sub.f32 	%f105, %f103, %f104;
	fma.rn.f32 	%f106, %f105, 0f39BC38E4, %f102;
	ld.global.f32 	%f107, [%rd45+14400];
	add.s64 	%rd57, %rd12, %rd31;
	ld.global.f32 	%f108, [%rd57];
	sub.f32 	%f109, %f107, %f108;
	mul.f32 	%f110, %f109, 0f37B745D2;
	sub.f32 	%f111, %f106, %f110;
	div.rn.f32 	%f112, %f111, %f1;
	add.s64 	%rd58, %rd13, %rd21;
	ld.global.f32 	%f113, [%rd58];
	mul.f32 	%f114, %f113, %f113;
	add.f32 	%f115, %f30, %f85;
	mul.f32 	%f116, %f115, %f114;
	add.s64 	%rd59, %rd14, %rd21;
	st.global.f32 	[%rd59], %f116;
	add.s64 	%rd60, %rd15, %rd21;
	ld.global.f32 	%f117, [%rd60];
	mul.f32 	%f118, %f117, %f117;
	sub.f32 	%f119, %f57, %f112;
	mul.f32 	%f120, %f118, %f119;
	add.s64 	%rd61, %rd16, %rd21;
	st.global.f32 	[%rd61], %f120;
	ld.global.f32 	%f121, [%rd60];
	mul.f32 	%f122, %f121, %f121;
	mul.f32 	%f123, %f112, %f122;
	add.s64 	%rd62, %rd17, %rd21;
	st.global.f32 	[%rd62], %f123;
	ld.global.f32 	%f124, [%rd60];
	mul.f32 	%f125, %f124, %f124;
	mul.f32 	%f126, %f85, %f125;
	add.s64 	%rd63, %rd18, %rd21;
	st.global.f32 	[%rd63], %f126;
	ld.global.f32 	%f127, [%rd60];
	mul.f32 	%f128, %f127, %f127;
	mul.f32 	%f129, %f57, %f128;
	add.s64 	%rd64, %rd19, %rd21;
	st.global.f32 	[%rd64], %f129;
	ld.global.f32 	%f130, [%rd60];
	mul.f32 	%f131, %f130, %f130;
	mul.f32 	%f132, %f30, %f131;
	add.s64 	%rd65, %rd20, %rd21;
	st.global.f32 	[%rd65], %f132;
$L__BB10_2:
	ret;

}
	// .globl	_Z7PLACE_VPfS_S_S_S_S_S_S_S_S_S_S_
.visible .entry _Z7PLACE_VPfS_S_S_S_S_S_S_S_S_S_S_(
	.param .u64 .ptr .align 1 _Z7PLACE_VPfS_S_S_S_S_S_S_S_S_S_S__param_0,
	.param .u64 .ptr .align 1 _Z7PLACE_VPfS_S_S_S_S_S_S_S_S_S_S__param_1,
	.param .u64 .ptr .align 1 _Z7PLACE_VPfS_S_S_S_S_S_S_S_S_S_S__param_2,
	.param .u64 .ptr .align 1 _Z7PLACE_VPfS_S_S_S_S_S_S_S_S_S_S__param_3,
	.param .u64 .ptr .align 1 _Z7PLACE_VPfS_S_S_S_S_S_S_S_S_S_S__param_4,
	.param .u64 .ptr .align 1 _Z7PLACE_VPfS_S_S_S_S_S_S_S_S_S_S__param_5,
	.param .u64 .ptr .align 1 _Z7PLACE_VPfS_S_S_S_S_S_S_S_S_S_S__param_6,
	.param .u64 .ptr .align 1 _Z7PLACE_VPfS_S_S_S_S_S_S_S_S_S_S__param_7,
	.param .u64 .ptr .align 1 _Z7PLACE_VPfS_S_S_S_S_S_S_S_S_S_S__param_8,
	.param .u64 .ptr .align 1 _Z7PLACE_VPfS_S_S_S_S_S_S_S_S_S_S__param_9,
	.param .u64 .ptr .align 1 _Z7PLACE_VPfS_S_S_S_S_S_S_S_S_S_S__param_10,
	.param .u64 .ptr .align 1 _Z7PLACE_VPfS_S_S_S_S_S_S_S_S_S_S__param_11
)
{
	.reg .pred 	%p<2>;
	.reg .b32 	%r<14>;
	.reg .b32 	%f<9>;
	.reg .b64 	%rd<41>;

	ld.param.u64 	%rd2, [_Z7PLACE_VPfS_S_S_S_S_S_S_S_S_S_S__param_1];
	ld.param.u64 	%rd4, [_Z7PLACE_VPfS_S_S_S_S_S_S_S_S_S_S__param_3];
	ld.param.u64 	%rd5, [_Z7PLACE_VPfS_S_S_S_S_S_S_S_S_S_S__param_4];
	ld.param.u64 	%rd6, [_Z7PLACE_VPfS_S_S_S_S_S_S_S_S_S_S__param_5];
	ld.param.u64 	%rd8, [_Z7PLACE_VPfS_S_S_S_S_S_S_S_S_S_S__param_7];
	ld.param.u64 	%rd9, [_Z7PLACE_VPfS_S_S_S_S_S_S_S_S_S_S__param_8];
	ld.param.u64 	%rd10, [_Z7PLACE_VPfS_S_S_S_S_S_S_S_S_S_S__param_9];
	ld.param.u64 	%rd11, [_Z7PLACE_VPfS_S_S_S_S_S_S_S_S_S_S__param_10];
	ld.param.u64 	%rd12, [_Z7PLACE_VPfS_S_S_S_S_S_S_S_S_S_S__param_11];
	mov.u32 	%r3, %ctaid.x;
	mov.u32 	%r4, %ntid.x;
	mov.u32 	%r5, %tid.x;
	mad.lo.s32 	%r1, %r3, %r4, %r5;
	mov.u32 	%r6, %ctaid.y;
	mov.u32 	%r7, %ntid.y;
	mov.u32 	%r8, %tid.y;
	mad.lo.s32 	%r9, %r6, %r7, %r8;
	add.s32 	%r10, %r1, -200;
	add.s32 	%r11, %r9, -200;
	max.u32 	%r12, %r10, %r11;
	setp.gt.u32 	%p1, %r12, 199;
	@%p1 bra 	$L__BB11_2;
	ld.param.u64 	%rd40, [_Z7PLACE_VPfS_S_S_S_S_S_S_S_S_S_S__param_6];
	ld.param.u64 	%rd39, [_Z7PLACE_VPfS_S_S_S_S_S_S_S_S_S_S__param_2];
	ld.param.u64 	%rd38, [_Z7PLACE_VPfS_S_S_S_S_S_S_S_S_S_S__param_0];
	cvta.to.global.u64 	%rd13, %rd5;
	cvta.to.global.u64 	%rd14, %rd9;
	cvta.to.global.u64 	%rd15, %rd6;
	cvta.to.global.u64 	%rd16, %rd10;
	cvta.to.global.u64 	%rd17, %rd40;
	cvta.to.global.u64 	%rd18, %rd11;
	cvta.to.global.u64 	%rd19, %rd8;
	cvta.to.global.u64 	%rd20, %rd12;
	cvta.to.global.u64 	%rd21, %rd38;
	cvta.to.global.u64 	%rd22, %rd2;
	cvta.to.global.u64 	%rd23, %rd39;
	cvta.to.global.u64 	%rd24, %rd4;
	mad.lo.s32 	%r13, %r1, 600, %r9;
	mul.wide.u32 	%rd25, %r13, 4;
	add.s64 	%rd26, %rd13, %rd25;
	ld.global.f32 	%f1, [%rd26];
	add.s64 	%rd27, %rd14, %rd25;
	st.global.f32 	[%rd27], %f1;
	add.s64 	%rd28, %rd15, %rd25;
	ld.global.f32 	%f2, [%rd28];
	add.s64 	%rd29, %rd16, %rd25;
	st.global.f32 	[%rd29], %f2;
	add.s64 	%rd30, %rd17, %rd25;
	ld.global.f32 	%f3, [%rd30];
	add.s64 	%rd31, %rd18, %rd25;
	st.global.f32 	[%rd31], %f3;
	add.s64 	%rd32, %rd19, %rd25;
	ld.global.f32 	%f4, [%rd32];
	add.s64 	%rd33, %rd20, %rd25;
	st.global.f32 	[%rd33], %f4;
	add.s64 	%rd34, %rd21, %rd25;
	ld.global.f32 	%f5, [%rd34];
	st.global.f32 	[%rd26], %f5;
	add.s64 	%rd35, %rd22, %rd25;
	ld.global.f32 	%f6, [%rd35];
	st.global.f32 	[%rd28], %f6;
	add.s64 	%rd36, %rd23, %rd25;
	ld.global.f32 	%f7, [%rd36];
	st.global.f32 	[%rd30], %f7;
	add.s64 	%rd37, %rd24, %rd25;
	ld.global.f32 	%f8, [%rd37];
	st.global.f32 	[%rd32], %f8;
$L__BB11_2:
	ret;

}
	// .globl	_Z33velocity_wavefield_reconstructionPfS_S_S_S_S_S_S_S_S_S_S_fff
.visible .entry _Z33velocity_wavefield_reconstructionPfS_S_S_S_S_S_S_S_S_S_S_fff(
	.param .u64 .ptr .align 1 _Z33velocity_wavefield_reconstructionPfS_S_S_S_S_S_S_S_S_S_S_fff_param_0,
	.param .u64 .ptr .align 1 _Z33velocity_wavefield_reconstructionPfS_S_S_S_S_S_S_S_S_S_S_fff_param_1,
	.param .u64 .ptr .align 1 _Z33velocity_wavefield_reconstructionPfS_S_S_S_S_S_S_S_S_S_S_fff_param_2,
	.param .u64 .ptr .align 1 _Z33velocity_wavefield_reconstructionPfS_S_S_S_S_S_S_S_S_S_S_fff_param_3,
	.param .u64 .ptr .align 1 _Z33velocity_wavefield_reconstructionPfS_S_S_S_S_S_S_S_S_S_S_fff_param_4,
	.param .u64 .ptr .align 1 _Z33velocity_wavefield_reconstructionPfS_S_S_S_S_S_S_S_S_S_S_fff_param_5,
	.param .u64 .ptr .align 1 _Z33velocity_wavefield_reconstructionPfS_S_S_S_S_S_S_S_S_S_S_fff_param_6,
	.param .u64 .ptr .align 1 _Z33velocity_wavefield_reconstructionPfS_S_S_S_S_S_S_S_S_S_S_fff_param_7,
	.param .u64 .ptr .align 1 _Z33velocity_wavefield_reconstructionPfS_S_S_S_S_S_S_S_S_S_S_fff_param_8,
	.param .u64 .ptr .align 1 _Z33velocity_wavefield_reconstructionPfS_S_S_S_S_S_S_S_S_S_S_fff_param_9,
	.param .u64 .ptr .align 1 _Z33velocity_wavefield_reconstructionPfS_S_S_S_S_S_S_S_S_S_S_fff_param_10,
	.param .u64 .ptr .align 1 _Z33velocity_wavefield_reconstructionPfS_S_S_S_S_S_S_S_S_S_S_fff_param_11,
	.param .f32 _Z33velocity_wavefield_reconstructionPfS_S_S_S_S_S_S_S_S_S_S_fff_param_12,
	.param .f32 _Z33velocity_wavefield_reconstructionPfS_S_S_S_S_S_S_S_S_S_S_fff_param_13,
	.param .f32 _Z33velocity_wavefield_reconstructionPfS_S_S_S_S_S_S_S_S_S_S_fff_param_14
)
{
	.reg .pred 	%p<2>;
	.reg .b32 	%r<26>;
	.reg .b32 	%f<252>;
	.reg .b64 	%rd<96>;

	ld.param.u64 	%rd2, [_Z33velocity_wavefield_reconstructionPfS_S_S_S_S_S_S_S_S_S_S_fff_param_1];
	ld.param.u64 	%rd4, [_Z33velocity_wavefield_reconstructionPfS_S_S_S_S_S_S_S_S_S_S_fff_param_3];
	ld.param.u64 	%rd5, [_Z33velocity_wavefield_reconstructionPfS_S_S_S_S_S_S_S_S_S_S_fff_param_4];
	ld.param.u64 	%rd6, [_Z33velocity_wavefield_reconstructionPfS_S_S_S_S_S_S_S_S_S_S_fff_param_5];
	ld.param.u64 	%rd7, [_Z33velocity_wavefield_reconstructionPfS_S_S_S_S_S_S_S_S_S_S_fff_param_6];
	ld.param.u64 	%rd8, [_Z33velocity_wavefield_reconstructionPfS_S_S_S_S_S_S_S_S_S_S_fff_param_7];
	ld.param.u64 	%rd9, [_Z33velocity_wavefield_reconstructionPfS_S_S_S_S_S_S_S_S_S_S_fff_param_8];
	ld.param.u64 	%rd10, [_Z33velocity_wavefield_reconstructionPfS_S_S_S_S_S_S_S_S_S_S_fff_param_9];
	ld.param.u64 	%rd11, [_Z33velocity_wavefield_reconstructionPfS_S_S_S_S_S_S_S_S_S_S_fff_param_10];
	ld.param.u64 	%rd12, [_Z33velocity_wavefield_reconstructionPfS_S_S_S_S_S_S_S_S_S_S_fff_param_11];
	ld.param.f32 	%f1, [_Z33velocity_wavefield_reconstructionPfS_S_S_S_S_S_S_S_S_S_S_fff_param_12];
	ld.param.f32 	%f2, [_Z33velocity_wavefield_reconstructionPfS_S_S_S_S_S_S_S_S_S_S_fff_param_13];
	ld.param.f32 	%f3, [_Z33velocity_wavefield_reconstructionPfS_S_S_S_S_S_S_S_S_S_S_fff_param_14];
	mov.u32 	%r3, %ctaid.x;
	mov.u32 	%r4, %ntid.x;
	mov.u32 	%r5, %tid.x;
	mad.lo.s32 	%r1, %r3, %r4, %r5;
	mov.u32 	%r6, %ctaid.y;
	mov.u32 	%r7, %ntid.y;
	mov.u32 	%r8, %tid.y;
	mad.lo.s32 	%r9, %r6, %r7, %r8;
	add.s32 	%r10, %r1, -200;
	add.s32 	%r11, %r9, -200;
	max.u32 	%r12, %r10, %r11;
	setp.gt.u32 	%p1, %r12, 199;
	@%p1 bra 	$L__BB12_2;
	ld.param.u64 	%rd95, [_Z33velocity_wavefield_reconstructionPfS_S_S_S_S_S_S_S_S_S_S_fff_param_2];
	ld.param.u64 	%rd94, [_Z33velocity_wavefield_reconstructionPfS_S_S_S_S_S_S_S_S_S_S_fff_param_0];
	cvta.to.global.u64 	%rd13, %rd7;
	cvta.to.global.u64 	%rd14, %rd8;
	cvta.to.global.u64 	%rd15, %rd11;
	cvta.to.global.u64 	%rd16, %rd9;
	cvta.to.global.u64 	%rd17, %rd12;
	cvta.to.global.u64 	%rd18, %rd10;
	cvta.to.global.u64 	%rd19, %rd95;
	cvta.to.global.u64 	%rd20, %rd4;
	cvta.to.global.u64 	%rd21, %rd5;
	cvta.to.global.u64 	%rd22, %rd6;
	cvta.to.global.u64 	%rd23, %rd94;
	cvta.to.global.u64 	%rd24, %rd2;
	mad.lo.s32 	%r13, %r1, 600, %r9;
	mul.wide.u32 	%rd25, %r13, 4;
	add.s64 	%rd26, %rd13, %rd25;
	ld.global.f32 	%f4, [%rd26+2400];
	ld.global.f32 	%f5, [%rd26];
	sub.f32 	%f6, %f4, %f5;
	mul.f32 	%f7, %f6, 0f3F9C538F;
	ld.global.f32 	%f8, [%rd26+4800];
	add.s32 	%r14, %r13, -600;
	mul.wide.u32 	%rd27, %r14, 4;
	add.s64 	%rd28, %rd13, %rd27;
	ld.global.f32 	%f9, [%rd28];
	sub.f32 	%f10, %f8, %f9;
	mul.f32 	%f11, %f10, 0f3DC683C3;
	sub.f32 	%f12, %f7, %f11;
	ld.global.f32 	%f13, [%rd26+7200];
	add.s32 	%r15, %r13, -1200;
	mul.wide.u32 	%rd29, %r15, 4;
	add.s64 	%rd30, %rd13, %rd29;
	ld.global.f32 	%f14, [%rd30];
	sub.f32 	%f15, %f13, %f14;
	fma.rn.f32 	%f16, %f15, 0f3C8EEF1C, %f12;
	ld.global.f32 	%f17, [%rd26+9600];
	add.s32 	%r16, %r13, -1800;
	mul.wide.u32 	%rd31, %r16, 4;
	add.s64 	%rd32, %rd13, %rd31;
	ld.global.f32 	%f18, [%rd32];
	sub.f32 	%f19, %f17, %f18;
	mul.f32 	%f20, %f19, 0f3B427708;
	sub.f32 	%f21, %f16, %f20;
	ld.global.f32 	%f22, [%rd26+12000];
	add.s32 	%r17, %r13, -2400;
	mul.wide.u32 	%rd33, %r17, 4;
	add.s64 	%rd34, %rd13, %rd33;
	ld.global.f32 	%f23, [%rd34];
	sub.f32 	%f24, %f22, %f23;
	fma.rn.f32 	%f25, %f24, 0f39BC3982, %f21;
	ld.global.f32 	%f26, [%rd26+14400];
	add.s32 	%r18, %r13, -3000;
	mul.wide.u32 	%rd35, %r18, 4;
	add.s64 	%rd36, %rd13, %rd35;
	ld.global.f32 	%f27, [%rd36];
	sub.f32 	%f28, %f26, %f27;
	mul.f32 	%f29, %f28, 0f37B74639;
	sub.f32 	%f30, %f25, %f29;
	div.rn.f32 	%f31, %f30, %f2;
	ld.global.f32 	%f32, [%rd26+4];
	sub.f32 	%f33, %f32, %f5;
	mul.f32 	%f34, %f33, 0f3F9C538F;
	ld.global.f32 	%f35, [%rd26+8];
	add.s32 	%r19, %r13, -1;
	mul.wide.u32 	%rd37, %r19, 4;
	add.s64 	%rd38, %rd13, %rd37;
	ld.global.f32 	%f36, [%rd38];
	sub.f32 	%f37, %f35, %f36;
	mul.f32 	%f38, %f37, 0f3DC683C3;
	sub.f32 	%f39, %f34, %f38;
	ld.global.f32 	%f40, [%rd26+12];
	add.s32 	%r20, %r13, -2;
	mul.wide.u32 	%rd39, %r20, 4;
	add.s64 	%rd40, %rd13, %rd39;
	ld.global.f32 	%f41, [%rd40];
	sub.f32 	%f42, %f40, %f41;
	fma.rn.f32 	%f43, %f42, 0f3C8EEF1C, %f39;
	ld.global.f32 	%f44, [%rd26+16];
	add.s32 	%r21, %r13, -3;
	mul.wide.u32 	%rd41, %r21, 4;
	add.s64 	%rd42, %rd13, %rd41;
	ld.global.f32 	%f45, [%rd42];
	sub.f32 	%f46, %f44, %f45;
	mul.f32 	%f47, %f46, 0f3B427708;
	sub.f32 	%f48, %f43, %f47;
	ld.global.f32 	%f49, [%rd26+20];
	add.s32 	%r22, %r13, -4;
	mul.wide.u32 	%rd43, %r22, 4;
	add.s64 	%rd44, %rd13, %rd43;
	ld.global.f32 	%f50, [%rd44];
	sub.f32 	%f51, %f49, %f50;
	fma.rn.f32 	%f52, %f51, 0f39BC3982, %f48;
	ld.global.f32 	%f53, [%rd26+24];
	add.s32 	%r23, %r13, -5;
	mul.wide.u32 	%rd45, %r23, 4;
	add.s64 	%rd46, %rd13, %rd45;
	ld.global.f32 	%f54, [%rd46];
	sub.f32 	%f55, %f53, %f54;
	mul.f32 	%f56, %f55, 0f37B74639;
	sub.f32 	%f57, %f52, %f56;
	div.rn.f32 	%f58, %f57, %f3;
	add.s64 	%rd47, %rd14, %rd25;
	ld.global.f32 	%f59, [%rd47];
	add.s64 	%rd48, %rd14, %rd27;
	ld.global.f32 	%f60, [%rd48];
	sub.f32 	%f61, %f59, %f60;
	mul.f32 	%f62, %f61, 0f3F9C538F;
	ld.global.f32 	%f63, [%rd47+2400];
	add.s64 	%rd49, %rd14, %rd29;
	ld.global.f32 	%f64, [%rd49];
	sub.f32 	%f65, %f63, %f64;
	mul.f32 	%f66, %f65, 0f3DC683C3;
	sub.f32 	%f67, %f62, %f66;
	ld.global.f32 	%f68, [%rd47+4800];
	add.s64 	%rd50, %rd14, %rd31;
	ld.global.f32 	%f69, [%rd50];
	sub.f32 	%f70, %f68, %f69;
	fma.rn.f32 	%f71, %f70, 0f3C8EEF1C, %f67;
	ld.global.f32 	%f72, [%rd47+7200];
	add.s64 	%rd51, %rd14, %rd33;
	ld.global.f32 	%f73, [%rd51];
	sub.f32 	%f74, %f72, %f73;
	mul.f32 	%f75, %f74, 0f3B427708;
	sub.f32 	%f76, %f71, %f75;
	ld.global.f32 	%f77, [%rd47+9600];
	add.s64 	%rd52, %rd14, %rd35;
	ld.global.f32 	%f78, [%rd52];
	sub.f32 	%f79, %f77, %f78;
	fma.rn.f32 	%f80, %f79, 0f39BC3982, %f76;
	ld.global.f32 	%f81, [%rd47+12000];
	add.s32 	%r24, %r13, -3600;
	mul.wide.u32 	%rd53, %r24, 4;
	add.s64 	%rd54, %rd14, %rd53;
	ld.global.f32 	%f82, [%rd54];
	sub.f32 	%f83, %f81, %f82;
	mul.f32 	%f84, %f83, 0f37B74639;
	sub.f32 	%f85, %f80, %f84;
	add.s64 	%rd55, %rd14, %rd37;
	ld.global.f32 	%f86, [%rd55];
	sub.f32 	%f87, %f59, %f86;
	mul.f32 	%f88, %f87, 0f3F9C538F;
	ld.global.f32 	%f89, [%rd47+4];
	add.s64 	%rd56, %rd14, %rd39;
	ld.global.f32 	%f90, [%rd56];
	sub.f32 	%f91, %f89, %f90;
	mul.f32 	%f92, %f91, 0f3DC683C3;
	sub.f32 	%f93, %f88, %f92;
	ld.global.f32 	%f94, [%rd47+8];
	add.s64 	%rd57, %rd14, %rd41;
	ld.global.f32 	%f95, [%rd57];
	sub.f32 	%f96, %f94, %f95;
	fma.rn.f32 	%f97, %f96, 0f3C8EEF1C, %f93;
	ld.global.f32 	%f98, [%rd47+12];
	add.s64 	%rd58, %rd14, %rd43;
	ld.global.f32 	%f99, [%rd58];
	sub.f32 	%f100, %f98, %f99;
	mul.f32 	%f101, %f100, 0f3B427708;
	sub.f32 	%f102, %f97, %f101;
	ld.global.f32 	%f103, [%rd47+16];
	add.s64 	%rd59, %rd14, %rd45;
	ld.global.f32 	%f104, [%rd59];
	sub.f32 	%f105, %f103, %f104;
	fma.rn.f32 	%f106, %f105, 0f39BC3982, %f102;
	ld.global.f32 	%f107, [%rd47+20];
	add.s32 	%r25, %r13, -6;
	mul.wide.u32 	%rd60, %r25, 4;
	add.s64 	%rd61, %rd14, %rd60;
	ld.global.f32 	%f108, [%rd61];
	sub.f32 	%f109, %f107, %f108;
	mul.f32 	%f110, %f109, 0f37B74639;
	sub.f32 	%f111, %f106, %f110;
	div.rn.f32 	%f112, %f111, %f3;
	add.s64 	%rd62, %rd15, %rd25;
	ld.global.f32 	%f113, [%rd62+4];
	ld.global.f32 	%f114, [%rd62];
	sub.f32 	%f115, %f113, %f114;
	mul.f32 	%f116, %f115, 0f3F9C538F;
	ld.global.f32 	%f117, [%rd62+8];
	add.s64 	%rd63, %rd15, %rd37;
	ld.global.f32 	%f118, [%rd63];
	sub.f32 	%f119, %f117, %f118;
	mul.f32 	%f120, %f119, 0f3DC683C3;
	sub.f32 	%f121, %f116, %f120;
	ld.global.f32 	%f122, [%rd62+12];
	add.s64 	%rd64, %rd15, %rd39;
	ld.global.f32 	%f123, [%rd64];
	sub.f32 	%f124, %f122, %f123;
	fma.rn.f32 	%f125, %f124, 0f3C8EEF1C, %f121;
	ld.global.f32 	%f126, [%rd62+16];
	add.s64 	%rd65, %rd15, %rd41;
	ld.global.f32 	%f127, [%rd65];
	sub.f32 	%f128, %f126, %f127;
	mul.f32 	%f129, %f128, 0f3B427708;
	sub.f32 	%f130, %f125, %f129;
	ld.global.f32 	%f131, [%rd62+20];
	add.s64 	%rd66, %rd15, %rd43;
	ld.global.f32 	%f132, [%rd66];
	sub.f32 	%f133, %f131, %f132;
	fma.rn.f32 	%f134, %f133, 0f39BC3982, %f130;
	ld.global.f32 	%f135, [%rd62+24];
	add.s64 	%rd67, %rd15, %rd45;
	ld.global.f32 	%f136, [%rd67];
	sub.f32 	%f137, %f135, %f136;
	mul.f32 	%f138, %f137, 0f37B74639;
	sub.f32 	%f139, %f134, %f138;
	div.rn.f32 	%f140, %f139, %f3;
	add.s64 	%rd68, %rd16, %rd25;
	ld.global.f32 	%f141, [%rd68];
	add.s64 	%rd69, %rd16, %rd27;
	ld.global.f32 	%f142, [%rd69];
	sub.f32 	%f143, %f141, %f142;
	mul.f32 	%f144, %f143, 0f3F9C538F;
	ld.global.f32 	%f145, [%rd68+2400];
	add.s64 	%rd70, %rd16, %rd29;
	ld.global.f32 	%f146, [%rd70];
	sub.f32 	%f147, %f145, %f146;
	mul.f32 	%f148, %f147, 0f3DC683C3;
	sub.f32 	%f149, %f144, %f148;
	ld.global.f32 	%f150, [%rd68+4800];
	add.s64 	%rd71, %rd16, %rd31;
	ld.global.f32 	%f151, [%rd71];
	sub.f32 	%f152, %f150, %f151;
	fma.rn.f32 	%f153, %f152, 0f3C8EEF1C, %f149;
	ld.global.f32 	%f154, [%rd68+7200];
	add.s64 	%rd72, %rd16, %rd33;
	ld.global.f32 	%f155, [%rd72];
	sub.f32 	%f156, %f154, %f155;
	mul.f32 	%f157, %f156, 0f3B427708;
	sub.f32 	%f158, %f153, %f157;
	ld.global.f32 	%f159, [%rd68+9600];
	add.s64 	%rd73, %rd16, %rd35;
	ld.global.f32 	%f160, [%rd73];
	sub.f32 	%f161, %f159, %f160;
	fma.rn.f32 	%f162, %f161, 0f39BC3982, %f158;
	ld.global.f32 	%f163, [%rd68+12000];
	add.s64 	%rd74, %rd16, %rd53;
	ld.global.f32 	%f164, [%rd74];
	sub.f32 	%f165, %f163, %f164;
	mul.f32 	%f166, %f165, 0f37B74639;
	sub.f32 	%f167, %f162, %f166;
	div.rn.f32 	%f168, %f167, %f2;
	add.s64 	%rd75, %rd17, %rd25;
	ld.global.f32 	%f169, [%rd75];
	add.s64 	%rd76, %rd17, %rd37;
	ld.global.f32 	%f170, [%rd76];
	sub.f32 	%f171, %f169, %f170;
	mul.f32 	%f172, %f171, 0f3F9C538F;
	ld.global.f32 	%f173, [%rd75+4];
	add.s64 	%rd77, %rd17, %rd39;
	ld.global.f32 	%f174, [%rd77];
	sub.f32 	%f175, %f173, %f174;
	mul.f32 	%f176, %f175, 0f3DC683C3;
	sub.f32 	%f177, %f172, %f176;
	ld.global.f32 	%f178, [%rd75+8];
	add.s64 	%rd78, %rd17, %rd41;
	ld.global.f32 	%f179, [%rd78];
	sub.f32 	%f180, %f178, %f179;
	fma.rn.f32 	%f181, %f180, 0f3C8EEF1C, %f177;
	ld.global.f32 	%f182, [%rd75+12];
	add.s64 	%rd79, %rd17, %rd43;
	ld.global.f32 	%f183, [%rd79];
	sub.f32 	%f184, %f182, %f183;
	mul.f32 	%f185, %f184, 0f3B427708;
	sub.f32 	%f186, %f181, %f185;
	ld.global.f32 	%f187, [%rd75+16];
	add.s64 	%rd80, %rd17, %rd45;
	ld.global.f32 	%f188, [%rd80];
	sub.f32 	%f189, %f187, %f188;
	fma.rn.f32 	%f190, %f189, 0f39BC3982, %f186;
	ld.global.f32 	%f191, [%rd75+20];
	add.s64 	%rd81, %rd17, %rd60;
	ld.global.f32 	%f192, [%rd81];
	sub.f32 	%f193, %f191, %f192;
	mul.f32 	%f194, %f193, 0f37B74639;
	sub.f32 	%f195, %f190, %f194;
	div.rn.f32 	%f196, %f195, %f3;
	add.s64 	%rd82, %rd18, %rd25;
	ld.global.f32 	%f197, [%rd82+2400];
	ld.global.f32 	%f198, [%rd82];
	sub.f32 	%f199, %f197, %f198;
	mul.f32 	%f200, %f199, 0f3F9C538F;
	ld.global.f32 	%f201, [%rd82+4800];
	add.s64 	%rd83, %rd18, %rd27;
	ld.global.f32 	%f202, [%rd83];
	sub.f32 	%f203, %f201, %f202;
	mul.f32 	%f204, %f203, 0f3DC683C3;
	sub.f32 	%f205, %f200, %f204;
	ld.global.f32 	%f206, [%rd82+7200];
	add.s64 	%rd84, %rd18, %rd29;
	ld.global.f32 	%f207, [%rd84];
	sub.f32 	%f208, %f206, %f207;
	fma.rn.f32 	%f209, %f208, 0f3C8EEF1C, %f205;
	ld.global.f32 	%f210, [%rd82+9600];
	add.s64 	%rd85, %rd18, %rd31;
	ld.global.f32 	%f211, [%rd85];
	sub.f32 	%f212, %f210, %f211;
	mul.f32 	%f213, %f212, 0f3B427708;
	sub.f32 	%f214, %f209, %f213;
	ld.global.f32 	%f215, [%rd82+12000];
	add.s64 	%rd86, %rd18, %rd33;
	ld.global.f32 	%f216, [%rd86];
	sub.f32 	%f217, %f215, %f216;
	fma.rn.f32 	%f218, %f217, 0f39BC3982, %f214;
	ld.global.f32 	%f219, [%rd82+14400];
	add.s64 	%rd87, %rd18, %rd35;
	ld.global.f32 	%f220, [%rd87];
	sub.f32 	%f221, %f219, %f220;
	mul.f32 	%f222, %f221, 0f37B74639;
	sub.f32 	%f223, %f218, %f222;
	div.rn.f32 	%f224, %f223, %f2;
	add.s64 	%rd88, %rd19, %rd25;
	ld.global.f32 	%f225, [%rd88];
	add.f32 	%f226, %f31, %f196;
	sub.f32 	%f227, %f226, %f224;
	mul.f32 	%f228, %f1, %f227;
	sub.f32 	%f229, %f225, %f228;
	st.global.f32 	[%rd88], %f229;
	add.s64 	%rd89, %rd20, %rd25;
	ld.global.f32 	%f230, [%rd89];
	add.f32 	%f231, %f58, %f168;
	sub.f32 	%f232, %f231, %f140;
	mul.f32 	%f233, %f1, %f232;
	sub.f32 	%f234, %f230, %f233;
	st.global.f32 	[%rd89], %f234;
	add.s64 	%rd90, %rd21, %rd25;
	ld.global.f32 	%f235, [%rd90];
	add.f32 	%f236, %f112, %f196;
	sub.f32 	%f237, %f236, %f224;
	mul.f32 	%f238, %f1, %f237;
	sub.f32 	%f239, %f235, %f238;
	st.global.f32 	[%rd90], %f239;
	add.s64 	%rd91, %rd22, %rd25;
	ld.global.f32 	%f240, [%rd91];
	div.rn.f32 	%f241, %f85, %f2;
	sub.f32 	%f242, %f168, %f241;
	sub.f32 	%f243, %f242, %f140;
	mul.f32 	%f244, %f1, %f243;
	sub.f32 	%f245, %f240, %f244;
	st.global.f32 	[%rd91], %f245;
	ld.global.f32 	%f246, [%rd88];
	ld.global.f32 	%f247, [%rd90];
	add.f32 	%f248, %f246, %f247;
	add.s64 	%rd92, %rd23, %rd25;
	st.global.f32 	[%rd92], %f248;
	ld.global.f32 	%f249, [%rd89];
	ld.global.f32 	%f250, [%rd91];
	add.f32 	%f251, %f249, %f250;
	add.s64 	%rd93, %rd24, %rd25;
	st.global.f32 	[%rd93], %f251;
$L__BB12_2:
	ret;

}
	// .globl	_Z31stress_wavefield_reconstructionPfS_S_S_S_S_S_S_S_S_S_S_fffS_S_
.visible .entry _Z31stress_wavefield_reconstructionPfS_S_S_S_S_S_S_S_S_S_S_fffS_S_(
	.param .u64 .ptr .align 1 _Z31stress_wavefield_reconstructionPfS_S_S_S_S_S_S_S_S_S_S_fffS_S__param_0,
	.param .u64 .ptr .align 1 _Z31stress_wavefield_reconstructionPfS_S_S_S_S_S_S_S_S_S_S_fffS_S__param_1,
	.param .u64 .ptr .align 1 _Z31stress_wavefield_reconstructionPfS_S_S_S_S_S_S_S_S_S_S_fffS_S__param_2,
	.param .u64 .ptr .align 1 _Z31stress_wavefield_reconstructionPfS_S_S_S_S_S_S_S_S_S_S_fffS_S__param_3,
	.param .u64 .ptr .align 1 _Z31stress_wavefield_reconstructionPfS_S_S_S_S_S_S_S_S_S_S_fffS_S__param_4,
	.param .u64 .ptr .align 1 _Z31stress_wavefield_reconstructionPfS_S_S_S_S_S_S_S_S_S_S_fffS_S__param_5,
	.param .u64 .ptr .align 1 _Z31stress_wavefield_reconstructionPfS_S_S_S_S_S_S_S_S_S_S_fffS_S__param_6,
	.param .u64 .ptr .align 1 _Z31stress_wavefield_reconstructionPfS_S_S_S_S_S_S_S_S_S_S_fffS_S__param_7,
	.param .u64 .ptr .align 1 _Z31stress_wavefield_reconstructionPfS_S_S_S_S_S_S_S_S_S_S_fffS_S__param_8,
	.param .u64 .ptr .align 1 _Z31stress_wavefield_reconstructionPfS_S_S_S_S_S_S_S_S_S_S_fffS_S__param_9,
	.param .u64 .ptr .align 1 _Z31stress_wavefield_reconstructionPfS_S_S_S_S_S_S_S_S_S_S_fffS_S__param_10,
	.param .u64 .ptr .align 1 _Z31stress_wavefield_reconstructionPfS_S_S_S_S_S_S_S_S_S_S_fffS_S__param_11,
	.param .f32 _Z31stress_wavefield_reconstructionPfS_S_S_S_S_S_S_S_S_S_S_fffS_S__param_12,
	.param .f32 _Z31stress_wavefield_reconstructionPfS_S_S_S_S_S_S_S_S_S_S_fffS_S__param_13,
	.param .f32 _Z31stress_wavefield_reconstructionPfS_S_S_S_S_S_S_S_S_S_S_fffS_S__param_14,
	.param .u64 .ptr .align 1 _Z31stress_wavefield_reconstructionPfS_S_S_S_S_S_S_S_S_S_S_fffS_S__param_15,
	.param .u64 .ptr .align 1 _Z31stress_wavefield_reconstructionPfS_S_S_S_S_S_S_S_S_S_S_fffS_S__param_16
)
{
	.reg .pred 	%p<74>;
	.reg .b32 	%r<114>;
	.reg .b32 	%f<657>;
	.reg .b64 	%rd<87>;

	ld.param.u64 	%rd8, [_Z31stress_wavefield_reconstructionPfS_S_S_S_S_S_S_S_S_S_S_fffS_S__param_1];
	ld.param.u64 	%rd9, [_Z31stress_wavefield_reconstructionPfS_S_S_S_S_S_S_S_S_S_S_fffS_S__param_2];
	ld.param.u64 	%rd10, [_Z31stress_wavefield_reconstructionPfS_S_S_S_S_S_S_S_S_S_S_fffS_S__param_3];
	ld.param.u64 	%rd11, [_Z31stress_wavefield_reconstructionPfS_S_S_S_S_S_S_S_S_S_S_fffS_S__param_4];
	ld.param.u64 	%rd12, [_Z31stress_wavefield_reconstructionPfS_S_S_S_S_S_S_S_S_S_S_fffS_S__param_5];
	ld.param.u64 	%rd13, [_Z31stress_wavefield_reconstructionPfS_S_S_S_S_S_S_S_S_S_S_fffS_S__param_6];
	ld.param.u64 	%rd14, [_Z31stress_wavefield_reconstructionPfS_S_S_S_S_S_S_S_S_S_S_fffS_S__param_7];
	ld.param.u64 	%rd15, [_Z31stress_wavefield_reconstructionPfS_S_S_S_S_S_S_S_S_S_S_fffS_S__param_8];
	ld.param.u64 	%rd16, [_Z31stress_wavefield_reconstructionPfS_S_S_S_S_S_S_S_S_S_S_fffS_S__param_9];
	ld.param.u64 	%rd17, [_Z31stress_wavefield_reconstructionPfS_S_S_S_S_S_S_S_S_S_S_fffS_S__param_10];
	ld.param.u64 	%rd18, [_Z31stress_wavefield_reconstructionPfS_S_S_S_S_S_S_S_S_S_S_fffS_S__param_11];
	ld.param.f32 	%f54, [_Z31stress_wavefield_reconstructionPfS_S_S_S_S_S_S_S_S_S_S_fffS_S__param_12];
	ld.param.f32 	%f55, [_Z31stress_wavefield_reconstructionPfS_S_S_S_S_S_S_S_S_S_S_fffS_S__param_13];
	ld.param.f32 	%f56, [_Z31stress_wavefield_reconstructionPfS_S_S_S_S_S_S_S_S_S_S_fffS_S__param_14];
	ld.param.u64 	%rd19, [_Z31stress_wavefield_reconstructionPfS_S_S_S_S_S_S_S_S_S_S_fffS_S__param_15];
	ld.param.u64 	%rd20, [_Z31stress_wavefield_reconstructionPfS_S_S_S_S_S_S_S_S_S_S_fffS_S__param_16];
	mov.u32 	%r4, %ctaid.x;
	mov.u32 	%r5, %ntid.x;
	mov.u32 	%r6, %tid.x;
	mad.lo.s32 	%r1, %r4, %r5, %r6;
	mov.u32 	%r7, %ctaid.y;
	mov.u32 	%r8, %ntid.y;
	mov.u32 	%r9, %tid.y;
	mad.lo.s32 	%r10, %r7, %r8, %r9;
	add.s32 	%r11, %r1, -200;
	add.s32 	%r12, %r10, -200;
	max.u32 	%r13, %r11, %r12;
	setp.gt.u32 	%p1, %r13, 199;
	@%p1 bra 	$L__BB13_42;
	ld.param.u64 	%rd86, [_Z31stress_wavefield_reconstructionPfS_S_S_S_S_S_S_S_S_S_S_fffS_S__param_0];
	cvta.to.global.u64 	%rd21, %rd86;
	cvta.to.global.u64 	%rd22, %rd8;
	cvta.to.global.u64 	%rd23, %rd19;
	mad.lo.s32 	%r3, %r1, 600, %r10;
	mul.wide.u32 	%rd24, %r3, 4;
	add.s64 	%rd25, %rd21, %rd24;
	ld.global.f32 	%f58, [%rd25];
	add.s32 	%r14, %r3, -600;
	mul.wide.u32 	%rd26, %r14, 4;
	add.s64 	%rd27, %rd21, %rd26;
	ld.global.f32 	%f59, [%rd27];
	sub.f32 	%f60, %f58, %f59;
	mul.f32 	%f61, %f60, 0f3F9C538F;
	ld.global.f32 	%f62, [%rd25+2400];
	add.s32 	%r15, %r3, -1200;
	mul.wide.u32 	%rd28, %r15, 4;
	add.s64 	%rd29, %rd21, %rd28;
	ld.global.f32 	%f63, [%rd29];
	sub.f32 	%f64, %f62, %f63;
	mul.f32 	%f65, %f64, 0f3DC683C3;
	sub.f32 	%f66, %f61, %f65;
	ld.global.f32 	%f67, [%rd25+4800];
	add.s32 	%r16, %r3, -1800;
	mul.wide.u32 	%rd30, %r16, 4;
	add.s64 	%rd31, %rd21, %rd30;
	ld.global.f32 	%f68, [%rd31];
	sub.f32 	%f69, %f67, %f68;
	fma.rn.f32 	%f70, %f69, 0f3C8EEF1C, %f66;
	ld.global.f32 	%f71, [%rd25+7200];
	add.s32 	%r17, %r3, -2400;
	mul.wide.u32 	%rd32, %r17, 4;
	add.s64 	%rd33, %rd21, %rd32;
	ld.global.f32 	%f72, [%rd33];
	sub.f32 	%f73, %f71, %f72;
	mul.f32 	%f74, %f73, 0f3B427708;
	sub.f32 	%f75, %f70, %f74;
	ld.global.f32 	%f76, [%rd25+9600];
	add.s32 	%r18, %r3, -3000;
	mul.wide.u32 	%rd34, %r18, 4;
	add.s64 	%rd35, %rd21, %rd34;
	ld.global.f32 	%f77, [%rd35];
	sub.f32 	%f78, %f76, %f77;
	fma.rn.f32 	%f79, %f78, 0f39BC3982, %f75;
	ld.global.f32 	%f80, [%rd25+12000];
	add.s32 	%r19, %r3, -3600;
	mul.wide.u32 	%rd36, %r19, 4;
	add.s64 	%rd37, %rd21, %rd36;
	ld.global.f32 	%f81, [%rd37];
	sub.f32 	%f82, %f80, %f81;
	mul.f32 	%f83, %f82, 0f37B74639;
	sub.f32 	%f84, %f79, %f83;
	div.rn.f32 	%f1, %f84, %f55;
	ld.global.f32 	%f85, [%rd25+4];
	sub.f32 	%f86, %f85, %f58;
	mul.f32 	%f87, %f86, 0f3F9C538F;
	ld.global.f32 	%f88, [%rd25+8];
	add.s32 	%r20, %r3, -1;
	mul.wide.u32 	%rd38, %r20, 4;
	add.s64 	%rd39, %rd21, %rd38;
	ld.global.f32 	%f89, [%rd39];
	sub.f32 	%f90, %f88, %f89;
	mul.f32 	%f91, %f90, 0f3DC683C3;
	sub.f32 	%f92, %f87, %f91;
	ld.global.f32 	%f93, [%rd25+12];
	add.s32 	%r21, %r3, -2;
	mul.wide.u32 	%rd40, %r21, 4;
	add.s64 	%rd41, %rd21, %rd40;
	ld.global.f32 	%f94, [%rd41];
	sub.f32 	%f95, %f93, %f94;
	fma.rn.f32 	%f96, %f95, 0f3C8EEF1C, %f92;
	ld.global.f32 	%f97, [%rd25+16];
	add.s32 	%r22, %r3, -3;
	mul.wide.u32 	%rd42, %r22, 4;
	add.s64 	%rd43, %rd21, %rd42;
	ld.global.f32 	%f98, [%rd43];
	sub.f32 	%f99, %f97, %f98;
	mul.f32 	%f100, %f99, 0f3B427708;
	sub.f32 	%f101, %f96, %f100;
	ld.global.f32 	%f102, [%rd25+20];
	add.s32 	%r23, %r3, -4;
	mul.wide.u32 	%rd44, %r23, 4;
	add.s64 	%rd45, %rd21, %rd44;
	ld.global.f32 	%f103, [%rd45];
	sub.f32 	%f104, %f102, %f103;
	fma.rn.f32 	%f105, %f104, 0f39BC3982, %f101;
	ld.global.f32 	%f106, [%rd25+24];
	add.s32 	%r24, %r3, -5;
	mul.wide.u32 	%rd46, %r24, 4;
	add.s64 	%rd47, %rd21, %rd46;
	ld.global.f32 	%f107, [%rd47];
	sub.f32 	%f108, %f106, %f107;
	mul.f32 	%f109, %f108, 0f37B74639;
	sub.f32 	%f110, %f105, %f109;
	div.rn.f32 	%f2, %f110, %f56;
	add.s64 	%rd48, %rd22, %rd24;
	ld.global.f32 	%f111, [%rd48];
	add.s64 	%rd49, %rd22, %rd38;
	ld.global.f32 	%f112, [%rd49];
	sub.f32 	%f113, %f111, %f112;
	mul.f32 	%f114, %f113, 0f3F9C538F;
	ld.global.f32 	%f115, [%rd48+4];
	add.s64 	%rd50, %rd22, %rd40;
	ld.global.f32 	%f116, [%rd50];
	sub.f32 	%f117, %f115, %f116;
	mul.f32 	%f118, %f117, 0f3DC683C3;
	sub.f32 	%f119, %f114, %f118;
	ld.global.f32 	%f120, [%rd48+8];
	add.s64 	%rd51, %rd22, %rd42;
	ld.global.f32 	%f121, [%rd51];
	sub.f32 	%f122, %f120, %f121;
	fma.rn.f32 	%f123, %f122, 0f3C8EEF1C, %f119;
	ld.global.f32 	%f124, [%rd48+12];
	add.s64 	%rd52, %rd22, %rd44;
	ld.global.f32 	%f125, [%rd52];
	sub.f32 	%f126, %f124, %f125;
	mul.f32 	%f127, %f126, 0f3B427708;
	sub.f32 	%f128, %f123, %f127;
	ld.global.f32 	%f129, [%rd48+16];
	add.s64 	%rd53, %rd22, %rd46;
	ld.global.f32 	%f130, [%rd53];
	sub.f32 	%f131, %f129, %f130;
	fma.rn.f32 	%f132, %f131, 0f39BC3982, %f128;
	ld.global.f32 	%f133, [%rd48+20];
	add.s32 	%r25, %r3, -6;
	mul.wide.u32 	%rd54, %r25, 4;
	add.s64 	%rd55, %rd22, %rd54;
	ld.global.f32 	%f134, [%rd55];
	sub.f32 	%f135, %f133, %f134;
	mul.f32 	%f136, %f135, 0f37B74639;
	sub.f32 	%f137, %f132, %f136;
	div.rn.f32 	%f3, %f137, %f56;
	ld.global.f32 	%f138, [%rd48+2400];
	sub.f32 	%f139, %f138, %f111;
	mul.f32 	%f140, %f139, 0f3F9C538F;
	ld.global.f32 	%f141, [%rd48+4800];
	add.s64 	%rd56, %rd22, %rd26;
	ld.global.f32 	%f142, [%rd56];
	sub.f32 	%f143, %f141, %f142;
	mul.f32 	%f144, %f143, 0f3DC683C3;
	sub.f32 	%f145, %f140, %f144;
	ld.global.f32 	%f146, [%rd48+7200];
	add.s64 	%rd57, %rd22, %rd28;
	ld.global.f32 	%f147, [%rd57];
	sub.f32 	%f148, %f146, %f147;
	fma.rn.f32 	%f149, %f148, 0f3C8EEF1C, %f145;
	ld.global.f32 	%f150, [%rd48+9600];
	add.s64 	%rd58, %rd22, %rd30;
	ld.global.f32 	%f151, [%rd58];
	sub.f32 	%f152, %f150, %f151;
	mul.f32 	%f153, %f152, 0f3B427708;
	sub.f32 	%f154, %f149, %f153;
	ld.global.f32 	%f155, [%rd48+12000];
	add.s64 	%rd59, %rd22, %rd32;
	ld.global.f32 	%f156, [%rd59];
	sub.f32 	%f157, %f155, %f156;
	fma.rn.f32 	%f158, %f157, 0f39BC3982, %f154;
	ld.global.f32 	%f159, [%rd48+14400];
	add.s64 	%rd60, %rd22, %rd34;
	ld.global.f32 	%f160, [%rd60];
	sub.f32 	%f161, %f159, %f160;
	mul.f32 	%f162, %f161, 0f37B74639;
	sub.f32 	%f163, %f158, %f162;
	div.rn.f32 	%f4, %f163, %f55;
	neg.f32 	%f5, %f54;
	add.s64 	%rd1, %rd23, %rd24;
	ld.global.f32 	%f6, [%rd1];
	abs.f32 	%f7, %f6;
	setp.eq.f32 	%p2, %f6, 0f3F800000;
	mov.f32 	%f649, 0f3F800000;
	@%p2 bra 	$L__BB13_6;
	setp.num.f32 	%p3, %f7, %f7;
	@%p3 bra 	$L__BB13_4;
	mov.f32 	%f219, 0f40000000;
	add.rn.f32 	%f649, %f6, %f219;
	bra.uni 	$L__BB13_6;
$L__BB13_4:
	setp.lt.f32 	%p4, %f7, 0f00800000;
	mul.f32 	%f164, %f7, 0f4B800000;
	selp.f32 	%f165, %f164, %f7, %p4;
	mov.b32 	%r26, %f165;
	add.s32 	%r27, %r26, -1060439283;
	and.b32  	%r28, %r27, -8388608;
	sub.s32 	%r29, %r26, %r28;
	mov.b32 	%f166, %r29;
	cvt.rn.f32.s32 	%f167, %r28;
	selp.f32 	%f168, 0fC1C00000, 0f00000000, %p4;
	fma.rn.f32 	%f169, %f167, 0f34000000, %f168;
	add.f32 	%f170, %f166, 0fBF800000;
	add.f32 	%f171, %f166, 0f3F800000;
	rcp.approx.ftz.f32 	%f172, %f171;
	add.f32 	%f173, %f170, %f170;
	mul.f32 	%f174, %f173, %f172;
	mul.f32 	%f175, %f174, %f174;
	neg.f32 	%f176, %f174;
	sub.f32 	%f177, %f170, %f174;
	add.f32 	%f178, %f177, %f177;
	fma.rn.f32 	%f179, %f176, %f170, %f178;
	mul.rn.f32 	%f180, %f172, %f179;
	fma.rn.f32 	%f181, %f175, 0f3A2C32E4, 0f3B52E7DB;
	fma.rn.f32 	%f182, %f181, %f175, 0f3C93BB73;
	fma.rn.f32 	%f183, %f182, %f175, 0f3DF6384F;
	mul.rn.f32 	%f184, %f183, %f175;
	fma.rn.f32 	%f185, %f174, 0f3FB8AA3B, %f169;
	mul.f32 	%f186, %f184, 0f40400000;
	sub.f32 	%f187, %f169, %f185;
	fma.rn.f32 	%f188, %f174, 0f3FB8AA3B, %f187;
	fma.rn.f32 	%f189, %f180, 0f3FB8AA3B, %f188;
	fma.rn.f32 	%f190, %f174, 0f32A55E34, %f189;
	fma.rn.f32 	%f191, %f186, %f180, %f190;
	fma.rn.f32 	%f192, %f184, %f174, %f191;
	add.rn.f32 	%f193, %f185, %f192;
	mov.f32 	%f194, 0f40000000;
	mul.rn.f32 	%f195, %f193, %f194;
	cvt.rni.f32.f32 	%f196, %f195;
	sub.f32 	%f197, %f195, %f196;
	neg.f32 	%f198, %f195;
	fma.rn.f32 	%f199, %f193, 0f40000000, %f198;
	neg.f32 	%f200, %f185;
	add.rn.f32 	%f201, %f193, %f200;
	neg.f32 	%f202, %f201;
	add.rn.f32 	%f203, %f192, %f202;
	fma.rn.f32 	%f204, %f203, 0f40000000, %f199;
	add.f32 	%f205, %f197, %f204;
	setp.gt.f32 	%p5, %f196, 0f00000000;
	selp.b32 	%r30, 0, -2097152000, %p5;
	setp.neu.f32 	%p6, %f6, 0f00000000;
	setp.neu.f32 	%p7, %f7, 0f7F800000;
	setp.lt.f32 	%p8, %f195, 0f00000000;
	selp.f32 	%f206, 0f00000000, 0f7F800000, %p8;
	abs.f32 	%f207, %f195;
	setp.gt.f32 	%p9, %f207, 0f43180000;
	cvt.rzi.s32.f32 	%r31, %f196;
	shl.b32 	%r32, %r31, 23;
	sub.s32 	%r33, %r32, %r30;
	mov.b32 	%f208, %r33;
	add.s32 	%r34, %r30, 2130706432;
	mov.b32 	%f209, %r34;
	fma.rn.f32 	%f210, %f205, 0f391FCB8E, 0f3AAF85ED;
	fma.rn.f32 	%f211, %f210, %f205, 0f3C1D9856;
	fma.rn.f32 	%f212, %f211, %f205, 0f3D6357BB;
	fma.rn.f32 	%f213, %f212, %f205, 0f3E75FDEC;
	fma.rn.f32 	%f214, %f213, %f205, 0f3F317218;
	fma.rn.f32 	%f215, %f214, %f205, 0f3F800000;
	mul.f32 	%f216, %f215, %f209;
	mul.f32 	%f217, %f216, %f208;
	selp.f32 	%f649, %f206, %f217, %p9;
	and.pred  	%p10, %p6, %p7;
	@%p10 bra 	$L__BB13_6;
	add.f32 	%f218, %f6, %f6;
	mov.b32 	%r35, %f218;
	and.b32  	%r36, %r35, 2147483647;
	mov.b32 	%f649, %r36;
$L__BB13_6:
	mul.f32 	%f221, %f649, %f5;
	cvta.to.global.u64 	%rd61, %rd11;
	add.s64 	%rd2, %rd61, %rd24;
	ld.global.f32 	%f222, [%rd2];
	fma.rn.f32 	%f223, %f1, %f221, %f222;
	st.global.f32 	[%rd2], %f223;
	ld.global.f32 	%f12, [%rd1];
	abs.f32 	%f13, %f12;
	setp.eq.f32 	%p11, %f12, 0f3F800000;
	mov.f32 	%f650, 0f3F800000;
	@%p11 bra 	$L__BB13_11;
	setp.num.f32 	%p12, %f13, %f13;
	@%p12 bra 	$L__BB13_9;
	mov.f32 	%f279, 0f40000000;
	add.rn.f32 	%f650, %f12, %f279;
	bra.uni 	$L__BB13_11;
$L__BB13_9:
	setp.lt.f32 	%p13, %f13, 0f00800000;
	mul.f32 	%f224, %f13, 0f4B800000;
	selp.f32 	%f225, %f224, %f13, %p13;
	mov.b32 	%r37, %f225;
	add.s32 	%r38, %r37, -1060439283;
	and.b32  	%r39, %r38, -8388608;
	sub.s32 	%r40, %r37, %r39;
	mov.b32 	%f226, %r40;
	cvt.rn.f32.s32 	%f227, %r39;
	selp.f32 	%f228, 0fC1C00000, 0f00000000, %p13;
	fma.rn.f32 	%f229, %f227, 0f34000000, %f228;
	add.f32 	%f230, %f226, 0fBF800000;
	add.f32 	%f231, %f226, 0f3F800000;
	rcp.approx.ftz.f32 	%f232, %f231;
	add.f32 	%f233, %f230, %f230;
	mul.f32 	%f234, %f233, %f232;
	mul.f32 	%f235, %f234, %f234;
	neg.f32 	%f236, %f234;
	sub.f32 	%f237, %f230, %f234;
	add.f32 	%f238, %f237, %f237;
	fma.rn.f32 	%f239, %f236, %f230, %f238;
	mul.rn.f32 	%f240, %f232, %f239;
	fma.rn.f32 	%f241, %f235, 0f3A2C32E4, 0f3B52E7DB;
	fma.rn.f32 	%f242, %f241, %f235, 0f3C93BB73;
	fma.rn.f32 	%f243, %f242, %f235, 0f3DF6384F;
	mul.rn.f32 	%f244, %f243, %f235;
	fma.rn.f32 	%f245, %f234, 0f3FB8AA3B, %f229;
	mul.f32 	%f246, %f244, 0f40400000;
	sub.f32 	%f247, %f229, %f245;
	fma.rn.f32 	%f248, %f234, 0f3FB8AA3B, %f247;
	fma.rn.f32 	%f249, %f240, 0f3FB8AA3B, %f248;
	fma.rn.f32 	%f250, %f234, 0f32A55E34, %f249;
	fma.rn.f32 	%f251, %f246, %f240, %f250;
	fma.rn.f32 	%f252, %f244, %f234, %f251;
	add.rn.f32 	%f253, %f245, %f252;
	mov.f32 	%f254, 0f40000000;
	mul.rn.f32 	%f255, %f253, %f254;
	cvt.rni.f32.f32 	%f256, %f255;
	sub.f32 	%f257, %f255, %f256;
	neg.f32 	%f258, %f255;
	fma.rn.f32 	%f259, %f253, 0f40000000, %f258;
	neg.f32 	%f260, %f245;
	add.rn.f32 	%f261, %f253, %f260;
	neg.f32 	%f262, %f261;
	add.rn.f32 	%f263, %f252, %f262;
	fma.rn.f32 	%f264, %f263, 0f40000000, %f259;
	add.f32 	%f265, %f257, %f264;
	setp.gt.f32 	%p14, %f256, 0f00000000;
	selp.b32 	%r41, 0, -2097152000, %p14;
	setp.neu.f32 	%p15, %f12, 0f00000000;
	setp.neu.f32 	%p16, %f13, 0f7F800000;
	setp.lt.f32 	%p17, %f255, 0f00000000;
	selp.f32 	%f266, 0f00000000, 0f7F800000, %p17;
	abs.f32 	%f267, %f255;
	setp.gt.f32 	%p18, %f267, 0f43180000;
	cvt.rzi.s32.f32 	%r42, %f256;
	shl.b32 	%r43, %r42, 23;
	sub.s32 	%r44, %r43, %r41;
	mov.b32 	%f268, %r44;
	add.s32 	%r45, %r41, 2130706432;
	mov.b32 	%f269, %r45;
	fma.rn.f32 	%f270, %f265, 0f391FCB8E, 0f3AAF85ED;
	fma.rn.f32 	%f271, %f270, %f265, 0f3C1D9856;
	fma.rn.f32 	%f272, %f271, %f265, 0f3D6357BB;
	fma.rn.f32 	%f273, %f272, %f265, 0f3E75FDEC;
	fma.rn.f32 	%f274, %f273, %f265, 0f3F317218;
	fma.rn.f32 	%f275, %f274, %f265, 0f3F800000;
	mul.f32 	%f276, %f275, %f269;
	mul.f32 	%f277, %f276, %f268;
	selp.f32 	%f650, %f266, %f277, %p18;
	and.pred  	%p19, %p15, %p16;
	@%p19 bra 	$L__BB13_11;
	add.f32 	%f278, %f12, %f12;
	mov.b32 	%r46, %f278;
	and.b32  	%r47, %r46, 2147483647;
	mov.b32 	%f650, %r47;
$L__BB13_11:
	mul.f32 	%f281, %f650, %f5;
	cvta.to.global.u64 	%rd63, %rd13;
	add.s64 	%rd3, %rd63, %rd24;
	ld.global.f32 	%f282, [%rd3];
	fma.rn.f32 	%f283, %f3, %f281, %f282;
	st.global.f32 	[%rd3], %f283;
	cvta.to.global.u64 	%rd65, %rd20;
	add.s64 	%rd4, %rd65, %rd24;
	ld.global.f32 	%f18, [%rd4];
	abs.f32 	%f19, %f18;
	setp.eq.f32 	%p20, %f18, 0f3F800000;
	mov.f32 	%f651, 0f3F800000;
	@%p20 bra 	$L__BB13_16;
	setp.num.f32 	%p21, %f19, %f19;
	@%p21 bra 	$L__BB13_14;
	mov.f32 	%f339, 0f40000000;
	add.rn.f32 	%f651, %f18, %f339;
	bra.uni 	$L__BB13_16;
$L__BB13_14:
	setp.lt.f32 	%p22, %f19, 0f00800000;
	mul.f32 	%f284, %f19, 0f4B800000;
	selp.f32 	%f285, %f284, %f19, %p22;
	mov.b32 	%r48, %f285;
	add.s32 	%r49, %r48, -1060439283;
	and.b32  	%r50, %r49, -8388608;
	sub.s32 	%r51, %r48, %r50;
	mov.b32 	%f286, %r51;
	cvt.rn.f32.s32 	%f287, %r50;
	selp.f32 	%f288, 0fC1C00000, 0f00000000, %p22;
	fma.rn.f32 	%f289, %f287, 0f34000000, %f288;
	add.f32 	%f290, %f286, 0fBF800000;
	add.f32 	%f291, %f286, 0f3F800000;
	rcp.approx.ftz.f32 	%f292, %f291;
	add.f32 	%f293, %f290, %f290;
	mul.f32 	%f294, %f293, %f292;
	mul.f32 	%f295, %f294, %f294;
	neg.f32 	%f296, %f294;
	sub.f32 	%f297, %f290, %f294;
	add.f32 	%f298, %f297, %f297;
	fma.rn.f32 	%f299, %f296, %f290, %f298;
	mul.rn.f32 	%f300, %f292, %f299;
	fma.rn.f32 	%f301, %f295, 0f3A2C32E4, 0f3B52E7DB;
	fma.rn.f32 	%f302, %f301, %f295, 0f3C93BB73;
	fma.rn.f32 	%f303, %f302, %f295, 0f3DF6384F;
	mul.rn.f32 	%f304, %f303, %f295;
	fma.rn.f32 	%f305, %f294, 0f3FB8AA3B, %f289;
	mul.f32 	%f306, %f304, 0f40400000;
	sub.f32 	%f307, %f289, %f305;
	fma.rn.f32 	%f308, %f294, 0f3FB8AA3B, %f307;
	fma.rn.f32 	%f309, %f300, 0f3FB8AA3B, %f308;
	fma.rn.f32 	%f310, %f294, 0f32A55E34, %f309;
	fma.rn.f32 	%f311, %f306, %f300, %f310;
	fma.rn.f32 	%f312, %f304, %f294, %f311;
	add.rn.f32 	%f313, %f305, %f312;
	mov.f32 	%f314, 0f40000000;
	mul.rn.f32 	%f315, %f313, %f314;
	cvt.rni.f32.f32 	%f316, %f315;
	sub.f32 	%f317, %f315, %f316;
	neg.f32 	%f318, %f315;
	fma.rn.f32 	%f319, %f313, 0f40000000, %f318;
	neg.f32 	%f320, %f305;
	add.rn.f32 	%f321, %f313, %f320;
	neg.f32 	%f322, %f321;
	add.rn.f32 	%f323, %f312, %f322;
	fma.rn.f32 	%f324, %f323, 0f40000000, %f319;
	add.f32 	%f325, %f317, %f324;
	setp.gt.f32 	%p23, %f316, 0f00000000;
	selp.b32 	%r52, 0, -2097152000, %p23;
	setp.neu.f32 	%p24, %f18, 0f00000000;
	setp.neu.f32 	%p25, %f19, 0f7F800000;
	setp.lt.f32 	%p26, %f315, 0f00000000;
	selp.f32 	%f326, 0f00000000, 0f7F800000, %p26;
	abs.f32 	%f327, %f315;
	setp.gt.f32 	%p27, %f327, 0f43180000;
	cvt.rzi.s32.f32 	%r53, %f316;
	shl.b32 	%r54, %r53, 23;
	sub.s32 	%r55, %r54, %r52;
	mov.b32 	%f328, %r55;
	add.s32 	%r56, %r52, 2130706432;
	mov.b32 	%f329, %r56;
	fma.rn.f32 	%f330, %f325, 0f391FCB8E, 0f3AAF85ED;
	fma.rn.f32 	%f331, %f330, %f325, 0f3C1D9856;
	fma.rn.f32 	%f332, %f331, %f325, 0f3D6357BB;
	fma.rn.f32 	%f333, %f332, %f325, 0f3E75FDEC;
	fma.rn.f32 	%f334, %f333, %f325, 0f3F317218;
	fma.rn.f32 	%f335, %f334, %f325, 0f3F800000;
	mul.f32 	%f336, %f335, %f329;
	mul.f32 	%f337, %f336, %f328;
	selp.f32 	%f651, %f326, %f337, %p27;
	and.pred  	%p28, %p24, %p25;
	@%p28 bra 	$L__BB13_16;
	add.f32 	%f338, %f18, %f18;
	mov.b32 	%r57, %f338;
	and.b32  	%r58, %r57, 2147483647;
	mov.b32 	%f651, %r58;
$L__BB13_16:
	mul.f32 	%f341, %f54, %f651;
	cvta.to.global.u64 	%rd66, %rd12;
	add.s64 	%rd5, %rd66, %rd24;
	ld.global.f32 	%f342, [%rd5];
	fma.rn.f32 	%f343, %f4, %f341, %f342;
	st.global.f32 	[%rd5], %f343;
	ld.global.f32 	%f24, [%rd4];
	abs.f32 	%f25, %f24;
	setp.eq.f32 	%p29, %f24, 0f3F800000;
	mov.f32 	%f652, 0f3F800000;
	@%p29 bra 	$L__BB13_21;
	setp.num.f32 	%p30, %f25, %f25;
	@%p30 bra 	$L__BB13_19;
	mov.f32 	%f399, 0f40000000;
	add.rn.f32 	%f652, %f24, %f399;
	bra.uni 	$L__BB13_21;
$L__BB13_19:
	setp.lt.f32 	%p31, %f25, 0f00800000;
	mul.f32 	%f344, %f25, 0f4B800000;
	selp.f32 	%f345, %f344, %f25, %p31;
	mov.b32 	%r59, %f345;
	add.s32 	%r60, %r59, -1060439283;
	and.b32  	%r61, %r60, -8388608;
	sub.s32 	%r62, %r59, %r61;
	mov.b32 	%f346, %r62;
	cvt.rn.f32.s32 	%f347, %r61;
	selp.f32 	%f348, 0fC1C00000, 0f00000000, %p31;
	fma.rn.f32 	%f349, %f347, 0f34000000, %f348;
	add.f32 	%f350, %f346, 0fBF800000;
	add.f32 	%f351, %f346, 0f3F800000;
	rcp.approx.ftz.f32 	%f352, %f351;
	add.f32 	%f353, %f350, %f350;
	mul.f32 	%f354, %f353, %f352;
	mul.f32 	%f355, %f354, %f354;
	neg.f32 	%f356, %f354;
	sub.f32 	%f357, %f350, %f354;
	add.f32 	%f358, %f357, %f357;
	fma.rn.f32 	%f359, %f356, %f350, %f358;
	mul.rn.f32 	%f360, %f352, %f359;
	fma.rn.f32 	%f361, %f355, 0f3A2C32E4, 0f3B52E7DB;
	fma.rn.f32 	%f362, %f361, %f355, 0f3C93BB73;
	fma.rn.f32 	%f363, %f362, %f355, 0f3DF6384F;
	mul.rn.f32 	%f364, %f363, %f355;
	fma.rn.f32 	%f365, %f354, 0f3FB8AA3B, %f349;
	mul.f32 	%f366, %f364, 0f40400000;
	sub.f32 	%f367, %f349, %f365;
	fma.rn.f32 	%f368, %f354, 0f3FB8AA3B, %f367;
	fma.rn.f32 	%f369, %f360, 0f3FB8AA3B, %f368;
	fma.rn.f32 	%f370, %f354, 0f32A55E34, %f369;
	fma.rn.f32 	%f371, %f366, %f360, %f370;
	fma.rn.f32 	%f372, %f364, %f354, %f371;
	add.rn.f32 	%f373, %f365, %f372;
	mov.f32 	%f374, 0f40000000;
	mul.rn.f32 	%f375, %f373, %f374;
	cvt.rni.f32.f32 	%f376, %f375;
	sub.f32 	%f377, %f375, %f376;
	neg.f32 	%f378, %f375;
	fma.rn.f32 	%f379, %f373, 0f40000000, %f378;
	neg.f32 	%f380, %f365;
	add.rn.f32 	%f381, %f373, %f380;
	neg.f32 	%f382, %f381;
	add.rn.f32 	%f383, %f372, %f382;
	fma.rn.f32 	%f384, %f383, 0f40000000, %f379;
	add.f32 	%f385, %f377, %f384;
	setp.gt.f32 	%p32, %f376, 0f00000000;
	selp.b32 	%r63, 0, -2097152000, %p32;
	setp.neu.f32 	%p33, %f24, 0f00000000;
	setp.neu.f32 	%p34, %f25, 0f7F800000;
	setp.lt.f32 	%p35, %f375, 0f00000000;
	selp.f32 	%f386, 0f00000000, 0f7F800000, %p35;
	abs.f32 	%f387, %f375;
	setp.gt.f32 	%p36, %f387, 0f43180000;
	cvt.rzi.s32.f32 	%r64, %f376;
	shl.b32 	%r65, %r64, 23;
	sub.s32 	%r66, %r65, %r63;
	mov.b32 	%f388, %r66;
	add.s32 	%r67, %r63, 2130706432;
	mov.b32 	%f389, %r67;
	fma.rn.f32 	%f390, %f385, 0f391FCB8E, 0f3AAF85ED;
	fma.rn.f32 	%f391, %f390, %f385, 0f3C1D9856;
	fma.rn.f32 	%f392, %f391, %f385, 0f3D6357BB;
	fma.rn.f32 	%f393, %f392, %f385, 0f3E75FDEC;
	fma.rn.f32 	%f394, %f393, %f385, 0f3F317218;
	fma.rn.f32 	%f395, %f394, %f385, 0f3F800000;
	mul.f32 	%f396, %f395, %f389;
	mul.f32 	%f397, %f396, %f388;
	selp.f32 	%f652, %f386, %f397, %p36;
	and.pred  	%p37, %p33, %p34;
	@%p37 bra 	$L__BB13_21;
	add.f32 	%f398, %f24, %f24;
	mov.b32 	%r68, %f398;
	and.b32  	%r69, %r68, 2147483647;
	mov.b32 	%f652, %r69;
$L__BB13_21:
	mul.f32 	%f401, %f652, %f5;
	cvta.to.global.u64 	%rd68, %rd14;
	add.s64 	%rd6, %rd68, %rd24;
	ld.global.f32 	%f402, [%rd6];
	fma.rn.f32 	%f403, %f2, %f401, %f402;
	st.global.f32 	[%rd6], %f403;
	ld.global.f32 	%f30, [%rd4];
	abs.f32 	%f31, %f30;
	setp.eq.f32 	%p38, %f30, 0f3F800000;
	mov.f32 	%f653, 0f3F800000;
	@%p38 bra 	$L__BB13_26;
	setp.num.f32 	%p39, %f31, %f31;
	@%p39 bra 	$L__BB13_24;
	mov.f32 	%f459, 0f40000000;
	add.rn.f32 	%f653, %f30, %f459;
	bra.uni 	$L__BB13_26;
$L__BB13_24:
	setp.lt.f32 	%p40, %f31, 0f00800000;
	mul.f32 	%f404, %f31, 0f4B800000;
	selp.f32 	%f405, %f404, %f31, %p40;
	mov.b32 	%r70, %f405;
	add.s32 	%r71, %r70, -1060439283;
	and.b32  	%r72, %r71, -8388608;
	sub.s32 	%r73, %r70, %r72;
	mov.b32 	%f406, %r73;
	cvt.rn.f32.s32 	%f407, %r72;
	selp.f32 	%f408, 0fC1C00000, 0f00000000, %p40;
	fma.rn.f32 	%f409, %f407, 0f34000000, %f408;
	add.f32 	%f410, %f406, 0fBF800000;
	add.f32 	%f411, %f406, 0f3F800000;
	rcp.approx.ftz.f32 	%f412, %f411;
	add.f32 	%f413, %f410, %f410;
	mul.f32 	%f414, %f413, %f412;
	mul.f32 	%f415, %f414, %f414;
	neg.f32 	%f416, %f414;
	sub.f32 	%f417, %f410, %f414;
	add.f32 	%f418, %f417, %f417;
	fma.rn.f32 	%f419, %f416, %f410, %f418;
	mul.rn.f32 	%f420, %f412, %f419;
	fma.rn.f32 	%f421, %f415, 0f3A2C32E4, 0f3B52E7DB;
	fma.rn.f32 	%f422, %f421, %f415, 0f3C93BB73;
	fma.rn.f32 	%f423, %f422, %f415, 0f3DF6384F;
	mul.rn.f32 	%f424, %f423, %f415;
	fma.rn.f32 	%f425, %f414, 0f3FB8AA3B, %f409;
	mul.f32 	%f426, %f424, 0f40400000;
	sub.f32 	%f427, %f409, %f425;
	fma.rn.f32 	%f428, %f414, 0f3FB8AA3B, %f427;
	fma.rn.f32 	%f429, %f420, 0f3FB8AA3B, %f428;
	fma.rn.f32 	%f430, %f414, 0f32A55E34, %f429;
	fma.rn.f32 	%f431, %f426, %f420, %f430;
	fma.rn.f32 	%f432, %f424, %f414, %f431;
	add.rn.f32 	%f433, %f425, %f432;
	mov.f32 	%f434, 0f40000000;
	mul.rn.f32 	%f435, %f433, %f434;
	cvt.rni.f32.f32 	%f436, %f435;
	sub.f32 	%f437, %f435, %f436;
	neg.f32 	%f438, %f435;
	fma.rn.f32 	%f439, %f433, 0f40000000, %f438;
	neg.f32 	%f440, %f425;
	add.rn.f32 	%f441, %f433, %f440;
	neg.f32 	%f442, %f441;
	add.rn.f32 	%f443, %f432, %f442;
	fma.rn.f32 	%f444, %f443, 0f40000000, %f439;
	add.f32 	%f445, %f437, %f444;
	setp.gt.f32 	%p41, %f436, 0f00000000;
	selp.b32 	%r74, 0, -2097152000, %p41;
	setp.neu.f32 	%p42, %f30, 0f00000000;
	setp.neu.f32 	%p43, %f31, 0f7F800000;
	setp.lt.f32 	%p44, %f435, 0f00000000;
	selp.f32 	%f446, 0f00000000, 0f7F800000, %p44;
	abs.f32 	%f447, %f435;
	setp.gt.f32 	%p45, %f447, 0f43180000;
	cvt.rzi.s32.f32 	%r75, %f436;
	shl.b32 	%r76, %r75, 23;
	sub.s32 	%r77, %r76, %r74;
	mov.b32 	%f448, %r77;
	add.s32 	%r78, %r74, 2130706432;
	mov.b32 	%f449, %r78;
	fma.rn.f32 	%f450, %f445, 0f391FCB8E, 0f3AAF85ED;
	fma.rn.f32 	%f451, %f450, %f445, 0f3C1D9856;
	fma.rn.f32 	%f452, %f451, %f445, 0f3D6357BB;
	fma.rn.f32 	%f453, %f452, %f445, 0f3E75FDEC;
	fma.rn.f32 	%f454, %f453, %f445, 0f3F317218;
	fma.rn.f32 	%f455, %f454, %f445, 0f3F800000;
	mul.f32 	%f456, %f455, %f449;
	mul.f32 	%f457, %f456, %f448;
	selp.f32 	%f653, %f446, %f457, %p45;
	and.pred  	%p46, %p42, %p43;
	@%p46 bra 	$L__BB13_26;
	add.f32 	%f458, %f30, %f30;
	mov.b32 	%r79, %f458;
	and.b32  	%r80, %r79, 2147483647;
	mov.b32 	%f653, %r80;
$L__BB13_26:
	mul.f32 	%f461, %f653, %f5;
	cvta.to.global.u64 	%rd70, %rd17;
	add.s64 	%rd72, %rd70, %rd24;
	ld.global.f32 	%f462, [%rd72];
	fma.rn.f32 	%f463, %f1, %f461, %f462;
	st.global.f32 	[%rd72], %f463;
	ld.global.f32 	%f36, [%rd4];
	abs.f32 	%f37, %f36;
	setp.eq.f32 	%p47, %f36, 0f3F800000;
	mov.f32 	%f654, 0f3F800000;
	@%p47 bra 	$L__BB13_31;
	setp.num.f32 	%p48, %f37, %f37;
	@%p48 bra 	$L__BB13_29;
	mov.f32 	%f519, 0f40000000;
	add.rn.f32 	%f654, %f36, %f519;
	bra.uni 	$L__BB13_31;
$L__BB13_29:
	setp.lt.f32 	%p49, %f37, 0f00800000;
	mul.f32 	%f464, %f37, 0f4B800000;
	selp.f32 	%f465, %f464, %f37, %p49;
	mov.b32 	%r81, %f465;
	add.s32 	%r82, %r81, -1060439283;
	and.b32  	%r83, %r82, -8388608;
	sub.s32 	%r84, %r81, %r83;
	mov.b32 	%f466, %r84;
	cvt.rn.f32.s32 	%f467, %r83;
	selp.f32 	%f468, 0fC1C00000, 0f00000000, %p49;
	fma.rn.f32 	%f469, %f467, 0f34000000, %f468;
	add.f32 	%f470, %f466, 0fBF800000;
	add.f32 	%f471, %f466, 0f3F800000;
	rcp.approx.ftz.f32 	%f472, %f471;
	add.f32 	%f473, %f470, %f470;
	mul.f32 	%f474, %f473, %f472;
	mul.f32 	%f475, %f474, %f474;
	neg.f32 	%f476, %f474;
	sub.f32 	%f477, %f470, %f474;
	add.f32 	%f478, %f477, %f477;
	fma.rn.f32 	%f479, %f476, %f470, %f478;
	mul.rn.f32 	%f480, %f472, %f479;
	fma.rn.f32 	%f481, %f475, 0f3A2C32E4, 0f3B52E7DB;
	fma.rn.f32 	%f482, %f481, %f475, 0f3C93BB73;
	fma.rn.f32 	%f483, %f482, %f475, 0f3DF6384F;
	mul.rn.f32 	%f484, %f483, %f475;
	fma.rn.f32 	%f485, %f474, 0f3FB8AA3B, %f469;
	mul.f32 	%f486, %f484, 0f40400000;
	sub.f32 	%f487, %f469, %f485;
	fma.rn.f32 	%f488, %f474, 0f3FB8AA3B, %f487;
	fma.rn.f32 	%f489, %f480, 0f3FB8AA3B, %f488;
	fma.rn.f32 	%f490, %f474, 0f32A55E34, %f489;
	fma.rn.f32 	%f491, %f486, %f480, %f490;
	fma.rn.f32 	%f492, %f484, %f474, %f491;
	add.rn.f32 	%f493, %f485, %f492;
	mov.f32 	%f494, 0f40000000;
	mul.rn.f32 	%f495, %f493, %f494;
	cvt.rni.f32.f32 	%f496, %f495;
	sub.f32 	%f497, %f495, %f496;
	neg.f32 	%f498, %f495;
	fma.rn.f32 	%f499, %f493, 0f40000000, %f498;
	neg.f32 	%f500, %f485;
	add.rn.f32 	%f501, %f493, %f500;
	neg.f32 	%f502, %f501;
	add.rn.f32 	%f503, %f492, %f502;
	fma.rn.f32 	%f504, %f503, 0f40000000, %f499;
	add.f32 	%f505, %f497, %f504;
	setp.gt.f32 	%p50, %f496, 0f00000000;
	selp.b32 	%r85, 0, -2097152000, %p50;
	setp.neu.f32 	%p51, %f36, 0f00000000;
	setp.neu.f32 	%p52, %f37, 0f7F800000;
	setp.lt.f32 	%p53, %f495, 0f00000000;
	selp.f32 	%f506, 0f00000000, 0f7F800000, %p53;
	abs.f32 	%f507, %f495;
	setp.gt.f32 	%p54, %f507, 0f43180000;
	cvt.rzi.s32.f32 	%r86, %f496;
	shl.b32 	%r87, %r86, 23;
	sub.s32 	%r88, %r87, %r85;
	mov.b32 	%f508, %r88;
	add.s32 	%r89, %r85, 2130706432;
	mov.b32 	%f509, %r89;
	fma.rn.f32 	%f510, %f505, 0f391FCB8E, 0f3AAF85ED;
	fma.rn.f32 	%f511, %f510, %f505, 0f3C1D9856;
	fma.rn.f32 	%f512, %f511, %f505, 0f3D6357BB;
	fma.rn.f32 	%f513, %f512, %f505, 0f3E75FDEC;
	fma.rn.f32 	%f514, %f513, %f505, 0f3F317218;
	fma.rn.f32 	%f515, %f514, %f505, 0f3F800000;
	mul.f32 	%f516, %f515, %f509;
	mul.f32 	%f517, %f516, %f508;
	selp.f32 	%f654, %f506, %f517, %p54;
	and.pred  	%p55, %p51, %p52;
	@%p55 bra 	$L__BB13_31;
	add.f32 	%f518, %f36, %f36;
	mov.b32 	%r90, %f518;
	and.b32  	%r91, %r90, 2147483647;
	mov.b32 	%f654, %r91;
$L__BB13_31:
	mul.f32 	%f521, %f654, %f5;
	cvta.to.global.u64 	%rd73, %rd15;
	add.s64 	%rd75, %rd73, %rd24;
	ld.global.f32 	%f522, [%rd75];
	fma.rn.f32 	%f523, %f2, %f521, %f522;
	st.global.f32 	[%rd75], %f523;
	ld.global.f32 	%f42, [%rd4];
	abs.f32 	%f43, %f42;
	setp.eq.f32 	%p56, %f42, 0f3F800000;
	mov.f32 	%f655, 0f3F800000;
	@%p56 bra 	$L__BB13_36;
	setp.num.f32 	%p57, %f43, %f43;
	@%p57 bra 	$L__BB13_34;
	mov.f32 	%f579, 0f40000000;
	add.rn.f32 	%f655, %f42, %f579;
	bra.uni 	$L__BB13_36;
$L__BB13_34:
	setp.lt.f32 	%p58, %f43, 0f00800000;
	mul.f32 	%f524, %f43, 0f4B800000;
	selp.f32 	%f525, %f524, %f43, %p58;
	mov.b32 	%r92, %f525;
	add.s32 	%r93, %r92, -1060439283;
	and.b32  	%r94, %r93, -8388608;
	sub.s32 	%r95, %r92, %r94;
	mov.b32 	%f526, %r95;
	cvt.rn.f32.s32 	%f527, %r94;
	selp.f32 	%f528, 0fC1C00000, 0f00000000, %p58;
	fma.rn.f32 	%f529, %f527, 0f34000000, %f528;
	add.f32 	%f530, %f526, 0fBF800000;
	add.f32 	%f531, %f526, 0f3F800000;
	rcp.approx.ftz.f32 	%f532, %f531;
	add.f32 	%f533, %f530, %f530;
	mul.f32 	%f534, %f533, %f532;
	mul.f32 	%f535, %f534, %f534;
	neg.f32 	%f536, %f534;
	sub.f32 	%f537, %f530, %f534;
	add.f32 	%f538, %f537, %f537;
	fma.rn.f32 	%f539, %f536, %f530, %f538;
	mul.rn.f32 	%f540, %f532, %f539;
	fma.rn.f32 	%f541, %f535, 0f3A2C32E4, 0f3B52E7DB;
	fma.rn.f32 	%f542, %f541, %f535, 0f3C93BB73;
	fma.rn.f32 	%f543, %f542, %f535, 0f3DF6384F;
	mul.rn.f32 	%f544, %f543, %f535;
	fma.rn.f32 	%f545, %f534, 0f3FB8AA3B, %f529;
	mul.f32 	%f546, %f544, 0f40400000;
	sub.f32 	%f547, %f529, %f545;
	fma.rn.f32 	%f548, %f534, 0f3FB8AA3B, %f547;
	fma.rn.f32 	%f549, %f540, 0f3FB8AA3B, %f548;
	fma.rn.f32 	%f550, %f534, 0f32A55E34, %f549;
	fma.rn.f32 	%f551, %f546, %f540, %f550;
	fma.rn.f32 	%f552, %f544, %f534, %f551;
	add.rn.f32 	%f553, %f545, %f552;
	mov.f32 	%f554, 0f40000000;
	mul.rn.f32 	%f555, %f553, %f554;
	cvt.rni.f32.f32 	%f556, %f555;
	sub.f32 	%f557, %f555, %f556;
	neg.f32 	%f558, %f555;
	fma.rn.f32 	%f559, %f553, 0f40000000, %f558;
	neg.f32 	%f560, %f545;
	add.rn.f32 	%f561, %f553, %f560;
	neg.f32 	%f562, %f561;
	add.rn.f32 	%f563, %f552, %f562;
	fma.rn.f32 	%f564, %f563, 0f40000000, %f559;
	add.f32 	%f565, %f557, %f564;
	setp.gt.f32 	%p59, %f556, 0f00000000;
	selp.b32 	%r96, 0, -2097152000, %p59;
	setp.neu.f32 	%p60, %f42, 0f00000000;
	setp.neu.f32 	%p61, %f43, 0f7F800000;
	setp.lt.f32 	%p62, %f555, 0f00000000;
	selp.f32 	%f566, 0f00000000, 0f7F800000, %p62;
	abs.f32 	%f567, %f555;
	setp.gt.f32 	%p63, %f567, 0f43180000;
	cvt.rzi.s32.f32 	%r97, %f556;
	shl.b32 	%r98, %r97, 23;
	sub.s32 	%r99, %r98, %r96;
	mov.b32 	%f568, %r99;
	add.s32 	%r100, %r96, 2130706432;
	mov.b32 	%f569, %r100;
	fma.rn.f32 	%f570, %f565, 0f391FCB8E, 0f3AAF85ED;
	fma.rn.f32 	%f571, %f570, %f565, 0f3C1D9856;
	fma.rn.f32 	%f572, %f571, %f565, 0f3D6357BB;
	fma.rn.f32 	%f573, %f572, %f565, 0f3E75FDEC;
	fma.rn.f32 	%f574, %f573, %f565, 0f3F317218;
	fma.rn.f32 	%f575, %f574, %f565, 0f3F800000;
	mul.f32 	%f576, %f575, %f569;
	mul.f32 	%f577, %f576, %f568;
	selp.f32 	%f655, %f566, %f577, %p63;
	and.pred  	%p64, %p60, %p61;
	@%p64 bra 	$L__BB13_36;
	add.f32 	%f578, %f42, %f42;
	mov.b32 	%r101, %f578;
	and.b32  	%r102, %r101, 2147483647;
	mov.b32 	%f655, %r102;
$L__BB13_36:
	mul.f32 	%f581, %f655, %f5;
	cvta.to.global.u64 	%rd76, %rd18;
	add.s64 	%rd78, %rd76, %rd24;
	ld.global.f32 	%f582, [%rd78];
	fma.rn.f32 	%f583, %f4, %f581, %f582;
	st.global.f32 	[%rd78], %f583;
	ld.global.f32 	%f48, [%rd4];
	abs.f32 	%f49, %f48;
	setp.eq.f32 	%p65, %f48, 0f3F800000;
	mov.f32 	%f656, 0f3F800000;
	@%p65 bra 	$L__BB13_41;
	setp.num.f32 	%p66, %f49, %f49;
	@%p66 bra 	$L__BB13_39;
	mov.f32 	%f639, 0f40000000;
	add.rn.f32 	%f656, %f48, %f639;
	bra.uni 	$L__BB13_41;
$L__BB13_39:
	setp.lt.f32 	%p67, %f49, 0f00800000;
	mul.f32 	%f584, %f49, 0f4B800000;
	selp.f32 	%f585, %f584, %f49, %p67;
	mov.b32 	%r103, %f585;
	add.s32 	%r104, %r103, -1060439283;
	and.b32  	%r105, %r104, -8388608;
	sub.s32 	%r106, %r103, %r105;
	mov.b32 	%f586, %r106;
	cvt.rn.f32.s32 	%f587, %r105;
	selp.f32 	%f588, 0fC1C00000, 0f00000000, %p67;
	fma.rn.f32 	%f589, %f587, 0f34000000, %f588;
	add.f32 	%f590, %f586, 0fBF800000;
	add.f32 	%f591, %f586, 0f3F800000;
	rcp.approx.ftz.f32 	%f592, %f591;
	add.f32 	%f593, %f590, %f590;
	mul.f32 	%f594, %f593, %f592;
	mul.f32 	%f595, %f594, %f594;
	neg.f32 	%f596, %f594;
	sub.f32 	%f597, %f590, %f594;
	add.f32 	%f598, %f597, %f597;
	fma.rn.f32 	%f599, %f596, %f590, %f598;
	mul.rn.f32 	%f600, %f592, %f599;
	fma.rn.f32 	%f601, %f595, 0f3A2C32E4, 0f3B52E7DB;
	fma.rn.f32 	%f602, %f601, %f595, 0f3C93BB73;
	fma.rn.f32 	%f603, %f602, %f595, 0f3DF6384F;
	mul.rn.f32 	%f604, %f603, %f595;
	fma.rn.f32 	%f605, %f594, 0f3FB8AA3B, %f589;
	mul.f32 	%f606, %f604, 0f40400000;
	sub.f32 	%f607, %f589, %f605;
	fma.rn.f32 	%f608, %f594, 0f3FB8AA3B, %f607;
	fma.rn.f32 	%f609, %f600, 0f3FB8AA3B, %f608;
	fma.rn.f32 	%f610, %f594, 0f32A55E34, %f609;
	fma.rn.f32 	%f611, %f606, %f600, %f610;
	fma.rn.f32 	%f612, %f604, %f594, %f611;
	add.rn.f32 	%f613, %f605, %f612;
	mov.f32 	%f614, 0f40000000;
	mul.rn.f32 	%f615, %f613, %f614;
	cvt.rni.f32.f32 	%f616, %f615;
	sub.f32 	%f617, %f615, %f616;
	neg.f32 	%f618, %f615;
	fma.rn.f32 	%f619, %f613, 0f40000000, %f618;
	neg.f32 	%f620, %f605;
	add.rn.f32 	%f621, %f613, %f620;
	neg.f32 	%f622, %f621;
	add.rn.f32 	%f623, %f612, %f622;
	fma.rn.f32 	%f624, %f623, 0f40000000, %f619;
	add.f32 	%f625, %f617, %f624;
	setp.gt.f32 	%p68, %f616, 0f00000000;
	selp.b32 	%r107, 0, -2097152000, %p68;
	setp.neu.f32 	%p69, %f48, 0f00000000;
	setp.neu.f32 	%p70, %f49, 0f7F800000;
	setp.lt.f32 	%p71, %f615, 0f00000000;
	selp.f32 	%f626, 0f00000000, 0f7F800000, %p71;
	abs.f32 	%f627, %f615;
	setp.gt.f32 	%p72, %f627, 0f43180000;
	cvt.rzi.s32.f32 	%r108, %f616;
	shl.b32 	%r109, %r108, 23;
	sub.s32 	%r110, %r109, %r107;
	mov.b32 	%f628, %r110;
	add.s32 	%r111, %r107, 2130706432;
	mov.b32 	%f629, %r111;
	fma.rn.f32 	%f630, %f625, 0f391FCB8E, 0f3AAF85ED;
	fma.rn.f32 	%f631, %f630, %f625, 0f3C1D9856;
	fma.rn.f32 	%f632, %f631, %f625, 0f3D6357BB;
	fma.rn.f32 	%f633, %f632, %f625, 0f3E75FDEC;
	fma.rn.f32 	%f634, %f633, %f625, 0f3F317218;
	fma.rn.f32 	%f635, %f634, %f625, 0f3F800000;
	mul.f32 	%f636, %f635, %f629;
	mul.f32 	%f637, %f636, %f628;
	selp.f32 	%f656, %f626, %f637, %p72;
	and.pred  	%p73, %p69, %p70;
	@%p73 bra 	$L__BB13_41;
	add.f32 	%f638, %f48, %f48;
	mov.b32 	%r112, %f638;
	and.b32  	%r113, %r112, 2147483647;
	mov.b32 	%f656, %r113;
$L__BB13_41:
	mul.f32 	%f640, %f656, %f5;
	cvta.to.global.u64 	%rd79, %rd16;
	add.s64 	%rd81, %rd79, %rd24;
	ld.global.f32 	%f641, [%rd81];
	fma.rn.f32 	%f642, %f3, %f640, %f641;
	st.global.f32 	[%rd81], %f642;
	ld.global.f32 	%f643, [%rd2];
	ld.global.f32 	%f644, [%rd3];
	add.f32 	%f645, %f643, %f644;
	cvta.to.global.u64 	%rd82, %rd9;
	add.s64 	%rd83, %rd82, %rd24;
	st.global.f32 	[%rd83], %f645;
	ld.global.f32 	%f646, [%rd5];
	ld.global.f32 	%f647, [%rd6];
	add.f32 	%f648, %f646, %f647;
	cvta.to.global.u64 	%rd84, %rd10;
	add.s64 	%rd85, %rd84, %rd24;
	st.global.f32 	[%rd85], %f648;
$L__BB13_42:
	ret;

}
	// .globl	_Z14save_wavefiledPfS_S_S_S_S_S_S_S_S_S_S_S_S_S_S_S_S_S_S_S_S_S_S_S_S_S_S_S_S_S_S_S_S_S_S_S_S_S_S_i
.visible .entry _Z14save_wavefiledPfS_S_S_S_S_S_S_S_S_S_S_S_S_S_S_S_S_S_S_S_S_S_S_S_S_S_S_S_S_S_S_S_S_S_S_S_S_S_S_i(
	.param .u64 .ptr .align 1 _Z14save_wavefiledPfS_S_S_S_S_S_S_S_S_S_S_S_S_S_S_S_S_S_S_S_S_S_S_S_S_S_S_S_S_S_S_S_S_S_S_S_S_S_S_i_param_0,
	.param .u64 .ptr .align 1 _Z14save_wavefiledPfS_S_S_S_S_S_S_S_S_S_S_S_S_S_S_S_S_S_S_S_S_S_S_S_S_S_S_S_S_S_S_S_S_S_S_S_S_S_S_i_param_1,
	.param .u64 .ptr .align 1 _Z14save_wavefiledPfS_S_S_S_S_S_S_S_S_S_S_S_S_S_S_S_S_S_S_S_S_S_S_S_S_S_S_S_S_S_S_S_S_S_S_S_S_S_S_i_param_2,
	.param .u64 .ptr .align 1 _Z14save_wavefiledPfS_S_S_S_S_S_S_S_S_S_S_S_S_S_S_S_S_S_S_S_S_S_S_S_S_S_S_S_S_S_S_S_S_S_S_S_S_S_S_i_param_3,
	.param .u64 .ptr .align 1 _Z14save_wavefiledPfS_S_S_S_S_S_S_S_S_S_S_S_S_S_S_S_S_S_S_S_S_S_S_S_S_S_S_S_S_S_S_S_S_S_S_S_S_S_S_i_param_4,
	.param .u64 .ptr .align 1 _Z14save_wavefiledPfS_S_S_S_S_S_S_S_S_S_S_S_S_S_S_S_S_S_S_S_S_S_S_S_S_S_S_S_S_S_S_S_S_S_S_S_S_S_S_i_param_5,
	.param .u64 .ptr .align 1 _Z14save_wavefiledPfS_S_S_S_S_S_S_S_S_S_S_S_S_S_S_S_S_S_S_S_S_S_S_S_S_S_S_S_S_S_S_S_S_S_S_S_S_S_S_i_param_6,
	.param .u64 .ptr .align 1 _Z14save_wavefiledPfS_S_S_S_S_S_S_S_S_S_S_S_S_S_S_S_S_S_S_S_S_S_S_S_S_S_S_S_S_S_S_S_S_S_S_S_S_S_S_i_param_7,
	.param .u64 .ptr .align 1 _Z14save_wavefiledPfS_S_S_S_S_S_S_S_S_S_S_S_S_S_S_S_S_S_S_S_S_S_S_S_S_S_S_S_S_S_S_S_S_S_S_S_S_S_S_i_param_8,
	.param .u64 .ptr .align 1 _Z14save_wavefiledPfS_S_S_S_S_S_S_S_S_S_S_S_S_S_S_S_S_S_S_S_S_S_S_S_S_S_S_S_S_S_S_S_S_S_S_S_S_S_S_i_param_9,
	.param .u64 .ptr .align 1 _Z14save_wavefiledPfS_S_S_S_S_S_S_S_S_S_S_S_S_S_S_S_S_S_S_S_S_S_S_S_S_S_S_S_S_S_S_S_S_S_S_S_S_S_S_i_param_10,
	.param .u64 .ptr .align 1 _Z14save_wavefiledPfS_S_S_S_S_S_S_S_S_S_S_S_S_S_S_S_S_S_S_S_S_S_S_S_S_S_S_S_S_S_S_S_S_S_S_S_S_S_S_i_param_11,
	.param .u64 .ptr .align 1 _Z14save_wavefiledPfS_S_S_S_S_S_S_S_S_S_S_S_S_S_S_S_S_S_S_S_S_S_S_S_S_S_S_S_S_S_S_S_S_S_S_S_S_S_S_i_param_12,
	.param .u64 .ptr .align 1 _Z14save_wavefiledPfS_S_S_S_S_S_S_S_S_S_S_S_S_S_S_S_S_S_S_S_S_S_S_S_S_S_S_S_S_S_S_S_S_S_S_S_S_S_S_i_param_13,
	.param .u64 .ptr .align 1 _Z14save_wavefiledPfS_S_S_S_S_S_S_S_S_S_S_S_S_S_S_S_S_S_S_S_S_S_S_S_S_S_S_S_S_S_S_S_S_S_S_S_S_S_S_i_param_14,
	.param .u64 .ptr .align 1 _Z14save_wavefiledPfS_S_S_S_S_S_S_S_S_S_S_S_S_S_S_S_S_S_S_S_S_S_S_S_S_S_S_S_S_S_S_S_S_S_S_S_S_S_S_i_param_15,
	.param .u64 .ptr .align 1 _Z14save_wavefiledPfS_S_S_S_S_S_S_S_S_S_S_S_S_S_S_S_S_S_S_S_S_S_S_S_S_S_S_S_S_S_S_S_S_S_S_S_S_S_S_i_param_16,
	.param .u64 .ptr .align 1 _Z14save_wavefiledPfS_S_S_S_S_S_S_S_S_S_S_S_S_S_S_S_S_S_S_S_S_S_S_S_S_S_S_S_S_S_S_S_S_S_S_S_S_S_S_i_param_17,
	.param .u64 .ptr .align 1 _Z14save_wavefiledPfS_S_S_S_S_S_S_S_S_S_S_S_S_S_S_S_S_S_S_S_S_S_S_S_S_S_S_S_S_S_S_S_S_S_S_S_S_S_S_i_param_18,
	.param .u64 .ptr .align 1 _Z14save_wavefiledPfS_S_S_S_S_S_S_S_S_S_S_S_S_S_S_S_S_S_S_S_S_S_S_S_S_S_S_S_S_S_S_S_S_S_S_S_S_S_S_i_param_19,
	.param .u64 .ptr .align 1 _Z14save_wavefiledPfS_S_S_S_S_S_S_S_S_S_S_S_S_S_S_S_S_S_S_S_S_S_S_S_S_S_S_S_S_S_S_S_S_S_S_S_S_S_S_i_param_20,
	.param .u64 .ptr .align 1 _Z14save_wavefiledPfS_S_S_S_S_S_S_S_S_S_S_S_S_S_S_S_S_S_S_S_S_S_S_S_S_S_S_S_S_S_S_S_S_S_S_S_S_S_S_i_param_21,
	.param .u64 .ptr .align 1 _Z14save_wavefiledPfS_S_S_S_S_S_S_S_S_S_S_S_S_S_S_S_S_S_S_S_S_S_S_S_S_S_S_S_S_S_S_S_S_S_S_S_S_S_S_i_param_22,
	.param .u64 .ptr .align 1 _Z14save_wavefiledPfS_S_S_S_S_S_S_S_S_S_S_S_S_S_S_S_S_S_S_S_S_S_S_S_S_S_S_S_S_S_S_S_S_S_S_S_S_S_S_i_param_23,
	.param .u64 .ptr .align 1 _Z14save_wavefiledPfS_S_S_S_S_S_S_S_S_S_S_S_S_S_S_S_S_S_S_S_S_S_S_S_S_S_S_S_S_S_S_S_S_S_S_S_S_S_S_i_param_24,
	.param .u64 .ptr .align 1 _Z14save_wavefiledPfS_S_S_S_S_S_S_S_S_S_S_S_S_S_S_S_S_S_S_S_S_S_S_S_S_S_S_S_S_S_S_S_S_S_S_S_S_S_S_i_param_25,
	.param .u64 .ptr .align 1 _Z14save_wavefiledPfS_S_S_S_S_S_S_S_S_S_S_S_S_S_S_S_S_S_S_S_S_S_S_S_S_S_S_S_S_S_S_S_S_S_S_S_S_S_S_i_param_26,
	.param .u64 .ptr .align 1 _Z14save_wavefiledPfS_S_S_S_S_S_S_S_S_S_S_S_S_S_S_S_S_S_S_S_S_S_S_S_S_S_S_S_S_S_S_S_S_S_S_S_S_S_S_i_param_27,
	.param .u64 .ptr .align 1 _Z14save_wavefiledPfS_S_S_S_S_S_S_S_S_S_S_S_S_S_S_S_S_S_S_S_S_S_S_S_S_S_S_S_S_S_S_S_S_S_S_S_S_S_S_i_param_28,
	.param .u64 .ptr .align 1 _Z14save_wavefiledPfS_S_S_S_S_S_S_S_S_S_S_S_S_S_S_S_S_S_S_S_S_S_S_S_S_S_S_S_S_S_S_S_S_S_S_S_S_S_S_i_param_29,
	.param .u64 .ptr .align 1 _Z14save_wavefiledPfS_S_S_S_S_S_S_S_S_S_S_S_S_S_S_S_S_S_S_S_S_S_S_S_S_S_S_S_S_S_S_S_S_S_S_S_S_S_S_i_param_30,
	.param .u64 .ptr .align 1 _Z14save_wavefiledPfS_S_S_S_S_S_S_S_S_S_S_S_S_S_S_S_S_S_S_S_S_S_S_S_S_S_S_S_S_S_S_S_S_S_S_S_S_S_S_i_param_31,
	.param .u64 .ptr .align 1 _Z14save_wavefiledPfS_S_S_S_S_S_S_S_S_S_S_S_S_S_S_S_S_S_S_S_S_S_S_S_S_S_S_S_S_S_S_S_S_S_S_S_S_S_S_i_param_32,
	.param .u64 .ptr .align 1 _Z14save_wavefiledPfS_S_S_S_S_S_S_S_S_S_S_S_S_S_S_S_S_S_S_S_S_S_S_S_S_S_S_S_S_S_S_S_S_S_S_S_S_S_S_i_param_33,
	.param .u64 .ptr .align 1 _Z14save_wavefiledPfS_S_S_S_S_S_S_S_S_S_S_S_S_S_S_S_S_S_S_S_S_S_S_S_S_S_S_S_S_S_S_S_S_S_S_S_S_S_S_i_param_34,
	.param .u64 .ptr .align 1 _Z14save_wavefiledPfS_S_S_S_S_S_S_S_S_S_S_S_S_S_S_S_S_S_S_S_S_S_S_S_S_S_S_S_S_S_S_S_S_S_S_S_S_S_S_i_param_35,
	.param .u64 .ptr .align 1 _Z14save_wavefiledPfS_S_S_S_S_S_S_S_S_S_S_S_S_S_S_S_S_S_S_S_S_S_S_S_S_S_S_S_S_S_S_S_S_S_S_S_S_S_S_i_param_36,
	.param .u64 .ptr .align 1 _Z14save_wavefiledPfS_S_S_S_S_S_S_S_S_S_S_S_S_S_S_S_S_S_S_S_S_S_S_S_S_S_S_S_S_S_S_S_S_S_S_S_S_S_S_i_param_37,
	.param .u64 .ptr .align 1 _Z14save_wavefiledPfS_S_S_S_S_S_S_S_S_S_S_S_S_S_S_S_S_S_S_S_S_S_S_S_S_S_S_S_S_S_S_S_S_S_S_S_S_S_S_i_param_38,
	.param .u64 .ptr .align 1 _Z14save_wavefiledPfS_S_S_S_S_S_S_S_S_S_S_S_S_S_S_S_S_S_S_S_S_S_S_S_S_S_S_S_S_S_S_S_S_S_S_S_S_S_S_i_param_39,
	.param .u32 _Z14save_wavefiledPfS_S_S_S_S_S_S_S_S_S_S_S_S_S_S_S_S_S_S_S_S_S_S_S_S_S_S_S_S_S_S_S_S_S_S_S_S_S_S_i_param_40
)
{
	.reg .pred 	%p<13>;
	.reg .b32 	%r<29>;
	.reg .b32 	%f<33>;
	.reg .b64 	%rd<166>;

	ld.param.u64 	%rd10, [_Z14save_wavefiledPfS_S_S_S_S_S_S_S_S_S_S_S_S_S_S_S_S_S_S_S_S_S_S_S_S_S_S_S_S_S_S_S_S_S_S_S_S_S_S_i_param_1];
	ld.param.u64 	%rd12, [_Z14save_wavefiledPfS_S_S_S_S_S_S_S_S_S_S_S_S_S_S_S_S_S_S_S_S_S_S_S_S_S_S_S_S_S_S_S_S_S_S_S_S_S_S_i_param_3];
	ld.param.u64 	%rd13, [_Z14save_wavefiledPfS_S_S_S_S_S_S_S_S_S_S_S_S_S_S_S_S_S_S_S_S_S_S_S_S_S_S_S_S_S_S_S_S_S_S_S_S_S_S_i_param_4];
	ld.param.u64 	%rd16, [_Z14save_wavefiledPfS_S_S_S_S_S_S_S_S_S_S_S_S_S_S_S_S_S_S_S_S_S_S_S_S_S_S_S_S_S_S_S_S_S_S_S_S_S_S_i_param_7];
	ld.param.u64 	%rd17, [_Z14save_wavefiledPfS_S_S_S_S_S_S_S_S_S_S_S_S_S_S_S_S_S_S_S_S_S_S_S_S_S_S_S_S_S_S_S_S_S_S_S_S_S_S_i_param_8];
	ld.param.u64 	%rd18, [_Z14save_wavefiledPfS_S_S_S_S_S_S_S_S_S_S_S_S_S_S_S_S_S_S_S_S_S_S_S_S_S_S_S_S_S_S_S_S_S_S_S_S_S_S_i_param_9];
	ld.param.u64 	%rd19, [_Z14save_wavefiledPfS_S_S_S_S_S_S_S_S_S_S_S_S_S_S_S_S_S_S_S_S_S_S_S_S_S_S_S_S_S_S_S_S_S_S_S_S_S_S_i_param_10];
	ld.param.u64 	%rd20, [_Z14save_wavefiledPfS_S_S_S_S_S_S_S_S_S_S_S_S_S_S_S_S_S_S_S_S_S_S_S_S_S_S_S_S_S_S_S_S_S_S_S_S_S_S_i_param_11];
	ld.param.u64 	%rd24, [_Z14save_wavefiledPfS_S_S_S_S_S_S_S_S_S_S_S_S_S_S_S_S_S_S_S_S_S_S_S_S_S_S_S_S_S_S_S_S_S_S_S_S_S_S_i_param_15];
	ld.param.u64 	%rd25, [_Z14save_wavefiledPfS_S_S_S_S_S_S_S_S_S_S_S_S_S_S_S_S_S_S_S_S_S_S_S_S_S_S_S_S_S_S_S_S_S_S_S_S_S_S_i_param_16];
	ld.param.u64 	%rd26, [_Z14save_wavefiledPfS_S_S_S_S_S_S_S_S_S_S_S_S_S_S_S_S_S_S_S_S_S_S_S_S_S_S_S_S_S_S_S_S_S_S_S_S_S_S_i_param_17];
	ld.param.u64 	%rd27, [_Z14save_wavefiledPfS_S_S_S_S_S_S_S_S_S_S_S_S_S_S_S_S_S_S_S_S_S_S_S_S_S_S_S_S_S_S_S_S_S_S_S_S_S_S_i_param_18];
	ld.param.u64 	%rd28, [_Z14save_wavefiledPfS_S_S_S_S_S_S_S_S_S_S_S_S_S_S_S_S_S_S_S_S_S_S_S_S_S_S_S_S_S_S_S_S_S_S_S_S_S_S_i_param_19];
	ld.param.u64 	%rd29, [_Z14save_wavefiledPfS_S_S_S_S_S_S_S_S_S_S_S_S_S_S_S_S_S_S_S_S_S_S_S_S_S_S_S_S_S_S_S_S_S_S_S_S_S_S_i_param_20];
	ld.param.u64 	%rd30, [_Z14save_wavefiledPfS_S_S_S_S_S_S_S_S_S_S_S_S_S_S_S_S_S_S_S_S_S_S_S_S_S_S_S_S_S_S_S_S_S_S_S_S_S_S_i_param_21];
	ld.param.u64 	%rd31, [_Z14save_wavefiledPfS_S_S_S_S_S_S_S_S_S_S_S_S_S_S_S_S_S_S_S_S_S_S_S_S_S_S_S_S_S_S_S_S_S_S_S_S_S_S_i_param_22];
	ld.param.u64 	%rd32, [_Z14save_wavefiledPfS_S_S_S_S_S_S_S_S_S_S_S_S_S_S_S_S_S_S_S_S_S_S_S_S_S_S_S_S_S_S_S_S_S_S_S_S_S_S_i_param_23];
	ld.param.u64 	%rd33, [_Z14save_wavefiledPfS_S_S_S_S_S_S_S_S_S_S_S_S_S_S_S_S_S_S_S_S_S_S_S_S_S_S_S_S_S_S_S_S_S_S_S_S_S_S_i_param_24];
	ld.param.u64 	%rd40, [_Z14save_wavefiledPfS_S_S_S_S_S_S_S_S_S_S_S_S_S_S_S_S_S_S_S_S_S_S_S_S_S_S_S_S_S_S_S_S_S_S_S_S_S_S_i_param_31];
	ld.param.u64 	%rd41, [_Z14save_wavefiledPfS_S_S_S_S_S_S_S_S_S_S_S_S_S_S_S_S_S_S_S_S_S_S_S_S_S_S_S_S_S_S_S_S_S_S_S_S_S_S_i_param_32];
	ld.param.u64 	%rd42, [_Z14save_wavefiledPfS_S_S_S_S_S_S_S_S_S_S_S_S_S_S_S_S_S_S_S_S_S_S_S_S_S_S_S_S_S_S_S_S_S_S_S_S_S_S_i_param_33];
	ld.param.u64 	%rd43, [_Z14save_wavefiledPfS_S_S_S_S_S_S_S_S_S_S_S_S_S_S_S_S_S_S_S_S_S_S_S_S_S_S_S_S_S_S_S_S_S_S_S_S_S_S_i_param_34];
	ld.param.u64 	%rd44, [_Z14save_wavefiledPfS_S_S_S_S_S_S_S_S_S_S_S_S_S_S_S_S_S_S_S_S_S_S_S_S_S_S_S_S_S_S_S_S_S_S_S_S_S_S_i_param_35];
	ld.param.u64 	%rd45, [_Z14save_wavefiledPfS_S_S_S_S_S_S_S_S_S_S_S_S_S_S_S_S_S_S_S_S_S_S_S_S_S_S_S_S_S_S_S_S_S_S_S_S_S_S_i_param_36];
	ld.param.u64 	%rd46, [_Z14save_wavefiledPfS_S_S_S_S_S_S_S_S_S_S_S_S_S_S_S_S_S_S_S_S_S_S_S_S_S_S_S_S_S_S_S_S_S_S_S_S_S_S_i_param_37];
	ld.param.u64 	%rd47, [_Z14save_wavefiledPfS_S_S_S_S_S_S_S_S_S_S_S_S_S_S_S_S_S_S_S_S_S_S_S_S_S_S_S_S_S_S_S_S_S_S_S_S_S_S_i_param_38];
	ld.param.u64 	%rd48, [_Z14save_wavefiledPfS_S_S_S_S_S_S_S_S_S_S_S_S_S_S_S_S_S_S_S_S_S_S_S_S_S_S_S_S_S_S_S_S_S_S_S_S_S_S_i_param_39];
	ld.param.u32 	%r3, [_Z14save_wavefiledPfS_S_S_S_S_S_S_S_S_S_S_S_S_S_S_S_S_S_S_S_S_S_S_S_S_S_S_S_S_S_S_S_S_S_S_S_S_S_S_i_param_40];
	cvta.to.global.u64 	%rd1, %rd48;
	cvta.to.global.u64 	%rd2, %rd47;
	cvta.to.global.u64 	%rd3, %rd46;
	cvta.to.global.u64 	%rd4, %rd45;
	cvta.to.global.u64 	%rd5, %rd44;
	cvta.to.global.u64 	%rd6, %rd43;
	cvta.to.global.u64 	%rd7, %rd42;
	cvta.to.global.u64 	%rd8, %rd41;
	mov.u32 	%r4, %ctaid.x;
	mov.u32 	%r5, %ntid.x;
	mov.u32 	%r6, %tid.x;
	mad.lo.s32 	%r1, %r4, %r5, %r6;
	mov.u32 	%r7, %ctaid.y;
	mov.u32 	%r8, %ntid.y;
	mov.u32 	%r9, %tid.y;
	mad.lo.s32 	%r10, %r7, %r8, %r9;
	setp.gt.u32 	%p1, %r1, 599;
	add.s32 	%r11, %r10, -194;
	setp.gt.u32 	%p2, %r11, 11;
	or.pred  	%p3, %p1, %p2;
	@%p3 bra 	$L__BB14_2;
	ld.param.u64 	%rd156, [_Z14save_wavefiledPfS_S_S_S_S_S_S_S_S_S_S_S_S_S_S_S_S_S_S_S_S_S_S_S_S_S_S_S_S_S_S_S_S_S_S_S_S_S_S_i_param_6];
	ld.param.u64 	%rd155, [_Z14save_wavefiledPfS_S_S_S_S_S_S_S_S_S_S_S_S_S_S_S_S_S_S_S_S_S_S_S_S_S_S_S_S_S_S_S_S_S_S_S_S_S_S_i_param_5];
	ld.param.u64 	%rd154, [_Z14save_wavefiledPfS_S_S_S_S_S_S_S_S_S_S_S_S_S_S_S_S_S_S_S_S_S_S_S_S_S_S_S_S_S_S_S_S_S_S_S_S_S_S_i_param_2];
	ld.param.u64 	%rd153, [_Z14save_wavefiledPfS_S_S_S_S_S_S_S_S_S_S_S_S_S_S_S_S_S_S_S_S_S_S_S_S_S_S_S_S_S_S_S_S_S_S_S_S_S_S_i_param_0];
	cvta.to.global.u64 	%rd49, %rd153;
	cvta.to.global.u64 	%rd50, %rd10;
	cvta.to.global.u64 	%rd51, %rd154;
	cvta.to.global.u64 	%rd52, %rd12;
	cvta.to.global.u64 	%rd53, %rd13;
	cvta.to.global.u64 	%rd54, %rd155;
	cvta.to.global.u64 	%rd55, %rd156;
	cvta.to.global.u64 	%rd56, %rd16;
	mad.lo.s32 	%r12, %r1, 600, %r10;
	mul.wide.u32 	%rd57, %r12, 4;
	add.s64 	%rd58, %rd8, %rd57;
	ld.global.f32 	%f1, [%rd58];
	mad.lo.s32 	%r13, %r1, 12, %r10;
	mad.lo.s32 	%r14, %r3, 7200, %r13;
	add.s32 	%r15, %r14, -188;
	mul.wide.s32 	%rd59, %r15, 4;
	add.s64 	%rd60, %rd49, %rd59;
	st.global.f32 	[%rd60], %f1;
	add.s64 	%rd61, %rd7, %rd57;
	ld.global.f32 	%f2, [%rd61];
	add.s64 	%rd62, %rd50, %rd59;
	st.global.f32 	[%rd62], %f2;
	add.s64 	%rd63, %rd6, %rd57;
	ld.global.f32 	%f3, [%rd63];
	add.s64 	%rd64, %rd51, %rd59;
	st.global.f32 	[%rd64], %f3;
	add.s64 	%rd65, %rd5, %rd57;
	ld.global.f32 	%f4, [%rd65];
	add.s64 	%rd66, %rd52, %rd59;
	st.global.f32 	[%rd66], %f4;
	add.s64 	%rd67, %rd4, %rd57;
	ld.global.f32 	%f5, [%rd67];
	add.s64 	%rd68, %rd53, %rd59;
	st.global.f32 	[%rd68], %f5;
	add.s64 	%rd69, %rd3, %rd57;
	ld.global.f32 	%f6, [%rd69];
	add.s64 	%rd70, %rd54, %rd59;
	st.global.f32 	[%rd70], %f6;
	add.s64 	%rd71, %rd2, %rd57;
	ld.global.f32 	%f7, [%rd71];
	add.s64 	%rd72, %rd55, %rd59;
	st.global.f32 	[%rd72], %f7;
	add.s64 	%rd73, %rd1, %rd57;
	ld.global.f32 	%f8, [%rd73];
	add.s64 	%rd74, %rd56, %rd59;
	st.global.f32 	[%rd74], %f8;
$L__BB14_2:
	setp.gt.u32 	%p4, %r1, 599;
	add.s32 	%r16, %r10, -394;
	setp.gt.u32 	%p5, %r16, 11;
	or.pred  	%p6, %p4, %p5;
	@%p6 bra 	$L__BB14_4;
	ld.param.u64 	%rd159, [_Z14save_wavefiledPfS_S_S_S_S_S_S_S_S_S_S_S_S_S_S_S_S_S_S_S_S_S_S_S_S_S_S_S_S_S_S_S_S_S_S_S_S_S_S_i_param_14];
	ld.param.u64 	%rd158, [_Z14save_wavefiledPfS_S_S_S_S_S_S_S_S_S_S_S_S_S_S_S_S_S_S_S_S_S_S_S_S_S_S_S_S_S_S_S_S_S_S_S_S_S_S_i_param_13];
	ld.param.u64 	%rd157, [_Z14save_wavefiledPfS_S_S_S_S_S_S_S_S_S_S_S_S_S_S_S_S_S_S_S_S_S_S_S_S_S_S_S_S_S_S_S_S_S_S_S_S_S_S_i_param_12];
	mad.lo.s32 	%r17, %r1, 600, %r10;
	mul.wide.u32 	%rd75, %r17, 4;
	add.s64 	%rd76, %rd8, %rd75;
	ld.global.f32 	%f9, [%rd76];
	mad.lo.s32 	%r18, %r1, 12, %r10;
	mad.lo.s32 	%r19, %r3, 7200, %r18;
	add.s32 	%r20, %r19, -400;
	cvta.to.global.u64 	%rd77, %rd17;
	mul.wide.s32 	%rd78, %r20, 4;
	add.s64 	%rd79, %rd77, %rd78;
	st.global.f32 	[%rd79], %f9;
	add.s64 	%rd80, %rd7, %rd75;
	ld.global.f32 	%f10, [%rd80];
	cvta.to.global.u64 	%rd81, %rd18;
	add.s64 	%rd82, %rd81, %rd78;
	st.global.f32 	[%rd82], %f10;
	add.s64 	%rd83, %rd6, %rd75;
	ld.global.f32 	%f11, [%rd83];
	cvta.to.global.u64 	%rd84, %rd19;
	add.s64 	%rd85, %rd84, %rd78;
	st.global.f32 	[%rd85], %f11;
	add.s64 	%rd86, %rd5, %rd75;
	ld.global.f32 	%f12, [%rd86];
	cvta.to.global.u64 	%rd87, %rd20;
	add.s64 	%rd88, %rd87, %rd78;
	st.global.f32 	[%rd88], %f12;
	add.s64 	%rd89, %rd4, %rd75;
	ld.global.f32 	%f13, [%rd89];
	cvta.to.global.u64 	%rd90, %rd157;
	add.s64 	%rd91, %rd90, %rd78;
	st.global.f32 	[%rd91], %f13;
	add.s64 	%rd92, %rd3, %rd75;
	ld.global.f32 	%f14, [%rd92];
	cvta.to.global.u64 	%rd93, %rd158;
	add.s64 	%rd94, %rd93, %rd78;
	st.global.f32 	[%rd94], %f14;
	add.s64 	%rd95, %rd2, %rd75;
	ld.global.f32 	%f15, [%rd95];
	cvta.to.global.u64 	%rd96, %rd159;
	add.s64 	%rd97, %rd96, %rd78;
	st.global.f32 	[%rd97], %f15;
	add.s64 	%rd98, %rd1, %rd75;
	ld.global.f32 	%f16, [%rd98];
	cvta.to.global.u64 	%rd99, %rd24;
	add.s64 	%rd100, %rd99, %rd78;
	st.global.f32 	[%rd100], %f16;
$L__BB14_4:
	add.s32 	%r21, %r1, -194;
	setp.gt.u32 	%p7, %r21, 11;
	setp.gt.u32 	%p8, %r10, 599;
	or.pred  	%p9, %p7, %p8;
	@%p9 bra 	$L__BB14_6;
	mad.lo.s32 	%r22, %r1, 600, %r10;
	mul.wide.u32 	%rd101, %r22, 4;
	add.s64 	%rd102, %rd8, %rd101;
	ld.global.f32 	%f17, [%rd102];
	mad.lo.s32 	%r23, %r3, 7200, %r22;
	add.s32 	%r24, %r23, -112800;
	cvta.to.global.u64 	%rd103, %rd25;
	mul.wide.s32 	%rd104, %r24, 4;
	add.s64 	%rd105, %rd103, %rd104;
	st.global.f32 	[%rd105], %f17;
	add.s64 	%rd106, %rd7, %rd101;
	ld.global.f32 	%f18, [%rd106];
	cvta.to.global.u64 	%rd107, %rd26;
	add.s64 	%rd108, %rd107, %rd104;
	st.global.f32 	[%rd108], %f18;
	add.s64 	%rd109, %rd6, %rd101;
	ld.global.f32 	%f19, [%rd109];
	cvta.to.global.u64 	%rd110, %rd27;
	add.s64 	%rd111, %rd110, %rd104;
	st.global.f32 	[%rd111], %f19;
	add.s64 	%rd112, %rd5, %rd101;
	ld.global.f32 	%f20, [%rd112];
	cvta.to.global.u64 	%rd113, %rd28;
	add.s64 	%rd114, %rd113, %rd104;
	st.global.f32 	[%rd114], %f20;
	add.s64 	%rd115, %rd4, %rd101;
	ld.global.f32 	%f21, [%rd115];
	cvta.to.global.u64 	%rd116, %rd29;
	add.s64 	%rd117, %rd116, %rd104;
	st.global.f32 	[%rd117], %f21;
	add.s64 	%rd118, %rd3, %rd101;
	ld.global.f32 	%f22, [%rd118];
	cvta.to.global.u64 	%rd119, %rd30;
	add.s64 	%rd120, %rd119, %rd104;
	st.global.f32 	[%rd120], %f22;
	add.s64 	%rd121, %rd2, %rd101;
	ld.global.f32 	%f23, [%rd121];
	cvta.to.global.u64 	%rd122, %rd31;
	add.s64 	%rd123, %rd122, %rd104;
	st.global.f32 	[%rd123], %f23;
	add.s64 	%rd124, %rd1, %rd101;
	ld.global.f32 	%f24, [%rd124];
	cvta.to.global.u64 	%rd125, %rd32;
	add.s64 	%rd126, %rd125, %rd104;
	st.global.f32 	[%rd126], %f24;
$L__BB14_6:
	setp.gt.u32 	%p10, %r10, 599;
	add.s32 	%r25, %r1, -394;
	setp.gt.u32 	%p11, %r25, 11;
	or.pred  	%p12, %p11, %p10;
	@%p12 bra 	$L__BB14_8;
	ld.param.u64 	%rd165, [_Z14save_wavefiledPfS_S_S_S_S_S_S_S_S_S_S_S_S_S_S_S_S_S_S_S_S_S_S_S_S_S_S_S_S_S_S_S_S_S_S_S_S_S_S_i_param_30];
	ld.param.u64 	%rd164, [_Z14save_wavefiledPfS_S_S_S_S_S_S_S_S_S_S_S_S_S_S_S_S_S_S_S_S_S_S_S_S_S_S_S_S_S_S_S_S_S_S_S_S_S_S_i_param_29];
	ld.param.u64 	%rd163, [_Z14save_wavefiledPfS_S_S_S_S_S_S_S_S_S_S_S_S_S_S_S_S_S_S_S_S_S_S_S_S_S_S_S_S_S_S_S_S_S_S_S_S_S_S_i_param_28];
	ld.param.u64 	%rd162, [_Z14save_wavefiledPfS_S_S_S_S_S_S_S_S_S_S_S_S_S_S_S_S_S_S_S_S_S_S_S_S_S_S_S_S_S_S_S_S_S_S_S_S_S_S_i_param_27];
	ld.param.u64 	%rd161, [_Z14save_wavefiledPfS_S_S_S_S_S_S_S_S_S_S_S_S_S_S_S_S_S_S_S_S_S_S_S_S_S_S_S_S_S_S_S_S_S_S_S_S_S_S_i_param_26];
	ld.param.u64 	%rd160, [_Z14save_wavefiledPfS_S_S_S_S_S_S_S_S_S_S_S_S_S_S_S_S_S_S_S_S_S_S_S_S_S_S_S_S_S_S_S_S_S_S_S_S_S_S_i_param_25];
	mad.lo.s32 	%r26, %r1, 600, %r10;
	mul.wide.u32 	%rd127, %r26, 4;
	add.s64 	%rd128, %rd8, %rd127;
	ld.global.f32 	%f25, [%rd128];
	mad.lo.s32 	%r27, %r3, 7200, %r26;
	add.s32 	%r28, %r27, -240000;
	cvta.to.global.u64 	%rd129, %rd33;
	mul.wide.s32 	%rd130, %r28, 4;
	add.s64 	%rd131, %rd129, %rd130;
	st.global.f32 	[%rd131], %f25;
	add.s64 	%rd132, %rd7, %rd127;
	ld.global.f32 	%f26, [%rd132];
	cvta.to.global.u64 	%rd133, %rd160;
	add.s64 	%rd134, %rd133, %rd130;
	st.global.f32 	[%rd134], %f26;
	add.s64 	%rd135, %rd6, %rd127;
	ld.global.f32 	%f27, [%rd135];
	cvta.to.global.u64 	%rd136, %rd161;
	add.s64 	%rd137, %rd136, %rd130;
	st.global.f32 	[%rd137], %f27;
	add.s64 	%rd138, %rd5, %rd127;
	ld.global.f32 	%f28, [%rd138];
	cvta.to.global.u64 	%rd139, %rd162;
	add.s64 	%rd140, %rd139, %rd130;
	st.global.f32 	[%rd140], %f28;
	add.s64 	%rd141, %rd4, %rd127;
	ld.global.f32 	%f29, [%rd141];
	cvta.to.global.u64 	%rd142, %rd163;
	add.s64 	%rd143, %rd142, %rd130;
	st.global.f32 	[%rd143], %f29;
	add.s64 	%rd144, %rd3, %rd127;
	ld.global.f32 	%f30, [%rd144];
	cvta.to.global.u64 	%rd145, %rd164;
	add.s64 	%rd146, %rd145, %rd130;
	st.global.f32 	[%rd146], %f30;
	add.s64 	%rd147, %rd2, %rd127;
	ld.global.f32 	%f31, [%rd147];
	cvta.to.global.u64 	%rd148, %rd165;
	add.s64 	%rd149, %rd148, %rd130;
	st.global.f32 	[%rd149], %f31;
	add.s64 	%rd150, %rd1, %rd127;
	ld.global.f32 	%f32, [%rd150];
	cvta.to.global.u64 	%rd151, %rd40;
	add.s64 	%rd152, %rd151, %rd130;
	st.global.f32 	[%rd152], %f32;
$L__BB14_8:
	ret;

}
	// .globl	_Z19read_last_wavefiledPfS_S_S_S_S_S_S_S_S_S_S_S_S_S_S_S_S_S_S_S_S_S_S_S_S_S_S_S_S_S_S_i
.visible .entry _Z19read_last_wavefiledPfS_S_S_S_S_S_S_S_S_S_S_S_S_S_S_S_S_S_S_S_S_S_S_S_S_S_S_S_S_S_S_i(
	.param .u64 .ptr .align 1 _Z19read_last_wavefiledPfS_S_S_S_S_S_S_S_S_S_S_S_S_S_S_S_S_S_S_S_S_S_S_S_S_S_S_S_S_S_S_i_param_0,
	.param .u64 .ptr .align 1 _Z19read_last_wavefiledPfS_S_S_S_S_S_S_S_S_S_S_S_S_S_S_S_S_S_S_S_S_S_S_S_S_S_S_S_S_S_S_i_param_1,
	.param .u64 .ptr .align 1 _Z19read_last_wavefiledPfS_S_S_S_S_S_S_S_S_S_S_S_S_S_S_S_S_S_S_S_S_S_S_S_S_S_S_S_S_S_S_i_param_2,
	.param .u64 .ptr .align 1 _Z19read_last_wavefiledPfS_S_S_S_S_S_S_S_S_S_S_S_S_S_S_S_S_S_S_S_S_S_S_S_S_S_S_S_S_S_S_i_param_3,
	.param .u64 .ptr .align 1 _Z19read_last_wavefiledPfS_S_S_S_S_S_S_S_S_S_S_S_S_S_S_S_S_S_S_S_S_S_S_S_S_S_S_S_S_S_S_i_param_4,
	.param .u64 .ptr .align 1 _Z19read_last_wavefiledPfS_S_S_S_S_S_S_S_S_S_S_S_S_S_S_S_S_S_S_S_S_S_S_S_S_S_S_S_S_S_S_i_param_5,
	.param .u64 .ptr .align 1 _Z19read_last_wavefiledPfS_S_S_S_S_S_S_S_S_S_S_S_S_S_S_S_S_S_S_S_S_S_S_S_S_S_S_S_S_S_S_i_param_6,
	.param .u64 .ptr .align 1 _Z19read_last_wavefiledPfS_S_S_S_S_S_S_S_S_S_S_S_S_S_S_S_S_S_S_S_S_S_S_S_S_S_S_S_S_S_S_i_param_7,
	.param .u64 .ptr .align 1 _Z19read_last_wavefiledPfS_S_S_S_S_S_S_S_S_S_S_S_S_S_S_S_S_S_S_S_S_S_S_S_S_S_S_S_S_S_S_i_param_8,
	.param .u64 .ptr .align 1 _Z19read_last_wavefiledPfS_S_S_S_S_S_S_S_S_S_S_S_S_S_S_S_S_S_S_S_S_S_S_S_S_S_S_S_S_S_S_i_param_9,
	.param .u64 .ptr .align 1 _Z19read_last_wavefiledPfS_S_S_S_S_S_S_S_S_S_S_S_S_S_S_S_S_S_S_S_S_S_S_S_S_S_S_S_S_S_S_i_param_10,
	.param .u64 .ptr .align 1 _Z19read_last_wavefiledPfS_S_S_S_S_S_S_S_S_S_S_S_S_S_S_S_S_S_S_S_S_S_S_S_S_S_S_S_S_S_S_i_param_11,
	.param .u64 .ptr .align 1 _Z19read_last_wavefiledPfS_S_S_S_S_S_S_S_S_S_S_S_S_S_S_S_S_S_S_S_S_S_S_S_S_S_S_S_S_S_S_i_param_12,
	.param .u64 .ptr .align 1 _Z19read_last_wavefiledPfS_S_S_S_S_S_S_S_S_S_S_S_S_S_S_S_S_S_S_S_S_S_S_S_S_S_S_S_S_S_S_i_param_13,
	.param .u64 .ptr .align 1 _Z19read_last_wavefiledPfS_S_S_S_S_S_S_S_S_S_S_S_S_S_S_S_S_S_S_S_S_S_S_S_S_S_S_S_S_S_S_i_param_14,
	.param .u64 .ptr .align 1 _Z19read_last_wavefiledPfS_S_S_S_S_S_S_S_S_S_S_S_S_S_S_S_S_S_S_S_S_S_S_S_S_S_S_S_S_S_S_i_param_15,
	.param .u64 .ptr .align 1 _Z19read_last_wavefiledPfS_S_S_S_S_S_S_S_S_S_S_S_S_S_S_S_S_S_S_S_S_S_S_S_S_S_S_S_S_S_S_i_param_16,
	.param .u64 .ptr .align 1 _Z19read_last_wavefiledPfS_S_S_S_S_S_S_S_S_S_S_S_S_S_S_S_S_S_S_S_S_S_S_S_S_S_S_S_S_S_S_i_param_17,
	.param .u64 .ptr .align 1 _Z19read_last_wavefiledPfS_S_S_S_S_S_S_S_S_S_S_S_S_S_S_S_S_S_S_S_S_S_S_S_S_S_S_S_S_S_S_i_param_18,
	.param .u64 .ptr .align 1 _Z19read_last_wavefiledPfS_S_S_S_S_S_S_S_S_S_S_S_S_S_S_S_S_S_S_S_S_S_S_S_S_S_S_S_S_S_S_i_param_19,
	.param .u64 .ptr .align 1 _Z19read_last_wavefiledPfS_S_S_S_S_S_S_S_S_S_S_S_S_S_S_S_S_S_S_S_S_S_S_S_S_S_S_S_S_S_S_i_param_20,
	.param .u64 .ptr .align 1 _Z19read_last_wavefiledPfS_S_S_S_S_S_S_S_S_S_S_S_S_S_S_S_S_S_S_S_S_S_S_S_S_S_S_S_S_S_S_i_param_21,
	.param .u64 .ptr .align 1 _Z19read_last_wavefiledPfS_S_S_S_S_S_S_S_S_S_S_S_S_S_S_S_S_S_S_S_S_S_S_S_S_S_S_S_S_S_S_i_param_22,
	.param .u64 .ptr .align 1 _Z19read_last_wavefiledPfS_S_S_S_S_S_S_S_S_S_S_S_S_S_S_S_S_S_S_S_S_S_S_S_S_S_S_S_S_S_S_i_param_23,
	.param .u64 .ptr .align 1 _Z19read_last_wavefiledPfS_S_S_S_S_S_S_S_S_S_S_S_S_S_S_S_S_S_S_S_S_S_S_S_S_S_S_S_S_S_S_i_param_24,
	.param .u64 .ptr .align 1 _Z19read_last_wavefiledPfS_S_S_S_S_S_S_S_S_S_S_S_S_S_S_S_S_S_S_S_S_S_S_S_S_S_S_S_S_S_S_i_param_25,
	.param .u64 .ptr .align 1 _Z19read_last_wavefiledPfS_S_S_S_S_S_S_S_S_S_S_S_S_S_S_S_S_S_S_S_S_S_S_S_S_S_S_S_S_S_S_i_param_26,
	.param .u64 .ptr .align 1 _Z19read_last_wavefiledPfS_S_S_S_S_S_S_S_S_S_S_S_S_S_S_S_S_S_S_S_S_S_S_S_S_S_S_S_S_S_S_i_param_27,
	.param .u64 .ptr .align 1 _Z19read_last_wavefiledPfS_S_S_S_S_S_S_S_S_S_S_S_S_S_S_S_S_S_S_S_S_S_S_S_S_S_S_S_S_S_S_i_param_28,
	.param .u64 .ptr .align 1 _Z19read_last_wavefiledPfS_S_S_S_S_S_S_S_S_S_S_S_S_S_S_S_S_S_S_S_S_S_S_S_S_S_S_S_S_S_S_i_param_29,
	.param .u64 .ptr .align 1 _Z19read_last_wavefiledPfS_S_S_S_S_S_S_S_S_S_S_S_S_S_S_S_S_S_S_S_S_S_S_S_S_S_S_S_S_S_S_i_param_30,
	.param .u64 .ptr .align 1 _Z19read_last_wavefiledPfS_S_S_S_S_S_S_S_S_S_S_S_S_S_S_S_S_S_S_S_S_S_S_S_S_S_S_S_S_S_S_i_param_31,
	.param .u32 _Z19read_last_wavefiledPfS_S_S_S_S_S_S_S_S_S_S_S_S_S_S_S_S_S_S_S_S_S_S_S_S_S_S_S_S_S_S_i_param_32
)
{
	.reg .pred 	%p<2>;
	.reg .b32 	%r<14>;
	.reg .b32 	%f<17>;
	.reg .b64 	%rd<100>;

	ld.param.u64 	%rd2, [_Z19read_last_wavefiledPfS_S_S_S_S_S_S_S_S_S_S_S_S_S_S_S_S_S_S_S_S_S_S_S_S_S_S_S_S_S_S_i_param_1];
	ld.param.u64 	%rd4, [_Z19read_last_wavefiledPfS_S_S_S_S_S_S_S_S_S_S_S_S_S_S_S_S_S_S_S_S_S_S_S_S_S_S_S_S_S_S_i_param_3];
	ld.param.u64 	%rd5, [_Z19read_last_wavefiledPfS_S_S_S_S_S_S_S_S_S_S_S_S_S_S_S_S_S_S_S_S_S_S_S_S_S_S_S_S_S_S_i_param_4];
	ld.param.u64 	%rd6, [_Z19read_last_wavefiledPfS_S_S_S_S_S_S_S_S_S_S_S_S_S_S_S_S_S_S_S_S_S_S_S_S_S_S_S_S_S_S_i_param_5];
	ld.param.u64 	%rd7, [_Z19read_last_wavefiledPfS_S_S_S_S_S_S_S_S_S_S_S_S_S_S_S_S_S_S_S_S_S_S_S_S_S_S_S_S_S_S_i_param_6];
	ld.param.u64 	%rd8, [_Z19read_last_wavefiledPfS_S_S_S_S_S_S_S_S_S_S_S_S_S_S_S_S_S_S_S_S_S_S_S_S_S_S_S_S_S_S_i_param_7];
	ld.param.u64 	%rd9, [_Z19read_last_wavefiledPfS_S_S_S_S_S_S_S_S_S_S_S_S_S_S_S_S_S_S_S_S_S_S_S_S_S_S_S_S_S_S_i_param_8];
	ld.param.u64 	%rd10, [_Z19read_last_wavefiledPfS_S_S_S_S_S_S_S_S_S_S_S_S_S_S_S_S_S_S_S_S_S_S_S_S_S_S_S_S_S_S_i_param_9];
	ld.param.u64 	%rd11, [_Z19read_last_wavefiledPfS_S_S_S_S_S_S_S_S_S_S_S_S_S_S_S_S_S_S_S_S_S_S_S_S_S_S_S_S_S_S_i_param_10];
	ld.param.u64 	%rd12, [_Z19read_last_wavefiledPfS_S_S_S_S_S_S_S_S_S_S_S_S_S_S_S_S_S_S_S_S_S_S_S_S_S_S_S_S_S_S_i_param_11];
	ld.param.u64 	%rd13, [_Z19read_last_wavefiledPfS_S_S_S_S_S_S_S_S_S_S_S_S_S_S_S_S_S_S_S_S_S_S_S_S_S_S_S_S_S_S_i_param_12];
	ld.param.u64 	%rd14, [_Z19read_last_wavefiledPfS_S_S_S_S_S_S_S_S_S_S_S_S_S_S_S_S_S_S_S_S_S_S_S_S_S_S_S_S_S_S_i_param_13];
	ld.param.u64 	%rd15, [_Z19read_last_wavefiledPfS_S_S_S_S_S_S_S_S_S_S_S_S_S_S_S_S_S_S_S_S_S_S_S_S_S_S_S_S_S_S_i_param_14];
	ld.param.u64 	%rd16, [_Z19read_last_wavefiledPfS_S_S_S_S_S_S_S_S_S_S_S_S_S_S_S_S_S_S_S_S_S_S_S_S_S_S_S_S_S_S_i_param_15];
	ld.param.u64 	%rd17, [_Z19read_last_wavefiledPfS_S_S_S_S_S_S_S_S_S_S_S_S_S_S_S_S_S_S_S_S_S_S_S_S_S_S_S_S_S_S_i_param_16];
	ld.param.u64 	%rd18, [_Z19read_last_wavefiledPfS_S_S_S_S_S_S_S_S_S_S_S_S_S_S_S_S_S_S_S_S_S_S_S_S_S_S_S_S_S_S_i_param_17];
	ld.param.u64 	%rd19, [_Z19read_last_wavefiledPfS_S_S_S_S_S_S_S_S_S_S_S_S_S_S_S_S_S_S_S_S_S_S_S_S_S_S_S_S_S_S_i_param_18];
	ld.param.u64 	%rd20, [_Z19read_last_wavefiledPfS_S_S_S_S_S_S_S_S_S_S_S_S_S_S_S_S_S_S_S_S_S_S_S_S_S_S_S_S_S_S_i_param_19];
	ld.param.u64 	%rd21, [_Z19read_last_wavefiledPfS_S_S_S_S_S_S_S_S_S_S_S_S_S_S_S_S_S_S_S_S_S_S_S_S_S_S_S_S_S_S_i_param_20];
	ld.param.u64 	%rd22, [_Z19read_last_wavefiledPfS_S_S_S_S_S_S_S_S_S_S_S_S_S_S_S_S_S_S_S_S_S_S_S_S_S_S_S_S_S_S_i_param_21];
	ld.param.u64 	%rd23, [_Z19read_last_wavefiledPfS_S_S_S_S_S_S_S_S_S_S_S_S_S_S_S_S_S_S_S_S_S_S_S_S_S_S_S_S_S_S_i_param_22];
	ld.param.u64 	%rd24, [_Z19read_last_wavefiledPfS_S_S_S_S_S_S_S_S_S_S_S_S_S_S_S_S_S_S_S_S_S_S_S_S_S_S_S_S_S_S_i_param_23];
	ld.param.u64 	%rd25, [_Z19read_last_wavefiledPfS_S_S_S_S_S_S_S_S_S_S_S_S_S_S_S_S_S_S_S_S_S_S_S_S_S_S_S_S_S_S_i_param_24];
	ld.param.u64 	%rd26, [_Z19read_last_wavefiledPfS_S_S_S_S_S_S_S_S_S_S_S_S_S_S_S_S_S_S_S_S_S_S_S_S_S_S_S_S_S_S_i_param_25];
	ld.param.u64 	%rd27, [_Z19read_last_wavefiledPfS_S_S_S_S_S_S_S_S_S_S_S_S_S_S_S_S_S_S_S_S_S_S_S_S_S_S_S_S_S_S_i_param_26];
	ld.param.u64 	%rd28, [_Z19read_last_wavefiledPfS_S_S_S_S_S_S_S_S_S_S_S_S_S_S_S_S_S_S_S_S_S_S_S_S_S_S_S_S_S_S_i_param_27];
	ld.param.u64 	%rd29, [_Z19read_last_wavefiledPfS_S_S_S_S_S_S_S_S_S_S_S_S_S_S_S_S_S_S_S_S_S_S_S_S_S_S_S_S_S_S_i_param_28];
	ld.param.u64 	%rd30, [_Z19read_last_wavefiledPfS_S_S_S_S_S_S_S_S_S_S_S_S_S_S_S_S_S_S_S_S_S_S_S_S_S_S_S_S_S_S_i_param_29];
	ld.param.u64 	%rd31, [_Z19read_last_wavefiledPfS_S_S_S_S_S_S_S_S_S_S_S_S_S_S_S_S_S_S_S_S_S_S_S_S_S_S_S_S_S_S_i_param_30];
	ld.param.u64 	%rd32, [_Z19read_last_wavefiledPfS_S_S_S_S_S_S_S_S_S_S_S_S_S_S_S_S_S_S_S_S_S_S_S_S_S_S_S_S_S_S_i_param_31];
	mov.u32 	%r3, %ctaid.x;
	mov.u32 	%r4, %ntid.x;
	mov.u32 	%r5, %tid.x;
	mad.lo.s32 	%r1, %r3, %r4, %r5;
	mov.u32 	%r6, %ctaid.y;
	mov.u32 	%r7, %ntid.y;
	mov.u32 	%r8, %tid.y;
	mad.lo.s32 	%r9, %r6, %r7, %r8;
	add.s32 	%r10, %r1, -194;
	add.s32 	%r11, %r9, -194;
	max.u32 	%r12, %r10, %r11;
	setp.gt.u32 	%p1, %r12, 211;
	@%p1 bra 	$L__BB15_2;
	ld.param.u64 	%rd99, [_Z19read_last_wavefiledPfS_S_S_S_S_S_S_S_S_S_S_S_S_S_S_S_S_S_S_S_S_S_S_S_S_S_S_S_S_S_S_i_param_2];
	ld.param.u64 	%rd98, [_Z19read_last_wavefiledPfS_S_S_S_S_S_S_S_S_S_S_S_S_S_S_S_S_S_S_S_S_S_S_S_S_S_S_S_S_S_S_i_param_0];
	cvta.to.global.u64 	%rd33, %rd17;
	cvta.to.global.u64 	%rd34, %rd98;
	cvta.to.global.u64 	%rd35, %rd18;
	cvta.to.global.u64 	%rd36, %rd2;
	cvta.to.global.u64 	%rd37, %rd19;
	cvta.to.global.u64 	%rd38, %rd99;
	cvta.to.global.u64 	%rd39, %rd20;
	cvta.to.global.u64 	%rd40, %rd4;
	cvta.to.global.u64 	%rd41, %rd25;
	cvta.to.global.u64 	%rd42, %rd9;
	cvta.to.global.u64 	%rd43, %rd26;
	cvta.to.global.u64 	%rd44, %rd10;
	cvta.to.global.u64 	%rd45, %rd27;
	cvta.to.global.u64 	%rd46, %rd11;
	cvta.to.global.u64 	%rd47, %rd28;
	cvta.to.global.u64 	%rd48, %rd12;
	cvta.to.global.u64 	%rd49, %rd29;
	cvta.to.global.u64 	%rd50, %rd13;
	cvta.to.global.u64 	%rd51, %rd30;
	cvta.to.global.u64 	%rd52, %rd14;
	cvta.to.global.u64 	%rd53, %rd31;
	cvta.to.global.u64 	%rd54, %rd15;
	cvta.to.global.u64 	%rd55, %rd32;
	cvta.to.global.u64 	%rd56, %rd16;
	cvta.to.global.u64 	%rd57, %rd21;
	cvta.to.global.u64 	%rd58, %rd5;
	cvta.to.global.u64 	%rd59, %rd22;
	cvta.to.global.u64 	%rd60, %rd6;
	cvta.to.global.u64 	%rd61, %rd24;
	cvta.to.global.u64 	%rd62, %rd8;
	cvta.to.global.u64 	%rd63, %rd23;
	cvta.to.global.u64 	%rd64, %rd7;
	mad.lo.s32 	%r13, %r1, 600, %r9;
	mul.wide.u32 	%rd65, %r13, 4;
	add.s64 	%rd66, %rd33, %rd65;
	ld.global.f32 	%f1, [%rd66];
	add.s64 	%rd67, %rd34, %rd65;
	st.global.f32 	[%rd67], %f1;
	add.s64 	%rd68, %rd35, %rd65;
	ld.global.f32 	%f2, [%rd68];
	add.s64 	%rd69, %rd36, %rd65;
	st.global.f32 	[%rd69], %f2;
	add.s64 	%rd70, %rd37, %rd65;
	ld.global.f32 	%f3, [%rd70];
	add.s64 	%rd71, %rd38, %rd65;
	st.global.f32 	[%rd71], %f3;
	add.s64 	%rd72, %rd39, %rd65;
	ld.global.f32 	%f4, [%rd72];
	add.s64 	%rd73, %rd40, %rd65;
	st.global.f32 	[%rd73], %f4;
	add.s64 	%rd74, %rd41, %rd65;
	ld.global.f32 	%f5, [%rd74];
	add.s64 	%rd75, %rd42, %rd65;
	st.global.f32 	[%rd75], %f5;
	add.s64 	%rd76, %rd43, %rd65;
	ld.global.f32 	%f6, [%rd76];
	add.s64 	%rd77, %rd44, %rd65;
	st.global.f32 	[%rd77], %f6;
	add.s64 	%rd78, %rd45, %rd65;
	ld.global.f32 	%f7, [%rd78];
	add.s64 	%rd79, %rd46, %rd65;
	st.global.f32 	[%rd79], %f7;
	add.s64 	%rd80, %rd47, %rd65;
	ld.global.f32 	%f8, [%rd80];
	add.s64 	%rd81, %rd48, %rd65;
	st.global.f32 	[%rd81], %f8;
	add.s64 	%rd82, %rd49, %rd65;
	ld.global.f32 	%f9, [%rd82];
	add.s64 	%rd83, %rd50, %rd65;
	st.global.f32 	[%rd83], %f9;
	add.s64 	%rd84, %rd51, %rd65;
	ld.global.f32 	%f10, [%rd84];
	add.s64 	%rd85, %rd52, %rd65;
	st.global.f32 	[%rd85], %f10;
	add.s64 	%rd86, %rd53, %rd65;
	ld.global.f32 	%f11, [%rd86];
	add.s64 	%rd87, %rd54, %rd65;
	st.global.f32 	[%rd87], %f11;
	add.s64 	%rd88, %rd55, %rd65;
	ld.global.f32 	%f12, [%rd88];
	add.s64 	%rd89, %rd56, %rd65;
	st.global.f32 	[%rd89], %f12;
	add.s64 	%rd90, %rd57, %rd65;
	ld.global.f32 	%f13, [%rd90];
	add.s64 	%rd91, %rd58, %rd65;
	st.global.f32 	[%rd91], %f13;
	add.s64 	%rd92, %rd59, %rd65;
	ld.global.f32 	%f14, [%rd92];
	add.s64 	%rd93, %rd60, %rd65;
	st.global.f32 	[%rd93], %f14;
	add.s64 	%rd94, %rd61, %rd65;
	ld.global.f32 	%f15, [%rd94];
	add.s64 	%rd95, %rd62, %rd65;
	st.global.f32 	[%rd95], %f15;
	add.s64 	%rd96, %rd63, %rd65;
	ld.global.f32 	%f16, [%rd96];
	add.s64 	%rd97, %rd64, %rd65;
	st.global.f32 	[%rd97], %f16;
$L__BB15_2:
	ret;

}
	// .globl	_Z20read_last_wavefiled2PfS_S_S_S_S_S_S_S_S_S_S_S_S_S_S_S_S_S_S_S_S_S_S_i
.visible .entry _Z20read_last_wavefiled2PfS_S_S_S_S_S_S_S_S_S_S_S_S_S_S_S_S_S_S_S_S_S_S_i(
	.param .u64 .ptr .align 1 _Z20read_last_wavefiled2PfS_S_S_S_S_S_S_S_S_S_S_S_S_S_S_S_S_S_S_S_S_S_S_i_param_0,
	.param .u64 .ptr .align 1 _Z20read_last_wavefiled2PfS_S_S_S_S_S_S_S_S_S_S_S_S_S_S_S_S_S_S_S_S_S_S_i_param_1,
	.param .u64 .ptr .align 1 _Z20read_last_wavefiled2PfS_S_S_S_S_S_S_S_S_S_S_S_S_S_S_S_S_S_S_S_S_S_S_i_param_2,
	.param .u64 .ptr .align 1 _Z20read_last_wavefiled2PfS_S_S_S_S_S_S_S_S_S_S_S_S_S_S_S_S_S_S_S_S_S_S_i_param_3,
	.param .u64 .ptr .align 1 _Z20read_last_wavefiled2PfS_S_S_S_S_S_S_S_S_S_S_S_S_S_S_S_S_S_S_S_S_S_S_i_param_4,
	.param .u64 .ptr .align 1 _Z20read_last_wavefiled2PfS_S_S_S_S_S_S_S_S_S_S_S_S_S_S_S_S_S_S_S_S_S_S_i_param_5,
	.param .u64 .ptr .align 1 _Z20read_last_wavefiled2PfS_S_S_S_S_S_S_S_S_S_S_S_S_S_S_S_S_S_S_S_S_S_S_i_param_6,
	.param .u64 .ptr .align 1 _Z20read_last_wavefiled2PfS_S_S_S_S_S_S_S_S_S_S_S_S_S_S_S_S_S_S_S_S_S_S_i_param_7,
	.param .u64 .ptr .align 1 _Z20read_last_wavefiled2PfS_S_S_S_S_S_S_S_S_S_S_S_S_S_S_S_S_S_S_S_S_S_S_i_param_8,
	.param .u64 .ptr .align 1 _Z20read_last_wavefiled2PfS_S_S_S_S_S_S_S_S_S_S_S_S_S_S_S_S_S_S_S_S_S_S_i_param_9,
	.param .u64 .ptr .align 1 _Z20read_last_wavefiled2PfS_S_S_S_S_S_S_S_S_S_S_S_S_S_S_S_S_S_S_S_S_S_S_i_param_10,
	.param .u64 .ptr .align 1 _Z20read_last_wavefiled2PfS_S_S_S_S_S_S_S_S_S_S_S_S_S_S_S_S_S_S_S_S_S_S_i_param_11,
	.param .u64 .ptr .align 1 _Z20read_last_wavefiled2PfS_S_S_S_S_S_S_S_S_S_S_S_S_S_S_S_S_S_S_S_S_S_S_i_param_12,
	.param .u64 .ptr .align 1 _Z20read_last_wavefiled2PfS_S_S_S_S_S_S_S_S_S_S_S_S_S_S_S_S_S_S_S_S_S_S_i_param_13,
	.param .u64 .ptr .align 1 _Z20read_last_wavefiled2PfS_S_S_S_S_S_S_S_S_S_S_S_S_S_S_S_S_S_S_S_S_S_S_i_param_14,
	.param .u64 .ptr .align 1 _Z20read_last_wavefiled2PfS_S_S_S_S_S_S_S_S_S_S_S_S_S_S_S_S_S_S_S_S_S_S_i_param_15,
	.param .u64 .ptr .align 1 _Z20read_last_wavefiled2PfS_S_S_S_S_S_S_S_S_S_S_S_S_S_S_S_S_S_S_S_S_S_S_i_param_16,
	.param .u64 .ptr .align 1 _Z20read_last_wavefiled2PfS_S_S_S_S_S_S_S_S_S_S_S_S_S_S_S_S_S_S_S_S_S_S_i_param_17,
	.param .u64 .ptr .align 1 _Z20read_last_wavefiled2PfS_S_S_S_S_S_S_S_S_S_S_S_S_S_S_S_S_S_S_S_S_S_S_i_param_18,
	.param .u64 .ptr .align 1 _Z20read_last_wavefiled2PfS_S_S_S_S_S_S_S_S_S_S_S_S_S_S_S_S_S_S_S_S_S_S_i_param_19,
	.param .u64 .ptr .align 1 _Z20read_last_wavefiled2PfS_S_S_S_S_S_S_S_S_S_S_S_S_S_S_S_S_S_S_S_S_S_S_i_param_20,
	.param .u64 .ptr .align 1 _Z20read_last_wavefiled2PfS_S_S_S_S_S_S_S_S_S_S_S_S_S_S_S_S_S_S_S_S_S_S_i_param_21,
	.param .u64 .ptr .align 1 _Z20read_last_wavefiled2PfS_S_S_S_S_S_S_S_S_S_S_S_S_S_S_S_S_S_S_S_S_S_S_i_param_22,
	.param .u64 .ptr .align 1 _Z20read_last_wavefiled2PfS_S_S_S_S_S_S_S_S_S_S_S_S_S_S_S_S_S_S_S_S_S_S_i_param_23,
	.param .u32 _Z20read_last_wavefiled2PfS_S_S_S_S_S_S_S_S_S_S_S_S_S_S_S_S_S_S_S_S_S_S_i_param_24
)
{
	.reg .pred 	%p<2>;
	.reg .b32 	%r<14>;
	.reg .b32 	%f<13>;
	.reg .b64 	%rd<84>;

	ld.param.u64 	%rd2, [_Z20read_last_wavefiled2PfS_S_S_S_S_S_S_S_S_S_S_S_S_S_S_S_S_S_S_S_S_S_S_i_param_1];
	ld.param.u64 	%rd4, [_Z20read_last_wavefiled2PfS_S_S_S_S_S_S_S_S_S_S_S_S_S_S_S_S_S_S_S_S_S_S_i_param_3];
	ld.param.u64 	%rd5, [_Z20read_last_wavefiled2PfS_S_S_S_S_S_S_S_S_S_S_S_S_S_S_S_S_S_S_S_S_S_S_i_param_4];
	ld.param.u64 	%rd6, [_Z20read_last_wavefiled2PfS_S_S_S_S_S_S_S_S_S_S_S_S_S_S_S_S_S_S_S_S_S_S_i_param_5];
	ld.param.u64 	%rd8, [_Z20read_last_wavefiled2PfS_S_S_S_S_S_S_S_S_S_S_S_S_S_S_S_S_S_S_S_S_S_S_i_param_7];
	ld.param.u64 	%rd9, [_Z20read_last_wavefiled2PfS_S_S_S_S_S_S_S_S_S_S_S_S_S_S_S_S_S_S_S_S_S_S_i_param_8];
	ld.param.u64 	%rd10, [_Z20read_last_wavefiled2PfS_S_S_S_S_S_S_S_S_S_S_S_S_S_S_S_S_S_S_S_S_S_S_i_param_9];
	ld.param.u64 	%rd11, [_Z20read_last_wavefiled2PfS_S_S_S_S_S_S_S_S_S_S_S_S_S_S_S_S_S_S_S_S_S_S_i_param_10];
	ld.param.u64 	%rd12, [_Z20read_last_wavefiled2PfS_S_S_S_S_S_S_S_S_S_S_S_S_S_S_S_S_S_S_S_S_S_S_i_param_11];
	ld.param.u64 	%rd13, [_Z20read_last_wavefiled2PfS_S_S_S_S_S_S_S_S_S_S_S_S_S_S_S_S_S_S_S_S_S_S_i_param_12];
	ld.param.u64 	%rd16, [_Z20read_last_wavefiled2PfS_S_S_S_S_S_S_S_S_S_S_S_S_S_S_S_S_S_S_S_S_S_S_i_param_15];
	ld.param.u64 	%rd17, [_Z20read_last_wavefiled2PfS_S_S_S_S_S_S_S_S_S_S_S_S_S_S_S_S_S_S_S_S_S_S_i_param_16];
	ld.param.u64 	%rd18, [_Z20read_last_wavefiled2PfS_S_S_S_S_S_S_S_S_S_S_S_S_S_S_S_S_S_S_S_S_S_S_i_param_17];
	ld.param.u64 	%rd19, [_Z20read_last_wavefiled2PfS_S_S_S_S_S_S_S_S_S_S_S_S_S_S_S_S_S_S_S_S_S_S_i_param_18];
	mov.u32 	%r3, %ctaid.x;
	mov.u32 	%r4, %ntid.x;
	mov.u32 	%r5, %tid.x;
	mad.lo.s32 	%r1, %r3, %r4, %r5;
	mov.u32 	%r6, %ctaid.y;
	mov.u32 	%r7, %ntid.y;
	mov.u32 	%r8, %tid.y;
	mad.lo.s32 	%r9, %r6, %r7, %r8;
	add.s32 	%r10, %r1, -194;
	add.s32 	%r11, %r9, -194;
	max.u32 	%r12, %r10, %r11;
	setp.gt.u32 	%p1, %r12, 211;
	@%p1 bra 	$L__BB16_2;
	ld.param.u64 	%rd83, [_Z20read_last_wavefiled2PfS_S_S_S_S_S_S_S_S_S_S_S_S_S_S_S_S_S_S_S_S_S_S_i_param_23];
	ld.param.u64 	%rd82, [_Z20read_last_wavefiled2PfS_S_S_S_S_S_S_S_S_S_S_S_S_S_S_S_S_S_S_S_S_S_S_i_param_22];
	ld.param.u64 	%rd81, [_Z20read_last_wavefiled2PfS_S_S_S_S_S_S_S_S_S_S_S_S_S_S_S_S_S_S_S_S_S_S_i_param_21];
	ld.param.u64 	%rd80, [_Z20read_last_wavefiled2PfS_S_S_S_S_S_S_S_S_S_S_S_S_S_S_S_S_S_S_S_S_S_S_i_param_20];
	ld.param.u64 	%rd79, [_Z20read_last_wavefiled2PfS_S_S_S_S_S_S_S_S_S_S_S_S_S_S_S_S_S_S_S_S_S_S_i_param_19];
	ld.param.u64 	%rd78, [_Z20read_last_wavefiled2PfS_S_S_S_S_S_S_S_S_S_S_S_S_S_S_S_S_S_S_S_S_S_S_i_param_14];
	ld.param.u64 	%rd77, [_Z20read_last_wavefiled2PfS_S_S_S_S_S_S_S_S_S_S_S_S_S_S_S_S_S_S_S_S_S_S_i_param_13];
	ld.param.u64 	%rd76, [_Z20read_last_wavefiled2PfS_S_S_S_S_S_S_S_S_S_S_S_S_S_S_S_S_S_S_S_S_S_S_i_param_6];
	ld.param.u64 	%rd75, [_Z20read_last_wavefiled2PfS_S_S_S_S_S_S_S_S_S_S_S_S_S_S_S_S_S_S_S_S_S_S_i_param_2];
	ld.param.u64 	%rd74, [_Z20read_last_wavefiled2PfS_S_S_S_S_S_S_S_S_S_S_S_S_S_S_S_S_S_S_S_S_S_S_i_param_0];
	cvta.to.global.u64 	%rd25, %rd13;
	cvta.to.global.u64 	%rd26, %rd74;
	cvta.to.global.u64 	%rd27, %rd77;
	cvta.to.global.u64 	%rd28, %rd2;
	cvta.to.global.u64 	%rd29, %rd78;
	cvta.to.global.u64 	%rd30, %rd75;
	cvta.to.global.u64 	%rd31, %rd16;
	cvta.to.global.u64 	%rd32, %rd4;
	cvta.to.global.u64 	%rd33, %rd80;
	cvta.to.global.u64 	%rd34, %rd9;
	cvta.to.global.u64 	%rd35, %rd81;
	cvta.to.global.u64 	%rd36, %rd10;
	cvta.to.global.u64 	%rd37, %rd82;
	cvta.to.global.u64 	%rd38, %rd11;
	cvta.to.global.u64 	%rd39, %rd83;
	cvta.to.global.u64 	%rd40, %rd12;
	cvta.to.global.u64 	%rd41, %rd17;
	cvta.to.global.u64 	%rd42, %rd5;
	cvta.to.global.u64 	%rd43, %rd18;
	cvta.to.global.u64 	%rd44, %rd6;
	cvta.to.global.u64 	%rd45, %rd79;
	cvta.to.global.u64 	%rd46, %rd8;
	cvta.to.global.u64 	%rd47, %rd19;
	cvta.to.global.u64 	%rd48, %rd76;
	mad.lo.s32 	%r13, %r1, 600, %r9;
	mul.wide.u32 	%rd49, %r13, 4;
	add.s64 	%rd50, %rd25, %rd49;
	ld.global.f32 	%f1, [%rd50];
	add.s64 	%rd51, %rd26, %rd49;
	st.global.f32 	[%rd51], %f1;
	add.s64 	%rd52, %rd27, %rd49;
	ld.global.f32 	%f2, [%rd52];
	add.s64 	%rd53, %rd28, %rd49;
	st.global.f32 	[%rd53], %f2;
	add.s64 	%rd54, %rd29, %rd49;
	ld.global.f32 	%f3, [%rd54];
	add.s64 	%rd55, %rd30, %rd49;
	st.global.f32 	[%rd55], %f3;
	add.s64 	%rd56, %rd31, %rd49;
	ld.global.f32 	%f4, [%rd56];
	add.s64 	%rd57, %rd32, %rd49;
	st.global.f32 	[%rd57], %f4;
	add.s64 	%rd58, %rd33, %rd49;
	ld.global.f32 	%f5, [%rd58];
	add.s64 	%rd59, %rd34, %rd49;
	st.global.f32 	[%rd59], %f5;
	add.s64 	%rd60, %rd35, %rd49;
	ld.global.f32 	%f6, [%rd60];
	add.s64 	%rd61, %rd36, %rd49;
	st.global.f32 	[%rd61], %f6;
	add.s64 	%rd62, %rd37, %rd49;
	ld.global.f32 	%f7, [%rd62];
	add.s64 	%rd63, %rd38, %rd49;
	st.global.f32 	[%rd63], %f7;
	add.s64 	%rd64, %rd39, %rd49;
	ld.global.f32 	%f8, [%rd64];
	add.s64 	%rd65, %rd40, %rd49;
	st.global.f32 	[%rd65], %f8;
	add.s64 	%rd66, %rd41, %rd49;
	ld.global.f32 	%f9, [%rd66];
	add.s64 	%rd67, %rd42, %rd49;
	st.global.f32 	[%rd67], %f9;
	add.s64 	%rd68, %rd43, %rd49;
	ld.global.f32 	%f10, [%rd68];
	add.s64 	%rd69, %rd44, %rd49;
	st.global.f32 	[%rd69], %f10;
	add.s64 	%rd70, %rd45, %rd49;
	ld.global.f32 	%f11, [%rd70];
	add.s64 	%rd71, %rd46, %rd49;
	st.global.f32 	[%rd71], %f11;
	add.s64 	%rd72, %rd47, %rd49;
	ld.global.f32 	%f12, [%rd72];
	add.s64 	%rd73, %rd48, %rd49;
	st.global.f32 	[%rd73], %f12;
$L__BB16_2:
	ret;

}
	// .globl	_Z15read_wavefiled1PfS_S_S_S_S_S_S_S_S_i
.visible .entry _Z15read_wavefiled1PfS_S_S_S_S_S_S_S_S_i(
	.param .u64 .ptr .align 1 _Z15read_wavefiled1PfS_S_S_S_S_S_S_S_S_i_param_0,
	.param .u64 .ptr .align 1 _Z15read_wavefiled1PfS_S_S_S_S_S_S_S_S_i_param_1,
	.param .u64 .ptr .align 1 _Z15read_wavefiled1PfS_S_S_S_S_S_S_S_S_i_param_2,
	.param .u64 .ptr .align 1 _Z15read_wavefiled1PfS_S_S_S_S_S_S_S_S_i_param_3,
	.param .u64 .ptr .align 1 _Z15read_wavefiled1PfS_S_S_S_S_S_S_S_S_i_param_4,
	.param .u64 .ptr .align 1 _Z15read_wavefiled1PfS_S_S_S_S_S_S_S_S_i_param_5,
	.param .u64 .ptr .align 1 _Z15read_wavefiled1PfS_S_S_S_S_S_S_S_S_i_param_6,
	.param .u64 .ptr .align 1 _Z15read_wavefiled1PfS_S_S_S_S_S_S_S_S_i_param_7,
	.param .u64 .ptr .align 1 _Z15read_wavefiled1PfS_S_S_S_S_S_S_S_S_i_param_8,
	.param .u64 .ptr .align 1 _Z15read_wavefiled1PfS_S_S_S_S_S_S_S_S_i_param_9,
	.param .u32 _Z15read_wavefiled1PfS_S_S_S_S_S_S_S_S_i_param_10
)
{
	.reg .pred 	%p<13>;
	.reg .b32 	%r<29>;
	.reg .b32 	%f<9>;
	.reg .b64 	%rd<45>;

	ld.param.u64 	%rd3, [_Z15read_wavefiled1PfS_S_S_S_S_S_S_S_S_i_param_0];
	ld.param.u64 	%rd4, [_Z15read_wavefiled1PfS_S_S_S_S_S_S_S_S_i_param_1];
	ld.param.u64 	%rd5, [_Z15read_wavefiled1PfS_S_S_S_S_S_S_S_S_i_param_2];
	ld.param.u64 	%rd6, [_Z15read_wavefiled1PfS_S_S_S_S_S_S_S_S_i_param_3];
	ld.param.u64 	%rd7, [_Z15read_wavefiled1PfS_S_S_S_S_S_S_S_S_i_param_4];
	ld.param.u64 	%rd8, [_Z15read_wavefiled1PfS_S_S_S_S_S_S_S_S_i_param_5];
	ld.param.u64 	%rd9, [_Z15read_wavefiled1PfS_S_S_S_S_S_S_S_S_i_param_6];
	ld.param.u64 	%rd10, [_Z15read_wavefiled1PfS_S_S_S_S_S_S_S_S_i_param_7];
	ld.param.u64 	%rd11, [_Z15read_wavefiled1PfS_S_S_S_S_S_S_S_S_i_param_8];
	ld.param.u64 	%rd12, [_Z15read_wavefiled1PfS_S_S_S_S_S_S_S_S_i_param_9];
	ld.param.u32 	%r3, [_Z15read_wavefiled1PfS_S_S_S_S_S_S_S_S_i_param_10];
	cvta.to.global.u64 	%rd1, %rd11;
	cvta.to.global.u64 	%rd2, %rd12;
	mov.u32 	%r4, %ctaid.x;
	mov.u32 	%r5, %ntid.x;
	mov.u32 	%r6, %tid.x;
	mad.lo.s32 	%r1, %r4, %r5, %r6;
	mov.u32 	%r7, %ctaid.y;
	mov.u32 	%r8, %ntid.y;
	mov.u32 	%r9, %tid.y;
	mad.lo.s32 	%r10, %r7, %r8, %r9;
	setp.gt.u32 	%p1, %r1, 599;
	add.s32 	%r11, %r10, -194;
	setp.gt.u32 	%p2, %r11, 11;
	or.pred  	%p3, %p1, %p2;
	@%p3 bra 	$L__BB17_2;
	cvta.to.global.u64 	%rd13, %rd4;
	cvta.to.global.u64 	%rd14, %rd3;
	mad.lo.s32 	%r12, %r1, 12, %r10;
	mad.lo.s32 	%r13, %r3, 7200, %r12;
	add.s32 	%r14, %r13, -188;
	mul.wide.s32 	%rd15, %r14, 4;
	add.s64 	%rd16, %rd13, %rd15;
	ld.global.f32 	%f1, [%rd16];
	mad.lo.s32 	%r15, %r1, 600, %r10;
	mul.wide.u32 	%rd17, %r15, 4;
	add.s64 	%rd18, %rd2, %rd17;
	st.global.f32 	[%rd18], %f1;
	add.s64 	%rd19, %rd14, %rd15;
	ld.global.f32 	%f2, [%rd19];
	add.s64 	%rd20, %rd1, %rd17;
	st.global.f32 	[%rd20], %f2;
$L__BB17_2:
	setp.gt.u32 	%p4, %r1, 599;
	add.s32 	%r16, %r10, -394;
	setp.gt.u32 	%p5, %r16, 11;
	or.pred  	%p6, %p4, %p5;
	@%p6 bra 	$L__BB17_4;
	mad.lo.s32 	%r17, %r1, 12, %r10;
	mad.lo.s32 	%r18, %r3, 7200, %r17;
	add.s32 	%r19, %r18, -400;
	cvta.to.global.u64 	%rd21, %rd6;
	mul.wide.s32 	%rd22, %r19, 4;
	add.s64 	%rd23, %rd21, %rd22;
	ld.global.f32 	%f3, [%rd23];
	mad.lo.s32 	%r20, %r1, 600, %r10;
	mul.wide.u32 	%rd24, %r20, 4;
	add.s64 	%rd25, %rd2, %rd24;
	st.global.f32 	[%rd25], %f3;
	cvta.to.global.u64 	%rd26, %rd5;
	add.s64 	%rd27, %rd26, %rd22;
	ld.global.f32 	%f4, [%rd27];
	add.s64 	%rd28, %rd1, %rd24;
	st.global.f32 	[%rd28], %f4;
$L__BB17_4:
	add.s32 	%r21, %r1, -194;
	setp.gt.u32 	%p7, %r21, 11;
	setp.gt.u32 	%p8, %r10, 599;
	or.pred  	%p9, %p7, %p8;
	@%p9 bra 	$L__BB17_6;
	mad.lo.s32 	%r22, %r1, 600, %r10;
	mad.lo.s32 	%r23, %r3, 7200, %r22;
	add.s32 	%r24, %r23, -112800;
	cvta.to.global.u64 	%rd29, %rd8;
	mul.wide.s32 	%rd30, %r24, 4;
	add.s64 	%rd31, %rd29, %rd30;
	ld.global.f32 	%f5, [%rd31];
	mul.wide.u32 	%rd32, %r22, 4;
	add.s64 	%rd33, %rd2, %rd32;
	st.global.f32 	[%rd33], %f5;
	cvta.to.global.u64 	%rd34, %rd7;
	add.s64 	%rd35, %rd34, %rd30;
	ld.global.f32 	%f6, [%rd35];
	add.s64 	%rd36, %rd1, %rd32;
	st.global.f32 	[%rd36], %f6;
$L__BB17_6:
	setp.gt.u32 	%p10, %r10, 599;
	add.s32 	%r25, %r1, -394;
	setp.gt.u32 	%p11, %r25, 11;
	or.pred  	%p12, %p11, %p10;
	@%p12 bra 	$L__BB17_8;
	mad.lo.s32 	%r26, %r1, 600, %r10;
	mad.lo.s32 	%r27, %r3, 7200, %r26;
	add.s32 	%r28, %r27, -240000;
	cvta.to.global.u64 	%rd37, %rd10;
	mul.wide.s32 	%rd38, %r28, 4;
	add.s64 	%rd39, %rd37, %rd38;
	ld.global.f32 	%f7, [%rd39];
	mul.wide.u32 	%rd40, %r26, 4;
	add.s64 	%rd41, %rd2, %rd40;
	st.global.f32 	[%rd41], %f7;
	cvta.to.global.u64 	%rd42, %rd9;
	add.s64 	%rd43, %rd42, %rd38;
	ld.global.f32 	%f8, [%rd43];
	add.s64 	%rd44, %rd1, %rd40;
	st.global.f32 	[%rd44], %f8;
$L__BB17_8:
	ret;

}
	// .globl	_Z15read_wavefiled2PfS_S_S_S_S_S_S_S_S_S_S_S_S_S_S_S_S_S_S_S_S_S_S_S_S_S_S_S_S_i
.visible .entry _Z15read_wavefiled2PfS_S_S_S_S_S_S_S_S_S_S_S_S_S_S_S_S_S_S_S_S_S_S_S_S_S_S_S_S_i(
	.param .u64 .ptr .align 1 _Z15read_wavefiled2PfS_S_S_S_S_S_S_S_S_S_S_S_S_S_S_S_S_S_S_S_S_S_S_S_S_S_S_S_S_i_param_0,
	.param .u64 .ptr .align 1 _Z15read_wavefiled2PfS_S_S_S_S_S_S_S_S_S_S_S_S_S_S_S_S_S_S_S_S_S_S_S_S_S_S_S_S_i_param_1,
	.param .u64 .ptr .align 1 _Z15read_wavefiled2PfS_S_S_S_S_S_S_S_S_S_S_S_S_S_S_S_S_S_S_S_S_S_S_S_S_S_S_S_S_i_param_2,
	.param .u64 .ptr .align 1 _Z15read_wavefiled2PfS_S_S_S_S_S_S_S_S_S_S_S_S_S_S_S_S_S_S_S_S_S_S_S_S_S_S_S_S_i_param_3,
	.param .u64 .ptr .align 1 _Z15read_wavefiled2PfS_S_S_S_S_S_S_S_S_S_S_S_S_S_S_S_S_S_S_S_S_S_S_S_S_S_S_S_S_i_param_4,
	.param .u64 .ptr .align 1 _Z15read_wavefiled2PfS_S_S_S_S_S_S_S_S_S_S_S_S_S_S_S_S_S_S_S_S_S_S_S_S_S_S_S_S_i_param_5,
	.param .u64 .ptr .align 1 _Z15read_wavefiled2PfS_S_S_S_S_S_S_S_S_S_S_S_S_S_S_S_S_S_S_S_S_S_S_S_S_S_S_S_S_i_param_6,
	.param .u64 .ptr .align 1 _Z15read_wavefiled2PfS_S_S_S_S_S_S_S_S_S_S_S_S_S_S_S_S_S_S_S_S_S_S_S_S_S_S_S_S_i_param_7,
	.param .u64 .ptr .align 1 _Z15read_wavefiled2PfS_S_S_S_S_S_S_S_S_S_S_S_S_S_S_S_S_S_S_S_S_S_S_S_S_S_S_S_S_i_param_8,
	.param .u64 .ptr .align 1 _Z15read_wavefiled2PfS_S_S_S_S_S_S_S_S_S_S_S_S_S_S_S_S_S_S_S_S_S_S_S_S_S_S_S_S_i_param_9,
	.param .u64 .ptr .align 1 _Z15read_wavefiled2PfS_S_S_S_S_S_S_S_S_S_S_S_S_S_S_S_S_S_S_S_S_S_S_S_S_S_S_S_S_i_param_10,
	.param .u64 .ptr .align 1 _Z15read_wavefiled2PfS_S_S_S_S_S_S_S_S_S_S_S_S_S_S_S_S_S_S_S_S_S_S_S_S_S_S_S_S_i_param_11,
	.param .u64 .ptr .align 1 _Z15read_wavefiled2PfS_S_S_S_S_S_S_S_S_S_S_S_S_S_S_S_S_S_S_S_S_S_S_S_S_S_S_S_S_i_param_12,
	.param .u64 .ptr .align 1 _Z15read_wavefiled2PfS_S_S_S_S_S_S_S_S_S_S_S_S_S_S_S_S_S_S_S_S_S_S_S_S_S_S_S_S_i_param_13,
	.param .u64 .ptr .align 1 _Z15read_wavefiled2PfS_S_S_S_S_S_S_S_S_S_S_S_S_S_S_S_S_S_S_S_S_S_S_S_S_S_S_S_S_i_param_14,
	.param .u64 .ptr .align 1 _Z15read_wavefiled2PfS_S_S_S_S_S_S_S_S_S_S_S_S_S_S_S_S_S_S_S_S_S_S_S_S_S_S_S_S_i_param_15,
	.param .u64 .ptr .align 1 _Z15read_wavefiled2PfS_S_S_S_S_S_S_S_S_S_S_S_S_S_S_S_S_S_S_S_S_S_S_S_S_S_S_S_S_i_param_16,
	.param .u64 .ptr .align 1 _Z15read_wavefiled2PfS_S_S_S_S_S_S_S_S_S_S_S_S_S_S_S_S_S_S_S_S_S_S_S_S_S_S_S_S_i_param_17,
	.param .u64 .ptr .align 1 _Z15read_wavefiled2PfS_S_S_S_S_S_S_S_S_S_S_S_S_S_S_S_S_S_S_S_S_S_S_S_S_S_S_S_S_i_param_18,
	.param .u64 .ptr .align 1 _Z15read_wavefiled2PfS_S_S_S_S_S_S_S_S_S_S_S_S_S_S_S_S_S_S_S_S_S_S_S_S_S_S_S_S_i_param_19,
	.param .u64 .ptr .align 1 _Z15read_wavefiled2PfS_S_S_S_S_S_S_S_S_S_S_S_S_S_S_S_S_S_S_S_S_S_S_S_S_S_S_S_S_i_param_20,
	.param .u64 .ptr .align 1 _Z15read_wavefiled2PfS_S_S_S_S_S_S_S_S_S_S_S_S_S_S_S_S_S_S_S_S_S_S_S_S_S_S_S_S_i_param_21,
	.param .u64 .ptr .align 1 _Z15read_wavefiled2PfS_S_S_S_S_S_S_S_S_S_S_S_S_S_S_S_S_S_S_S_S_S_S_S_S_S_S_S_S_i_param_22,
	.param .u64 .ptr .align 1 _Z15read_wavefiled2PfS_S_S_S_S_S_S_S_S_S_S_S_S_S_S_S_S_S_S_S_S_S_S_S_S_S_S_S_S_i_param_23,
	.param .u64 .ptr .align 1 _Z15read_wavefiled2PfS_S_S_S_S_S_S_S_S_S_S_S_S_S_S_S_S_S_S_S_S_S_S_S_S_S_S_S_S_i_param_24,
	.param .u64 .ptr .align 1 _Z15read_wavefiled2PfS_S_S_S_S_S_S_S_S_S_S_S_S_S_S_S_S_S_S_S_S_S_S_S_S_S_S_S_S_i_param_25,
	.param .u64 .ptr .align 1 _Z15read_wavefiled2PfS_S_S_S_S_S_S_S_S_S_S_S_S_S_S_S_S_S_S_S_S_S_S_S_S_S_S_S_S_i_param_26,
	.param .u64 .ptr .align 1 _Z15read_wavefiled2PfS_S_S_S_S_S_S_S_S_S_S_S_S_S_S_S_S_S_S_S_S_S_S_S_S_S_S_S_S_i_param_27,
	.param .u64 .ptr .align 1 _Z15read_wavefiled2PfS_S_S_S_S_S_S_S_S_S_S_S_S_S_S_S_S_S_S_S_S_S_S_S_S_S_S_S_S_i_param_28,
	.param .u64 .ptr .align 1 _Z15read_wavefiled2PfS_S_S_S_S_S_S_S_S_S_S_S_S_S_S_S_S_S_S_S_S_S_S_S_S_S_S_S_S_i_param_29,
	.param .u32 _Z15read_wavefiled2PfS_S_S_S_S_S_S_S_S_S_S_S_S_S_S_S_S_S_S_S_S_S_S_S_S_S_S_S_S_i_param_30
)
{
	.reg .pred 	%p<13>;
	.reg .b32 	%r<29>;
	.reg .b32 	%f<25>;
	.reg .b64 	%rd<125>;

	ld.param.u64 	%rd8, [_Z15read_wavefiled2PfS_S_S_S_S_S_S_S_S_S_S_S_S_S_S_S_S_S_S_S_S_S_S_S_S_S_S_S_S_i_param_1];
	ld.param.u64 	%rd10, [_Z15read_wavefiled2PfS_S_S_S_S_S_S_S_S_S_S_S_S_S_S_S_S_S_S_S_S_S_S_S_S_S_S_S_S_i_param_3];
	ld.param.u64 	%rd11, [_Z15read_wavefiled2PfS_S_S_S_S_S_S_S_S_S_S_S_S_S_S_S_S_S_S_S_S_S_S_S_S_S_S_S_S_i_param_4];
	ld.param.u64 	%rd14, [_Z15read_wavefiled2PfS_S_S_S_S_S_S_S_S_S_S_S_S_S_S_S_S_S_S_S_S_S_S_S_S_S_S_S_S_i_param_7];
	ld.param.u64 	%rd15, [_Z15read_wavefiled2PfS_S_S_S_S_S_S_S_S_S_S_S_S_S_S_S_S_S_S_S_S_S_S_S_S_S_S_S_S_i_param_8];
	ld.param.u64 	%rd16, [_Z15read_wavefiled2PfS_S_S_S_S_S_S_S_S_S_S_S_S_S_S_S_S_S_S_S_S_S_S_S_S_S_S_S_S_i_param_9];
	ld.param.u64 	%rd17, [_Z15read_wavefiled2PfS_S_S_S_S_S_S_S_S_S_S_S_S_S_S_S_S_S_S_S_S_S_S_S_S_S_S_S_S_i_param_10];
	ld.param.u64 	%rd22, [_Z15read_wavefiled2PfS_S_S_S_S_S_S_S_S_S_S_S_S_S_S_S_S_S_S_S_S_S_S_S_S_S_S_S_S_i_param_15];
	ld.param.u64 	%rd23, [_Z15read_wavefiled2PfS_S_S_S_S_S_S_S_S_S_S_S_S_S_S_S_S_S_S_S_S_S_S_S_S_S_S_S_S_i_param_16];
	ld.param.u64 	%rd24, [_Z15read_wavefiled2PfS_S_S_S_S_S_S_S_S_S_S_S_S_S_S_S_S_S_S_S_S_S_S_S_S_S_S_S_S_i_param_17];
	ld.param.u64 	%rd25, [_Z15read_wavefiled2PfS_S_S_S_S_S_S_S_S_S_S_S_S_S_S_S_S_S_S_S_S_S_S_S_S_S_S_S_S_i_param_18];
	ld.param.u64 	%rd26, [_Z15read_wavefiled2PfS_S_S_S_S_S_S_S_S_S_S_S_S_S_S_S_S_S_S_S_S_S_S_S_S_S_S_S_S_i_param_19];
	ld.param.u64 	%rd27, [_Z15read_wavefiled2PfS_S_S_S_S_S_S_S_S_S_S_S_S_S_S_S_S_S_S_S_S_S_S_S_S_S_S_S_S_i_param_20];
	ld.param.u64 	%rd28, [_Z15read_wavefiled2PfS_S_S_S_S_S_S_S_S_S_S_S_S_S_S_S_S_S_S_S_S_S_S_S_S_S_S_S_S_i_param_21];
	ld.param.u64 	%rd29, [_Z15read_wavefiled2PfS_S_S_S_S_S_S_S_S_S_S_S_S_S_S_S_S_S_S_S_S_S_S_S_S_S_S_S_S_i_param_22];
	ld.param.u64 	%rd30, [_Z15read_wavefiled2PfS_S_S_S_S_S_S_S_S_S_S_S_S_S_S_S_S_S_S_S_S_S_S_S_S_S_S_S_S_i_param_23];
	ld.param.u64 	%rd31, [_Z15read_wavefiled2PfS_S_S_S_S_S_S_S_S_S_S_S_S_S_S_S_S_S_S_S_S_S_S_S_S_S_S_S_S_i_param_24];
	ld.param.u64 	%rd32, [_Z15read_wavefiled2PfS_S_S_S_S_S_S_S_S_S_S_S_S_S_S_S_S_S_S_S_S_S_S_S_S_S_S_S_S_i_param_25];
	ld.param.u64 	%rd33, [_Z15read_wavefiled2PfS_S_S_S_S_S_S_S_S_S_S_S_S_S_S_S_S_S_S_S_S_S_S_S_S_S_S_S_S_i_param_26];
	ld.param.u64 	%rd34, [_Z15read_wavefiled2PfS_S_S_S_S_S_S_S_S_S_S_S_S_S_S_S_S_S_S_S_S_S_S_S_S_S_S_S_S_i_param_27];
	ld.param.u64 	%rd35, [_Z15read_wavefiled2PfS_S_S_S_S_S_S_S_S_S_S_S_S_S_S_S_S_S_S_S_S_S_S_S_S_S_S_S_S_i_param_28];
	ld.param.u64 	%rd36, [_Z15read_wavefiled2PfS_S_S_S_S_S_S_S_S_S_S_S_S_S_S_S_S_S_S_S_S_S_S_S_S_S_S_S_S_i_param_29];
	ld.param.u32 	%r3, [_Z15read_wavefiled2PfS_S_S_S_S_S_S_S_S_S_S_S_S_S_S_S_S_S_S_S_S_S_S_S_S_S_S_S_S_i_param_30];
	cvta.to.global.u64 	%rd1, %rd36;
	cvta.to.global.u64 	%rd2, %rd35;
	cvta.to.global.u64 	%rd3, %rd34;
	cvta.to.global.u64 	%rd4, %rd33;
	cvta.to.global.u64 	%rd5, %rd32;
	cvta.to.global.u64 	%rd6, %rd31;
	mov.u32 	%r4, %ctaid.x;
	mov.u32 	%r5, %ntid.x;
	mov.u32 	%r6, %tid.x;
	mad.lo.s32 	%r1, %r4, %r5, %r6;
	mov.u32 	%r7, %ctaid.y;
	mov.u32 	%r8, %ntid.y;
	mov.u32 	%r9, %tid.y;
	mad.lo.s32 	%r10, %r7, %r8, %r9;
	setp.gt.u32 	%p1, %r1, 599;
	add.s32 	%r11, %r10, -194;
	setp.gt.u32 	%p2, %r11, 11;
	or.pred  	%p3, %p1, %p2;
	@%p3 bra 	$L__BB18_2;
	ld.param.u64 	%rd119, [_Z15read_wavefiled2PfS_S_S_S_S_S_S_S_S_S_S_S_S_S_S_S_S_S_S_S_S_S_S_S_S_S_S_S_S_i_param_5];
	ld.param.u64 	%rd118, [_Z15read_wavefiled2PfS_S_S_S_S_S_S_S_S_S_S_S_S_S_S_S_S_S_S_S_S_S_S_S_S_S_S_S_S_i_param_2];
	ld.param.u64 	%rd117, [_Z15read_wavefiled2PfS_S_S_S_S_S_S_S_S_S_S_S_S_S_S_S_S_S_S_S_S_S_S_S_S_S_S_S_S_i_param_0];
	cvta.to.global.u64 	%rd37, %rd117;
	cvta.to.global.u64 	%rd38, %rd8;
	cvta.to.global.u64 	%rd39, %rd118;
	cvta.to.global.u64 	%rd40, %rd10;
	cvta.to.global.u64 	%rd41, %rd11;
	cvta.to.global.u64 	%rd42, %rd119;
	mad.lo.s32 	%r12, %r1, 12, %r10;
	mad.lo.s32 	%r13, %r3, 7200, %r12;
	add.s32 	%r14, %r13, -188;
	mul.wide.s32 	%rd43, %r14, 4;
	add.s64 	%rd44, %rd37, %rd43;
	ld.global.f32 	%f1, [%rd44];
	mad.lo.s32 	%r15, %r1, 600, %r10;
	mul.wide.u32 	%rd45, %r15, 4;
	add.s64 	%rd46, %rd6, %rd45;
	st.global.f32 	[%rd46], %f1;
	add.s64 	%rd47, %rd38, %rd43;
	ld.global.f32 	%f2, [%rd47];
	add.s64 	%rd48, %rd5, %rd45;
	st.global.f32 	[%rd48], %f2;
	add.s64 	%rd49, %rd39, %rd43;
	ld.global.f32 	%f3, [%rd49];
	add.s64 	%rd50, %rd4, %rd45;
	st.global.f32 	[%rd50], %f3;
	add.s64 	%rd51, %rd40, %rd43;
	ld.global.f32 	%f4, [%rd51];
	add.s64 	%rd52, %rd3, %rd45;
	st.global.f32 	[%rd52], %f4;
	add.s64 	%rd53, %rd41, %rd43;
	ld.global.f32 	%f5, [%rd53];
	add.s64 	%rd54, %rd2, %rd45;
	st.global.f32 	[%rd54], %f5;
	add.s64 	%rd55, %rd42, %rd43;
	ld.global.f32 	%f6, [%rd55];
	add.s64 	%rd56, %rd1, %rd45;
	st.global.f32 	[%rd56], %f6;
$L__BB18_2:
	add.s32 	%r16, %r10, -394;
	setp.gt.u32 	%p5, %r16, 11;
	or.pred  	%p6, %p1, %p5;
	@%p6 bra 	$L__BB18_4;
	ld.param.u64 	%rd121, [_Z15read_wavefiled2PfS_S_S_S_S_S_S_S_S_S_S_S_S_S_S_S_S_S_S_S_S_S_S_S_S_S_S_S_S_i_param_11];
	ld.param.u64 	%rd120, [_Z15read_wavefiled2PfS_S_S_S_S_S_S_S_S_S_S_S_S_S_S_S_S_S_S_S_S_S_S_S_S_S_S_S_S_i_param_6];
	mad.lo.s32 	%r17, %r1, 12, %r10;
	mad.lo.s32 	%r18, %r3, 7200, %r17;
	add.s32 	%r19, %r18, -400;
	cvta.to.global.u64 	%rd57, %rd120;
	mul.wide.s32 	%rd58, %r19, 4;
	add.s64 	%rd59, %rd57, %rd58;
	ld.global.f32 	%f7, [%rd59];
	mad.lo.s32 	%r20, %r1, 600, %r10;
	mul.wide.u32 	%rd60, %r20, 4;
	add.s64 	%rd61, %rd6, %rd60;
	st.global.f32 	[%rd61], %f7;
	cvta.to.global.u64 	%rd62, %rd14;
	add.s64 	%rd63, %rd62, %rd58;
	ld.global.f32 	%f8, [%rd63];
	add.s64 	%rd64, %rd5, %rd60;
	st.global.f32 	[%rd64], %f8;
	cvta.to.global.u64 	%rd65, %rd15;
	add.s64 	%rd66, %rd65, %rd58;
	ld.global.f32 	%f9, [%rd66];
	add.s64 	%rd67, %rd4, %rd60;
	st.global.f32 	[%rd67], %f9;
	cvta.to.global.u64 	%rd68, %rd16;
	add.s64 	%rd69, %rd68, %rd58;
	ld.global.f32 	%f10, [%rd69];
	add.s64 	%rd70, %rd3, %rd60;
	st.global.f32 	[%rd70], %f10;
	cvta.to.global.u64 	%rd71, %rd17;
	add.s64 	%rd72, %rd71, %rd58;
	ld.global.f32 	%f11, [%rd72];
	add.s64 	%rd73, %rd2, %rd60;
	st.global.f32 	[%rd73], %f11;
	cvta.to.global.u64 	%rd74, %rd121;
	add.s64 	%rd75, %rd74, %rd58;
	ld.global.f32 	%f12, [%rd75];
	add.s64 	%rd76, %rd1, %rd60;
	st.global.f32 	[%rd76], %f12;
$L__BB18_4:
	add.s32 	%r21, %r1, -194;
	setp.gt.u32 	%p7, %r21, 11;
	setp.gt.u32 	%p8, %r10, 599;
	or.pred  	%p9, %p7, %p8;
	@%p9 bra 	$L__BB18_6;
	ld.param.u64 	%rd124, [_Z15read_wavefiled2PfS_S_S_S_S_S_S_S_S_S_S_S_S_S_S_S_S_S_S_S_S_S_S_S_S_S_S_S_S_i_param_14];
	ld.param.u64 	%rd123, [_Z15read_wavefiled2PfS_S_S_S_S_S_S_S_S_S_S_S_S_S_S_S_S_S_S_S_S_S_S_S_S_S_S_S_S_i_param_13];
	ld.param.u64 	%rd122, [_Z15read_wavefiled2PfS_S_S_S_S_S_S_S_S_S_S_S_S_S_S_S_S_S_S_S_S_S_S_S_S_S_S_S_S_i_param_12];
	mad.lo.s32 	%r22, %r1, 600, %r10;
	mad.lo.s32 	%r23, %r3, 7200, %r22;
	add.s32 	%r24, %r23, -112800;
	cvta.to.global.u64 	%rd77, %rd122;
	mul.wide.s32 	%rd78, %r24, 4;
	add.s64 	%rd79, %rd77, %rd78;
	ld.global.f32 	%f13, [%rd79];
	mul.wide.u32 	%rd80, %r22, 4;
	add.s64 	%rd81, %rd6, %rd80;
	st.global.f32 	[%rd81], %f13;
	cvta.to.global.u64 	%rd82, %rd123;
	add.s64 	%rd83, %rd82, %rd78;
	ld.global.f32 	%f14, [%rd83];
	add.s64 	%rd84, %rd5, %rd80;
	st.global.f32 	[%rd84], %f14;
	cvta.to.global.u64 	%rd85, %rd124;
	add.s64 	%rd86, %rd85, %rd78;
	ld.global.f32 	%f15, [%rd86];
	add.s64 	%rd87, %rd4, %rd80;
	st.global.f32 	[%rd87], %f15;
	cvta.to.global.u64 	%rd88, %rd22;
	add.s64 	%rd89, %rd88, %rd78;
	ld.global.f32 	%f16, [%rd89];
	add.s64 	%rd90, %rd3, %rd80;
	st.global.f32 	[%rd90], %f16;
	cvta.to.global.u64 	%rd91, %rd23;
	add.s64 	%rd92, %rd91, %rd78;
	ld.global.f32 	%f17, [%rd92];
	add.s64 	%rd93, %rd2, %rd80;
	st.global.f32 	[%rd93], %f17;
	cvta.to.global.u64 	%rd94, %rd24;
	add.s64 	%rd95, %rd94, %rd78;
	ld.global.f32 	%f18, [%rd95];
	add.s64 	%rd96, %rd1, %rd80;
	st.global.f32 	[%rd96], %f18;
$L__BB18_6:
	setp.gt.u32 	%p10, %r10, 599;
	add.s32 	%r25, %r1, -394;
	setp.gt.u32 	%p11, %r25, 11;
	or.pred  	%p12, %p11, %p10;
	@%p12 bra 	$L__BB18_8;
	mad.lo.s32 	%r26, %r1, 600, %r10;
	mad.lo.s32 	%r27, %r3, 7200, %r26;
	add.s32 	%r28, %r27, -240000;
	cvta.to.global.u64 	%rd97, %rd25;
	mul.wide.s32 	%rd98, %r28, 4;
	add.s64 	%rd99, %rd97, %rd98;
	ld.global.f32 	%f19, [%rd99];
	mul.wide.u32 	%rd100, %r26, 4;
	add.s64 	%rd101, %rd6, %rd100;
	st.global.f32 	[%rd101], %f19;
	cvta.to.global.u64 	%rd102, %rd26;
	add.s64 	%rd103, %rd102, %rd98;
	ld.global.f32 	%f20, [%rd103];
	add.s64 	%rd104, %rd5, %rd100;
	st.global.f32 	[%rd104], %f20;
	cvta.to.global.u64 	%rd105, %rd27;
	add.s64 	%rd106, %rd105, %rd98;
	ld.global.f32 	%f21, [%rd106];
	add.s64 	%rd107, %rd4, %rd100;
	st.global.f32 	[%rd107], %f21;
	cvta.to.global.u64 	%rd108, %rd28;
	add.s64 	%rd109, %rd108, %rd98;
	ld.global.f32 	%f22, [%rd109];
	add.s64 	%rd110, %rd3, %rd100;
	st.global.f32 	[%rd110], %f22;
	cvta.to.global.u64 	%rd111, %rd29;
	add.s64 	%rd112, %rd111, %rd98;
	ld.global.f32 	%f23, [%rd112];
	add.s64 	%rd113, %rd2, %rd100;
	st.global.f32 	[%rd113], %f23;
	cvta.to.global.u64 	%rd114, %rd30;
	add.s64 	%rd115, %rd114, %rd98;
	ld.global.f32 	%f24, [%rd115];
	add.s64 	%rd116, %rd1, %rd100;
	st.global.f32 	[%rd116], %f24;
$L__BB18_8:
	ret;

}
	// .globl	_Z6corr_vPfS_S_S_S_S_S_S_S_
.visible .entry _Z6corr_vPfS_S_S_S_S_S_S_S_(
	.param .u64 .ptr .align 1 _Z6corr_vPfS_S_S_S_S_S_S_S__param_0,
	.param .u64 .ptr .align 1 _Z6corr_vPfS_S_S_S_S_S_S_S__param_1,
	.param .u64 .ptr .align 1 _Z6corr_vPfS_S_S_S_S_S_S_S__param_2,
	.param .u64 .ptr .align 1 _Z6corr_vPfS_S_S_S_S_S_S_S__param_3,
	.param .u64 .ptr .align 1 _Z6corr_vPfS_S_S_S_S_S_S_S__param_4,
	.param .u64 .ptr .align 1 _Z6corr_vPfS_S_S_S_S_S_S_S__param_5,
	.param .u64 .ptr .align 1 _Z6corr_vPfS_S_S_S_S_S_S_S__param_6,
	.param .u64 .ptr .align 1 _Z6corr_vPfS_S_S_S_S_S_S_S__param_7,
	.param .u64 .ptr .align 1 _Z6corr_vPfS_S_S_S_S_S_S_S__param_8
)
{
	.reg .pred 	%p<2>;
	.reg .b32 	%r<14>;
	.reg .b32 	%f<23>;
	.reg .b64 	%rd<34>;

	ld.param.u64 	%rd2, [_Z6corr_vPfS_S_S_S_S_S_S_S__param_1];
	ld.param.u64 	%rd4, [_Z6corr_vPfS_S_S_S_S_S_S_S__param_3];
	ld.param.u64 	%rd5, [_Z6corr_vPfS_S_S_S_S_S_S_S__param_4];
	ld.param.u64 	%rd8, [_Z6corr_vPfS_S_S_S_S_S_S_S__param_7];
	mov.u32 	%r3, %ctaid.x;
	mov.u32 	%r4, %ntid.x;
	mov.u32 	%r5, %tid.x;
	mad.lo.s32 	%r1, %r3, %r4, %r5;
	mov.u32 	%r6, %ctaid.y;
	mov.u32 	%r7, %ntid.y;
	mov.u32 	%r8, %tid.y;
	mad.lo.s32 	%r9, %r6, %r7, %r8;
	add.s32 	%r10, %r1, -200;
	add.s32 	%r11, %r9, -200;
	max.u32 	%r12, %r10, %r11;
	setp.gt.u32 	%p1, %r12, 199;
	@%p1 bra 	$L__BB19_2;
	ld.param.u64 	%rd33, [_Z6corr_vPfS_S_S_S_S_S_S_S__param_8];
	ld.param.u64 	%rd32, [_Z6corr_vPfS_S_S_S_S_S_S_S__param_6];
	ld.param.u64 	%rd31, [_Z6corr_vPfS_S_S_S_S_S_S_S__param_5];
	ld.param.u64 	%rd30, [_Z6corr_vPfS_S_S_S_S_S_S_S__param_2];
	ld.param.u64 	%rd29, [_Z6corr_vPfS_S_S_S_S_S_S_S__param_0];
	cvta.to.global.u64 	%rd10, %rd4;
	cvta.to.global.u64 	%rd11, %rd31;
	cvta.to.global.u64 	%rd12, %rd5;
	cvta.to.global.u64 	%rd13, %rd32;
	cvta.to.global.u64 	%rd14, %rd29;
	cvta.to.global.u64 	%rd15, %rd30;
	cvta.to.global.u64 	%rd16, %rd8;
	cvta.to.global.u64 	%rd17, %rd33;
	cvta.to.global.u64 	%rd18, %rd2;
	mad.lo.s32 	%r13, %r1, 600, %r9;
	mul.wide.u32 	%rd19, %r13, 4;
	add.s64 	%rd20, %rd10, %rd19;
	ld.global.f32 	%f1, [%rd20];
	add.s64 	%rd21, %rd11, %rd19;
	ld.global.f32 	%f2, [%rd21];
	add.s64 	%rd22, %rd12, %rd19;
	ld.global.f32 	%f3, [%rd22];
	add.s64 	%rd23, %rd13, %rd19;
	ld.global.f32 	%f4, [%rd23];
	mul.f32 	%f5, %f3, %f4;
	fma.rn.f32 	%f6, %f1, %f2, %f5;
	add.s64 	%rd24, %rd14, %rd19;
	ld.global.f32 	%f7, [%rd24];
	add.f32 	%f8, %f7, %f6;
	st.global.f32 	[%rd24], %f8;
	ld.global.f32 	%f9, [%rd20];
	ld.global.f32 	%f10, [%rd22];
	mul.f32 	%f11, %f10, %f10;
	fma.rn.f32 	%f12, %f9, %f9, %f11;
	add.s64 	%rd25, %rd15, %rd19;
	ld.global.f32 	%f13, [%rd25];
	add.f32 	%f14, %f13, %f12;
	st.global.f32 	[%rd25], %f14;
	ld.global.f32 	%f15, [%rd20];
	add.s64 	%rd26, %rd16, %rd19;
	ld.global.f32 	%f16, [%rd26];
	ld.global.f32 	%f17, [%rd22];
	add.s64 	%rd27, %rd17, %rd19;
	ld.global.f32 	%f18, [%rd27];
	mul.f32 	%f19, %f17, %f18;
	fma.rn.f32 	%f20, %f15, %f16, %f19;
	add.s64 	%rd28, %rd18, %rd19;
	ld.global.f32 	%f21, [%rd28];
	add.f32 	%f22, %f21, %f20;
	st.global.f32 	[%rd28], %f22;
$L__BB19_2:
	ret;

}
	// .globl	_Z9image_funPfS_S_
.visible .entry _Z9image_funPfS_S_(
	.param .u64 .ptr .align 1 _Z9image_funPfS_S__param_0,
	.param .u64 .ptr .align 1 _Z9image_funPfS_S__param_1,
	.param .u64 .ptr .align 1 _Z9image_funPfS_S__param_2
)
{
	.reg .pred 	%p<2>;
	.reg .b32 	%r<14>;
	.reg .b32 	%f<4>;
	.reg .b64 	%rd<11>;

	ld.param.u64 	%rd1, [_Z9image_funPfS_S__param_0];
	ld.param.u64 	%rd2, [_Z9image_funPfS_S__param_1];
	ld.param.u64 	%rd3, [_Z9image_funPfS_S__param_2];
	mov.u32 	%r3, %ctaid.x;
	mov.u32 	%r4, %ntid.x;
	mov.u32 	%r5, %tid.x;
	mad.lo.s32 	%r1, %r3, %r4, %r5;
	mov.u32 	%r6, %ctaid.y;
	mov.u32 	%r7, %ntid.y;
	mov.u32 	%r8, %tid.y;
	mad.lo.s32 	%r9, %r6, %r7, %r8;
	add.s32 	%r10, %r1, -200;
	add.s32 	%r11, %r9, -200;
	max.u32 	%r12, %r10, %r11;
	setp.gt.u32 	%p1, %r12, 199;
	@%p1 bra 	$L__BB20_2;
	cvta.to.global.u64 	%rd4, %rd1;
	cvta.to.global.u64 	%rd5, %rd2;
	cvta.to.global.u64 	%rd6, %rd3;
	mad.lo.s32 	%r13, %r1, 600, %r9;
	mul.wide.u32 	%rd7, %r13, 4;
	add.s64 	%rd8, %rd4, %rd7;
	ld.global.f32 	%f1, [%rd8];
	add.s64 	%rd9, %rd5, %rd7;
	ld.global.f32 	%f2, [%rd9];
	div.rn.f32 	%f3, %f1, %f2;
	add.s64 	%rd10, %rd6, %rd7;
	st.global.f32 	[%rd10], %f3;
$L__BB20_2:
	ret;

}
	// .globl	_Z7LaplacefPfS_
.visible .entry _Z7LaplacefPfS_(
	.param .f32 _Z7LaplacefPfS__param_0,
	.param .u64 .ptr .align 1 _Z7LaplacefPfS__param_1,
	.param .u64 .ptr .align 1 _Z7LaplacefPfS__param_2
)
{
	.reg .pred 	%p<2>;
	.reg .b32 	%r<16>;
	.reg .b32 	%f<16>;
	.reg .b64 	%rd<12>;

	ld.param.f32 	%f1, [_Z7LaplacefPfS__param_0];
	ld.param.u64 	%rd1, [_Z7LaplacefPfS__param_1];
	ld.param.u64 	%rd2, [_Z7LaplacefPfS__param_2];
	mov.u32 	%r3, %ctaid.x;
	mov.u32 	%r4, %ntid.x;
	mov.u32 	%r5, %tid.x;
	mad.lo.s32 	%r1, %r3, %r4, %r5;
	mov.u32 	%r6, %ctaid.y;
	mov.u32 	%r7, %ntid.y;
	mov.u32 	%r8, %tid.y;
	mad.lo.s32 	%r9, %r6, %r7, %r8;
	add.s32 	%r10, %r1, -202;
	add.s32 	%r11, %r9, -202;
	max.u32 	%r12, %r10, %r11;
	setp.gt.u32 	%p1, %r12, 195;
	@%p1 bra 	$L__BB21_2;
	cvta.to.global.u64 	%rd3, %rd1;
	cvta.to.global.u64 	%rd4, %rd2;
	rcp.rn.f32 	%f2, %f1;
	div.rn.f32 	%f3, %f2, %f1;
	mad.lo.s32 	%r13, %r1, 600, %r9;
	mul.wide.u32 	%rd5, %r13, 4;
	add.s64 	%rd6, %rd3, %rd5;
	ld.global.f32 	%f4, [%rd6+2400];
	add.s32 	%r14, %r13, -600;
	mul.wide.u32 	%rd7, %r14, 4;
	add.s64 	%rd8, %rd3, %rd7;
	ld.global.f32 	%f5, [%rd8];
	add.f32 	%f6, %f4, %f5;
	ld.global.f32 	%f7, [%rd6];
	add.f32 	%f8, %f7, %f7;
	sub.f32 	%f9, %f6, %f8;
	ld.global.f32 	%f10, [%rd6+4];
	add.f32 	%f11, %f10, %f9;
	add.s32 	%r15, %r13, -1;
	mul.wide.u32 	%rd9, %r15, 4;
	add.s64 	%rd10, %rd3, %rd9;
	ld.global.f32 	%f12, [%rd10];
	add.f32 	%f13, %f12, %f11;
	sub.f32 	%f14, %f13, %f8;
	mul.f32 	%f15, %f3, %f14;
	add.s64 	%rd11, %rd4, %rd5;
	st.global.f32 	[%rd11], %f15;
$L__BB21_2:
	ret;

}
	// .globl	_Z11load_recordiPfS_S_S_i
.visible .entry _Z11load_recordiPfS_S_S_i(
	.param .u32 _Z11load_recordiPfS_S_S_i_param_0,
	.param .u64 .ptr .align 1 _Z11load_recordiPfS_S_S_i_param_1,
	.param .u64 .ptr .align 1 _Z11load_recordiPfS_S_S_i_param_2,
	.param .u64 .ptr .align 1 _Z11load_recordiPfS_S_S_i_param_3,
	.param .u64 .ptr .align 1 _Z11load_recordiPfS_S_S_i_param_4,
	.param .u32 _Z11load_recordiPfS_S_S_i_param_5
)
{
	.reg .pred 	%p<4>;
	.reg .b32 	%r<14>;
	.reg .b32 	%f<3>;
	.reg .b64 	%rd<15>;

	ld.param.u32 	%r2, [_Z11load_recordiPfS_S_S_i_param_0];
	ld.param.u64 	%rd1, [_Z11load_recordiPfS_S_S_i_param_1];
	ld.param.u64 	%rd2, [_Z11load_recordiPfS_S_S_i_param_2];
	ld.param.u64 	%rd3, [_Z11load_recordiPfS_S_S_i_param_3];
	ld.param.u64 	%rd4, [_Z11load_recordiPfS_S_S_i_param_4];
	ld.param.u32 	%r3, [_Z11load_recordiPfS_S_S_i_param_5];
	mov.u32 	%r4, %ctaid.x;
	mov.u32 	%r5, %ntid.x;
	mov.u32 	%r6, %tid.x;
	mad.lo.s32 	%r1, %r4, %r5, %r6;
	mov.u32 	%r7, %ctaid.y;
	mov.u32 	%r8, %ntid.y;
	mov.u32 	%r9, %tid.y;
	mad.lo.s32 	%r10, %r7, %r8, %r9;
	add.s32 	%r11, %r1, -200;
	setp.gt.u32 	%p1, %r11, 199;
	setp.ne.s32 	%p2, %r10, %r2;
	or.pred  	%p3, %p2, %p1;
	@%p3 bra 	$L__BB22_2;
	cvta.to.global.u64 	%rd5, %rd3;
	cvta.to.global.u64 	%rd6, %rd1;
	cvta.to.global.u64 	%rd7, %rd4;
	cvta.to.global.u64 	%rd8, %rd2;
	mad.lo.s32 	%r12, %r1, 6000, %r3;
	mul.wide.s32 	%rd9, %r12, 4;
	add.s64 	%rd10, %rd5, %rd9;
	ld.global.f32 	%f1, [%rd10];
	mad.lo.s32 	%r13, %r1, 600, %r2;
	mul.wide.u32 	%rd11, %r13, 4;
	add.s64 	%rd12, %rd6, %rd11;
	st.global.f32 	[%rd12], %f1;
	add.s64 	%rd13, %rd7, %rd9;
	ld.global.f32 	%f2, [%rd13];
	add.s64 	%rd14, %rd8, %rd11;
	st.global.f32 	[%rd14], %f2;
$L__BB22_2:
	ret;

}
	// .globl	_Z16revise_model_endPfS_S_S_S_S_i
.visible .entry _Z16revise_model_endPfS_S_S_S_S_i(
	.param .u64 .ptr .align 1 _Z16revise_model_endPfS_S_S_S_S_i_param_0,
	.param .u64 .ptr .align 1 _Z16revise_model_endPfS_S_S_S_S_i_param_1,
	.param .u64 .ptr .align 1 _Z16revise_model_endPfS_S_S_S_S_i_param_2,
	.param .u64 .ptr .align 1 _Z16revise_model_endPfS_S_S_S_S_i_param_3,
	.param .u64 .ptr .align 1 _Z16revise_model_endPfS_S_S_S_S_i_param_4,
	.param .u64 .ptr .align 1 _Z16revise_model_endPfS_S_S_S_S_i_param_5,
	.param .u32 _Z16revise_model_endPfS_S_S_S_S_i_param_6
)
{
	.reg .pred 	%p<5>;
	.reg .b32 	%r<20>;
	.reg .b32 	%f<7>;
	.reg .b64 	%rd<25>;
	.reg .b64 	%fd<18>;

	ld.param.u64 	%rd2, [_Z16revise_model_endPfS_S_S_S_S_i_param_1];
	ld.param.u64 	%rd4, [_Z16revise_model_endPfS_S_S_S_S_i_param_3];
	ld.param.u64 	%rd5, [_Z16revise_model_endPfS_S_S_S_S_i_param_4];
	ld.param.u64 	%rd6, [_Z16revise_model_endPfS_S_S_S_S_i_param_5];
	ld.param.u32 	%r3, [_Z16revise_model_endPfS_S_S_S_S_i_param_6];
	mov.u32 	%r4, %ctaid.x;
	mov.u32 	%r5, %ntid.x;
	mov.u32 	%r6, %tid.x;
	mad.lo.s32 	%r1, %r4, %r5, %r6;
	mov.u32 	%r7, %ctaid.y;
	mov.u32 	%r8, %ntid.y;
	mov.u32 	%r9, %tid.y;
	mad.lo.s32 	%r10, %r7, %r8, %r9;
	add.s32 	%r11, %r1, -200;
	add.s32 	%r12, %r10, -200;
	max.u32 	%r13, %r11, %r12;
	setp.gt.u32 	%p1, %r13, 199;
	@%p1 bra 	$L__BB23_2;
	ld.param.u64 	%rd24, [_Z16revise_model_endPfS_S_S_S_S_i_param_2];
	ld.param.u64 	%rd23, [_Z16revise_model_endPfS_S_S_S_S_i_param_0];
	cvta.to.global.u64 	%rd7, %rd23;
	cvta.to.global.u64 	%rd8, %rd5;
	cvta.to.global.u64 	%rd9, %rd24;
	cvta.to.global.u64 	%rd10, %rd2;
	cvta.to.global.u64 	%rd11, %rd6;
	cvta.to.global.u64 	%rd12, %rd4;
	mad.lo.s32 	%r14, %r1, 600, %r10;
	mul.wide.u32 	%rd13, %r14, 4;
	add.s64 	%rd14, %rd7, %rd13;
	ld.global.f32 	%f1, [%rd14];
	cvt.f64.f32 	%fd1, %f1;
	cvt.rn.f64.s32 	%fd2, %r3;
	mov.f64 	%fd3, 0d3FEE666666666666;
	{
	.reg .b32 %temp; 
	mov.b64 	{%temp, %r15}, %fd3;
	}
	{
	.reg .b32 %temp; 
	mov.b64 	{%temp, %r16}, %fd2;
	}
	shr.u32 	%r17, %r16, 20;
	and.b32  	%r18, %r17, 2047;
	add.s32 	%r19, %r18, -1012;
	mov.b64 	%rd15, %fd2;
	shl.b64 	%rd16, %rd15, %r19;
	setp.eq.s64 	%p2, %rd16, -9223372036854775808;
	{ // callseq 0, 0
	.param .b64 param0;
	st.param.f64 	[param0], %fd2;
	.param .b64 retval0;
	call.uni (retval0), 
	__internal_accurate_pow, 
	(
	param0
	);
	ld.param.f64 	%fd4, [retval0];
	} // callseq 0
	setp.lt.s32 	%p3, %r15, 0;
	neg.f64 	%fd6, %fd4;
	selp.f64 	%fd7, %fd6, %fd4, %p2;
	selp.f64 	%fd8, %fd7, %fd4, %p3;
	setp.eq.s32 	%p4, %r3, 0;
	mul.f64 	%fd9, %fd8, 0d403E000000000000;
	selp.f64 	%fd10, 0d403E000000000000, %fd9, %p4;
	add.s64 	%rd18, %rd8, %rd13;
	ld.global.f32 	%f2, [%rd18];
	cvt.f64.f32 	%fd11, %f2;
	mul.f64 	%fd12, %fd10, %fd11;
	sub.f64 	%fd13, %fd1, %fd12;
	cvt.rn.f32.f64 	%f3, %fd13;
	add.s64 	%rd19, %rd9, %rd13;
	st.global.f32 	[%rd19], %f3;
	add.s64 	%rd20, %rd10, %rd13;
	ld.global.f32 	%f4, [%rd20];
	cvt.f64.f32 	%fd14, %f4;
	add.s64 	%rd21, %rd11, %rd13;
	ld.global.f32 	%f5, [%rd21];
	cvt.f64.f32 	%fd15, %f5;
	mul.f64 	%fd16, %fd10, %fd15;
	sub.f64 	%fd17, %fd14, %fd16;
	cvt.rn.f32.f64 	%f6, %fd17;
	add.s64 	%rd22, %rd12, %rd13;
	st.global.f32 	[%rd22], %f6;
$L__BB23_2:
	ret;

}
	// .globl	_Z7gradfunPfS_S_S_S_S_S_S_S_S_S_S_S_S_fffi
.visible .entry _Z7gradfunPfS_S_S_S_S_S_S_S_S_S_S_S_S_fffi(
	.param .u64 .ptr .align 1 _Z7gradfunPfS_S_S_S_S_S_S_S_S_S_S_S_S_fffi_param_0,
	.param .u64 .ptr .align 1 _Z7gradfunPfS_S_S_S_S_S_S_S_S_S_S_S_S_fffi_param_1,
	.param .u64 .ptr .align 1 _Z7gradfunPfS_S_S_S_S_S_S_S_S_S_S_S_S_fffi_param_2,
	.param .u64 .ptr .align 1 _Z7gradfunPfS_S_S_S_S_S_S_S_S_S_S_S_S_fffi_param_3,
	.param .u64 .ptr .align 1 _Z7gradfunPfS_S_S_S_S_S_S_S_S_S_S_S_S_fffi_param_4,
	.param .u64 .ptr .align 1 _Z7gradfunPfS_S_S_S_S_S_S_S_S_S_S_S_S_fffi_param_5,
	.param .u64 .ptr .align 1 _Z7gradfunPfS_S_S_S_S_S_S_S_S_S_S_S_S_fffi_param_6,
	.param .u64 .ptr .align 1 _Z7gradfunPfS_S_S_S_S_S_S_S_S_S_S_S_S_fffi_param_7,
	.param .u64 .ptr .align 1 _Z7gradfunPfS_S_S_S_S_S_S_S_S_S_S_S_S_fffi_param_8,
	.param .u64 .ptr .align 1 _Z7gradfunPfS_S_S_S_S_S_S_S_S_S_S_S_S_fffi_param_9,
	.param .u64 .ptr .align 1 _Z7gradfunPfS_S_S_S_S_S_S_S_S_S_S_S_S_fffi_param_10,
	.param .u64 .ptr .align 1 _Z7gradfunPfS_S_S_S_S_S_S_S_S_S_S_S_S_fffi_param_11,
	.param .u64 .ptr .align 1 _Z7gradfunPfS_S_S_S_S_S_S_S_S_S_S_S_S_fffi_param_12,
	.param .u64 .ptr .align 1 _Z7gradfunPfS_S_S_S_S_S_S_S_S_S_S_S_S_fffi_param_13,
	.param .f32 _Z7gradfunPfS_S_S_S_S_S_S_S_S_S_S_S_S_fffi_param_14,
	.param .f32 _Z7gradfunPfS_S_S_S_S_S_S_S_S_S_S_S_S_fffi_param_15,
	.param .f32 _Z7gradfunPfS_S_S_S_S_S_S_S_S_S_S_S_S_fffi_param_16,
	.param .u32 _Z7gradfunPfS_S_S_S_S_S_S_S_S_S_S_S_S_fffi_param_17
)
{
	.reg .pred 	%p<2>;
	.reg .b32 	%r<26>;
	.reg .b32 	%f<147>;
	.reg .b64 	%rd<84>;

	ld.param.u64 	%rd2, [_Z7gradfunPfS_S_S_S_S_S_S_S_S_S_S_S_S_fffi_param_1];
	ld.param.u64 	%rd4, [_Z7gradfunPfS_S_S_S_S_S_S_S_S_S_S_S_S_fffi_param_3];
	ld.param.u64 	%rd5, [_Z7gradfunPfS_S_S_S_S_S_S_S_S_S_S_S_S_fffi_param_4];
	ld.param.u64 	%rd8, [_Z7gradfunPfS_S_S_S_S_S_S_S_S_S_S_S_S_fffi_param_7];
	ld.param.u64 	%rd9, [_Z7gradfunPfS_S_S_S_S_S_S_S_S_S_S_S_S_fffi_param_8];
	ld.param.u64 	%rd10, [_Z7gradfunPfS_S_S_S_S_S_S_S_S_S_S_S_S_fffi_param_9];
	ld.param.u64 	%rd11, [_Z7gradfunPfS_S_S_S_S_S_S_S_S_S_S_S_S_fffi_param_10];
	ld.param.u64 	%rd12, [_Z7gradfunPfS_S_S_S_S_S_S_S_S_S_S_S_S_fffi_param_11];
	ld.param.f32 	%f1, [_Z7gradfunPfS_S_S_S_S_S_S_S_S_S_S_S_S_fffi_param_15];
	ld.param.f32 	%f2, [_Z7gradfunPfS_S_S_S_S_S_S_S_S_S_S_S_S_fffi_param_16];
	mov.u32 	%r3, %ctaid.x;
	mov.u32 	%r4, %ntid.x;
	mov.u32 	%r5, %tid.x;
	mad.lo.s32 	%r1, %r3, %r4, %r5;
	mov.u32 	%r6, %ctaid.y;
	mov.u32 	%r7, %ntid.y;
	mov.u32 	%r8, %tid.y;
	mad.lo.s32 	%r9, %r6, %r7, %r8;
	add.s32 	%r10, %r1, -200;
	add.s32 	%r11, %r9, -200;
	max.u32 	%r12, %r10, %r11;
	setp.gt.u32 	%p1, %r12, 199;
	@%p1 bra 	$L__BB24_2;
	ld.param.u64 	%rd83, [_Z7gradfunPfS_S_S_S_S_S_S_S_S_S_S_S_S_fffi_param_13];
	ld.param.u64 	%rd82, [_Z7gradfunPfS_S_S_S_S_S_S_S_S_S_S_S_S_fffi_param_12];
	ld.param.u64 	%rd81, [_Z7gradfunPfS_S_S_S_S_S_S_S_S_S_S_S_S_fffi_param_6];
	ld.param.u64 	%rd80, [_Z7gradfunPfS_S_S_S_S_S_S_S_S_S_S_S_S_fffi_param_5];
	ld.param.u64 	%rd79, [_Z7gradfunPfS_S_S_S_S_S_S_S_S_S_S_S_S_fffi_param_2];
	ld.param.u64 	%rd78, [_Z7gradfunPfS_S_S_S_S_S_S_S_S_S_S_S_S_fffi_param_0];
	cvta.to.global.u64 	%rd15, %rd79;
	cvta.to.global.u64 	%rd16, %rd4;
	cvta.to.global.u64 	%rd17, %rd83;
	cvta.to.global.u64 	%rd18, %rd12;
	cvta.to.global.u64 	%rd19, %rd5;
	cvta.to.global.u64 	%rd20, %rd78;
	cvta.to.global.u64 	%rd21, %rd82;
	cvta.to.global.u64 	%rd22, %rd80;
	cvta.to.global.u64 	%rd23, %rd10;
	cvta.to.global.u64 	%rd24, %rd9;
	cvta.to.global.u64 	%rd25, %rd81;
	cvta.to.global.u64 	%rd26, %rd8;
	cvta.to.global.u64 	%rd27, %rd2;
	cvta.to.global.u64 	%rd28, %rd11;
	mad.lo.s32 	%r13, %r1, 600, %r9;
	mul.wide.u32 	%rd29, %r13, 4;
	add.s64 	%rd30, %rd15, %rd29;
	ld.global.f32 	%f3, [%rd30];
	add.s32 	%r14, %r13, -600;
	mul.wide.u32 	%rd31, %r14, 4;
	add.s64 	%rd32, %rd15, %rd31;
	ld.global.f32 	%f4, [%rd32];
	sub.f32 	%f5, %f3, %f4;
	mul.f32 	%f6, %f5, 0f3F9C54C0;
	ld.global.f32 	%f7, [%rd30+2400];
	add.s32 	%r15, %r13, -1200;
	mul.wide.u32 	%rd33, %r15, 4;
	add.s64 	%rd34, %rd15, %rd33;
	ld.global.f32 	%f8, [%rd34];
	sub.f32 	%f9, %f7, %f8;
	mul.f32 	%f10, %f9, 0f3DC68400;
	sub.f32 	%f11, %f6, %f10;
	ld.global.f32 	%f12, [%rd30+4800];
	add.s32 	%r16, %r13, -1800;
	mul.wide.u32 	%rd35, %r16, 4;
	add.s64 	%rd36, %rd15, %rd35;
	ld.global.f32 	%f13, [%rd36];
	sub.f32 	%f14, %f12, %f13;
	fma.rn.f32 	%f15, %f14, 0f3C8EEE66, %f11;
	ld.global.f32 	%f16, [%rd30+7200];
	add.s32 	%r17, %r13, -2400;
	mul.wide.u32 	%rd37, %r17, 4;
	add.s64 	%rd38, %rd15, %rd37;
	ld.global.f32 	%f17, [%rd38];
	sub.f32 	%f18, %f16, %f17;
	mul.f32 	%f19, %f18, 0f3B4276DB;
	sub.f32 	%f20, %f15, %f19;
	ld.global.f32 	%f21, [%rd30+9600];
	add.s32 	%r18, %r13, -3000;
	mul.wide.u32 	%rd39, %r18, 4;
	add.s64 	%rd40, %rd15, %rd39;
	ld.global.f32 	%f22, [%rd40];
	sub.f32 	%f23, %f21, %f22;
	fma.rn.f32 	%f24, %f23, 0f39BC38E4, %f20;
	ld.global.f32 	%f25, [%rd30+12000];
	add.s32 	%r19, %r13, -3600;
	mul.wide.u32 	%rd41, %r19, 4;
	add.s64 	%rd42, %rd15, %rd41;
	ld.global.f32 	%f26, [%rd42];
	sub.f32 	%f27, %f25, %f26;
	mul.f32 	%f28, %f27, 0f37B745D2;
	sub.f32 	%f29, %f24, %f28;
	div.rn.f32 	%f30, %f29, %f1;
	add.s64 	%rd43, %rd16, %rd29;
	ld.global.f32 	%f31, [%rd43];
	add.s32 	%r20, %r13, -1;
	mul.wide.u32 	%rd44, %r20, 4;
	add.s64 	%rd45, %rd16, %rd44;
	ld.global.f32 	%f32, [%rd45];
	sub.f32 	%f33, %f31, %f32;
	mul.f32 	%f34, %f33, 0f3F9C54C0;
	ld.global.f32 	%f35, [%rd43+4];
	add.s32 	%r21, %r13, -2;
	mul.wide.u32 	%rd46, %r21, 4;
	add.s64 	%rd47, %rd16, %rd46;
	ld.global.f32 	%f36, [%rd47];
	sub.f32 	%f37, %f35, %f36;
	mul.f32 	%f38, %f37, 0f3DC68400;
	sub.f32 	%f39, %f34, %f38;
	ld.global.f32 	%f40, [%rd43+8];
	add.s32 	%r22, %r13, -3;
	mul.wide.u32 	%rd48, %r22, 4;
	add.s64 	%rd49, %rd16, %rd48;
	ld.global.f32 	%f41, [%rd49];
	sub.f32 	%f42, %f40, %f41;
	fma.rn.f32 	%f43, %f42, 0f3C8EEE66, %f39;
	ld.global.f32 	%f44, [%rd43+12];
	add.s32 	%r23, %r13, -4;
	mul.wide.u32 	%rd50, %r23, 4;
	add.s64 	%rd51, %rd16, %rd50;
	ld.global.f32 	%f45, [%rd51];
	sub.f32 	%f46, %f44, %f45;
	mul.f32 	%f47, %f46, 0f3B4276DB;
	sub.f32 	%f48, %f43, %f47;
	ld.global.f32 	%f49, [%rd43+16];
	add.s32 	%r24, %r13, -5;
	mul.wide.u32 	%rd52, %r24, 4;
	add.s64 	%rd53, %rd16, %rd52;
	ld.global.f32 	%f50, [%rd53];
	sub.f32 	%f51, %f49, %f50;
	fma.rn.f32 	%f52, %f51, 0f39BC38E4, %f48;
	ld.global.f32 	%f53, [%rd43+20];
	add.s32 	%r25, %r13, -6;
	mul.wide.u32 	%rd54, %r25, 4;
	add.s64 	%rd55, %rd16, %rd54;
	ld.global.f32 	%f54, [%rd55];
	sub.f32 	%f55, %f53, %f54;
	mul.f32 	%f56, %f55, 0f37B745D2;
	sub.f32 	%f57, %f52, %f56;
	div.rn.f32 	%f58, %f57, %f2;
	ld.global.f32 	%f59, [%rd43+2400];
	sub.f32 	%f60, %f59, %f31;
	mul.f32 	%f61, %f60, 0f3F9C54C0;
	ld.global.f32 	%f62, [%rd43+4800];
	add.s64 	%rd56, %rd16, %rd31;
	ld.global.f32 	%f63, [%rd56];
	sub.f32 	%f64, %f62, %f63;
	mul.f32 	%f65, %f64, 0f3DC68400;
	sub.f32 	%f66, %f61, %f65;
	ld.global.f32 	%f67, [%rd43+7200];
	add.s64 	%rd57, %rd16, %rd33;
	ld.global.f32 	%f68, [%rd57];
	sub.f32 	%f69, %f67, %f68;
	fma.rn.f32 	%f70, %f69, 0f3C8EEE66, %f66;
	ld.global.f32 	%f71, [%rd43+9600];
	add.s64 	%rd58, %rd16, %rd35;
	ld.global.f32 	%f72, [%rd58];
	sub.f32 	%f73, %f71, %f72;
	mul.f32 	%f74, %f73, 0f3B4276DB;
	sub.f32 	%f75, %f70, %f74;
	ld.global.f32 	%f76, [%rd43+12000];
	add.s64 	%rd59, %rd16, %rd37;
	ld.global.f32 	%f77, [%rd59];
	sub.f32 	%f78, %f76, %f77;
	fma.rn.f32 	%f79, %f78, 0f39BC38E4, %f75;
	ld.global.f32 	%f80, [%rd43+14400];
	add.s64 	%rd60, %rd16, %rd39;
	ld.global.f32 	%f81, [%rd60];
	sub.f32 	%f82, %f80, %f81;
	mul.f32 	%f83, %f82, 0f37B745D2;
	sub.f32 	%f84, %f79, %f83;
	div.rn.f32 	%f85, %f84, %f1;
	ld.global.f32 	%f86, [%rd30+4];
	sub.f32 	%f87, %f86, %f3;
	mul.f32 	%f88, %f87, 0f3F9C54C0;
	ld.global.f32 	%f89, [%rd30+8];
	add.s64 	%rd61, %rd15, %rd44;
	ld.global.f32 	%f90, [%rd61];
	sub.f32 	%f91, %f89, %f90;
	mul.f32 	%f92, %f91, 0f3DC68400;
	sub.f32 	%f93, %f88, %f92;
	ld.global.f32 	%f94, [%rd30+12];
	add.s64 	%rd62, %rd15, %rd46;
	ld.global.f32 	%f95, [%rd62];
	sub.f32 	%f96, %f94, %f95;
	fma.rn.f32 	%f97, %f96, 0f3C8EEE66, %f93;
	ld.global.f32 	%f98, [%rd30+16];
	add.s64 	%rd63, %rd15, %rd54;
	ld.global.f32 	%f99, [%rd63];
	sub.f32 	%f100, %f98, %f99;
	mul.f32 	%f101, %f100, 0f3B4276DB;
	sub.f32 	%f102, %f97, %f101;
	ld.global.f32 	%f103, [%rd30+20];
	add.s64 	%rd64, %rd15, %rd50;
	ld.global.f32 	%f104, [%rd64];
	sub.f32 	%f105, %f103, %f104;
	fma.rn.f32 	%f106, %f105, 0f39BC38E4, %f102;
	ld.global.f32 	%f107, [%rd30+24];
	add.s64 	%rd65, %rd15, %rd52;
	ld.global.f32 	%f108, [%rd65];
	sub.f32 	%f109, %f107, %f108;
	mul.f32 	%f110, %f109, 0f37B745D2;
	sub.f32 	%f111, %f106, %f110;
	div.rn.f32 	%f112, %f111, %f2;
	add.s64 	%rd66, %rd17, %rd29;
	ld.global.f32 	%f113, [%rd66];
	add.f32 	%f114, %f113, %f113;
	add.s64 	%rd67, %rd18, %rd29;
	ld.global.f32 	%f115, [%rd67];
	mul.f32 	%f116, %f114, %f115;
	add.f32 	%f117, %f30, %f58;
	add.s64 	%rd68, %rd19, %rd29;
	ld.global.f32 	%f118, [%rd68];
	mul.f32 	%f119, %f117, %f118;
	mul.f32 	%f120, %f116, %f119;
	add.s64 	%rd69, %rd20, %rd29;
	ld.global.f32 	%f121, [%rd69];
	sub.f32 	%f122, %f121, %f120;
	st.global.f32 	[%rd69], %f122;
	ld.global.f32 	%f123, [%rd66];
	add.f32 	%f124, %f123, %f123;
	add.s64 	%rd70, %rd21, %rd29;
	ld.global.f32 	%f125, [%rd70];
	mul.f32 	%f126, %f124, %f125;
	add.s64 	%rd71, %rd22, %rd29;
	ld.global.f32 	%f127, [%rd71];
	sub.f32 	%f128, %f112, %f85;
	add.s64 	%rd72, %rd23, %rd29;
	ld.global.f32 	%f129, [%rd72];
	mul.f32 	%f130, %f85, %f129;
	fma.rn.f32 	%f131, %f128, %f127, %f130;
	add.s64 	%rd73, %rd24, %rd29;
	ld.global.f32 	%f132, [%rd73];
	fma.rn.f32 	%f133, %f58, %f132, %f131;
	add.s64 	%rd74, %rd25, %rd29;
	ld.global.f32 	%f134, [%rd74];
	fma.rn.f32 	%f135, %f112, %f134, %f133;
	add.s64 	%rd75, %rd26, %rd29;
	ld.global.f32 	%f136, [%rd75];
	fma.rn.f32 	%f137, %f30, %f136, %f135;
	mul.f32 	%f138, %f126, %f137;
	add.s64 	%rd76, %rd27, %rd29;
	ld.global.f32 	%f139, [%rd76];
	sub.f32 	%f140, %f139, %f138;
	st.global.f32 	[%rd76], %f140;
	ld.global.f32 	%f141, [%rd30];
	ld.global.f32 	%f142, [%rd43];
	mul.f32 	%f143, %f142, %f142;
	fma.rn.f32 	%f144, %f141, %f141, %f143;
	add.s64 	%rd77, %rd28, %rd29;
	ld.global.f32 	%f145, [%rd77];
	add.f32 	%f146, %f145, %f144;
	st.global.f32 	[%rd77], %f146;
$L__BB24_2:
	ret;

}
	// .globl	_Z13caculate_GradPfS_S_S_S_S_S_S_S_S_S_S_S_S_fffi
.visible .entry _Z13caculate_GradPfS_S_S_S_S_S_S_S_S_S_S_S_S_fffi(
	.param .u64 .ptr .align 1 _Z13caculate_GradPfS_S_S_S_S_S_S_S_S_S_S_S_S_fffi_param_0,
	.param .u64 .ptr .align 1 _Z13caculate_GradPfS_S_S_S_S_S_S_S_S_S_S_S_S_fffi_param_1,
	.param .u64 .ptr .align 1 _Z13caculate_GradPfS_S_S_S_S_S_S_S_S_S_S_S_S_fffi_param_2,
	.param .u64 .ptr .align 1 _Z13caculate_GradPfS_S_S_S_S_S_S_S_S_S_S_S_S_fffi_param_3,
	.param .u64 .ptr .align 1 _Z13caculate_GradPfS_S_S_S_S_S_S_S_S_S_S_S_S_fffi_param_4,
	.param .u64 .ptr .align 1 _Z13caculate_GradPfS_S_S_S_S_S_S_S_S_S_S_S_S_fffi_param_5,
	.param .u64 .ptr .align 1 _Z13caculate_GradPfS_S_S_S_S_S_S_S_S_S_S_S_S_fffi_param_6,
	.param .u64 .ptr .align 1 _Z13caculate_GradPfS_S_S_S_S_S_S_S_S_S_S_S_S_fffi_param_7,
	.param .u64 .ptr .align 1 _Z13caculate_GradPfS_S_S_S_S_S_S_S_S_S_S_S_S_fffi_param_8,
	.param .u64 .ptr .align 1 _Z13caculate_GradPfS_S_S_S_S_S_S_S_S_S_S_S_S_fffi_param_9,
	.param .u64 .ptr .align 1 _Z13caculate_GradPfS_S_S_S_S_S_S_S_S_S_S_S_S_fffi_param_10,
	.param .u64 .ptr .align 1 _Z13caculate_GradPfS_S_S_S_S_S_S_S_S_S_S_S_S_fffi_param_11,
	.param .u64 .ptr .align 1 _Z13caculate_GradPfS_S_S_S_S_S_S_S_S_S_S_S_S_fffi_param_12,
	.param .u64 .ptr .align 1 _Z13caculate_GradPfS_S_S_S_S_S_S_S_S_S_S_S_S_fffi_param_13,
	.param .f32 _Z13caculate_GradPfS_S_S_S_S_S_S_S_S_S_S_S_S_fffi_param_14,
	.param .f32 _Z13caculate_GradPfS_S_S_S_S_S_S_S_S_S_S_S_S_fffi_param_15,
	.param .f32 _Z13caculate_GradPfS_S_S_S_S_S_S_S_S_S_S_S_S_fffi_param_16,
	.param .u32 _Z13caculate_GradPfS_S_S_S_S_S_S_S_S_S_S_S_S_fffi_param_17
)
{
	.reg .pred 	%p<2>;
	.reg .b32 	%r<26>;
	.reg .b32 	%f<147>;
	.reg .b64 	%rd<84>;

	ld.param.u64 	%rd2, [_Z13caculate_GradPfS_S_S_S_S_S_S_S_S_S_S_S_S_fffi_param_1];
	ld.param.u64 	%rd4, [_Z13caculate_GradPfS_S_S_S_S_S_S_S_S_S_S_S_S_fffi_param_3];
	ld.param.u64 	%rd5, [_Z13caculate_GradPfS_S_S_S_S_S_S_S_S_S_S_S_S_fffi_param_4];
	ld.param.u64 	%rd8, [_Z13caculate_GradPfS_S_S_S_S_S_S_S_S_S_S_S_S_fffi_param_7];
	ld.param.u64 	%rd9, [_Z13caculate_GradPfS_S_S_S_S_S_S_S_S_S_S_S_S_fffi_param_8];
	ld.param.u64 	%rd10, [_Z13caculate_GradPfS_S_S_S_S_S_S_S_S_S_S_S_S_fffi_param_9];
	ld.param.u64 	%rd11, [_Z13caculate_GradPfS_S_S_S_S_S_S_S_S_S_S_S_S_fffi_param_10];
	ld.param.u64 	%rd12, [_Z13caculate_GradPfS_S_S_S_S_S_S_S_S_S_S_S_S_fffi_param_11];
	ld.param.f32 	%f1, [_Z13caculate_GradPfS_S_S_S_S_S_S_S_S_S_S_S_S_fffi_param_15];
	ld.param.f32 	%f2, [_Z13caculate_GradPfS_S_S_S_S_S_S_S_S_S_S_S_S_fffi_param_16];
	mov.u32 	%r3, %ctaid.x;
	mov.u32 	%r4, %ntid.x;
	mov.u32 	%r5, %tid.x;
	mad.lo.s32 	%r1, %r3, %r4, %r5;
	mov.u32 	%r6, %ctaid.y;
	mov.u32 	%r7, %ntid.y;
	mov.u32 	%r8, %tid.y;
	mad.lo.s32 	%r9, %r6, %r7, %r8;
	add.s32 	%r10, %r1, -200;
	add.s32 	%r11, %r9, -200;
	max.u32 	%r12, %r10, %r11;
	setp.gt.u32 	%p1, %r12, 199;
	@%p1 bra 	$L__BB25_2;
	ld.param.u64 	%rd83, [_Z13caculate_GradPfS_S_S_S_S_S_S_S_S_S_S_S_S_fffi_param_13];
	ld.param.u64 	%rd82, [_Z13caculate_GradPfS_S_S_S_S_S_S_S_S_S_S_S_S_fffi_param_12];
	ld.param.u64 	%rd81, [_Z13caculate_GradPfS_S_S_S_S_S_S_S_S_S_S_S_S_fffi_param_6];
	ld.param.u64 	%rd80, [_Z13caculate_GradPfS_S_S_S_S_S_S_S_S_S_S_S_S_fffi_param_5];
	ld.param.u64 	%rd79, [_Z13caculate_GradPfS_S_S_S_S_S_S_S_S_S_S_S_S_fffi_param_2];
	ld.param.u64 	%rd78, [_Z13caculate_GradPfS_S_S_S_S_S_S_S_S_S_S_S_S_fffi_param_0];
	cvta.to.global.u64 	%rd15, %rd79;
	cvta.to.global.u64 	%rd16, %rd4;
	cvta.to.global.u64 	%rd17, %rd83;
	cvta.to.global.u64 	%rd18, %rd12;
	cvta.to.global.u64 	%rd19, %rd5;
	cvta.to.global.u64 	%rd20, %rd78;
	cvta.to.global.u64 	%rd21, %rd82;
	cvta.to.global.u64 	%rd22, %rd80;
	cvta.to.global.u64 	%rd23, %rd10;
	cvta.to.global.u64 	%rd24, %rd9;
	cvta.to.global.u64 	%rd25, %rd81;
	cvta.to.global.u64 	%rd26, %rd8;
	cvta.to.global.u64 	%rd27, %rd2;
	cvta.to.global.u64 	%rd28, %rd11;
	mad.lo.s32 	%r13, %r1, 600, %r9;
	mul.wide.u32 	%rd29, %r13, 4;
	add.s64 	%rd30, %rd15, %rd29;
	ld.global.f32 	%f3, [%rd30];
	add.s32 	%r14, %r13, -600;
	mul.wide.u32 	%rd31, %r14, 4;
	add.s64 	%rd32, %rd15, %rd31;
	ld.global.f32 	%f4, [%rd32];
	sub.f32 	%f5, %f3, %f4;
	mul.f32 	%f6, %f5, 0f3F9C538F;
	ld.global.f32 	%f7, [%rd30+2400];
	add.s32 	%r15, %r13, -1200;
	mul.wide.u32 	%rd33, %r15, 4;
	add.s64 	%rd34, %rd15, %rd33;
	ld.global.f32 	%f8, [%rd34];
	sub.f32 	%f9, %f7, %f8;
	mul.f32 	%f10, %f9, 0f3DC683C3;
	sub.f32 	%f11, %f6, %f10;
	ld.global.f32 	%f12, [%rd30+4800];
	add.s32 	%r16, %r13, -1800;
	mul.wide.u32 	%rd35, %r16, 4;
	add.s64 	%rd36, %rd15, %rd35;
	ld.global.f32 	%f13, [%rd36];
	sub.f32 	%f14, %f12, %f13;
	fma.rn.f32 	%f15, %f14, 0f3C8EEF1C, %f11;
	ld.global.f32 	%f16, [%rd30+7200];
	add.s32 	%r17, %r13, -2400;
	mul.wide.u32 	%rd37, %r17, 4;
	add.s64 	%rd38, %rd15, %rd37;
	ld.global.f32 	%f17, [%rd38];
	sub.f32 	%f18, %f16, %f17;
	mul.f32 	%f19, %f18, 0f3B427708;
	sub.f32 	%f20, %f15, %f19;
	ld.global.f32 	%f21, [%rd30+9600];
	add.s32 	%r18, %r13, -3000;
	mul.wide.u32 	%rd39, %r18, 4;
	add.s64 	%rd40, %rd15, %rd39;
	ld.global.f32 	%f22, [%rd40];
	sub.f32 	%f23, %f21, %f22;
	fma.rn.f32 	%f24, %f23, 0f39BC3982, %f20;
	ld.global.f32 	%f25, [%rd30+12000];
	add.s32 	%r19, %r13, -3600;
	mul.wide.u32 	%rd41, %r19, 4;
	add.s64 	%rd42, %rd15, %rd41;
	ld.global.f32 	%f26, [%rd42];
	sub.f32 	%f27, %f25, %f26;
	mul.f32 	%f28, %f27, 0f37B74639;
	sub.f32 	%f29, %f24, %f28;
	div.rn.f32 	%f30, %f29, %f1;
	add.s64 	%rd43, %rd16, %rd29;
	ld.global.f32 	%f31, [%rd43];
	add.s32 	%r20, %r13, -1;
	mul.wide.u32 	%rd44, %r20, 4;
	add.s64 	%rd45, %rd16, %rd44;
	ld.global.f32 	%f32, [%rd45];
	sub.f32 	%f33, %f31, %f32;
	mul.f32 	%f34, %f33, 0f3F9C538F;
	ld.global.f32 	%f35, [%rd43+4];
	add.s32 	%r21, %r13, -2;
	mul.wide.u32 	%rd46, %r21, 4;
	add.s64 	%rd47, %rd16, %rd46;
	ld.global.f32 	%f36, [%rd47];
	sub.f32 	%f37, %f35, %f36;
	mul.f32 	%f38, %f37, 0f3DC683C3;
	sub.f32 	%f39, %f34, %f38;
	ld.global.f32 	%f40, [%rd43+8];
	add.s32 	%r22, %r13, -3;
	mul.wide.u32 	%rd48, %r22, 4;
	add.s64 	%rd49, %rd16, %rd48;
	ld.global.f32 	%f41, [%rd49];
	sub.f32 	%f42, %f40, %f41;
	fma.rn.f32 	%f43, %f42, 0f3C8EEF1C, %f39;
	ld.global.f32 	%f44, [%rd43+12];
	add.s32 	%r23, %r13, -4;
	mul.wide.u32 	%rd50, %r23, 4;
	add.s64 	%rd51, %rd16, %rd50;
	ld.global.f32 	%f45, [%rd51];
	sub.f32 	%f46, %f44, %f45;
	mul.f32 	%f47, %f46, 0f3B427708;
	sub.f32 	%f48, %f43, %f47;
	ld.global.f32 	%f49, [%rd43+16];
	add.s32 	%r24, %r13, -5;
	mul.wide.u32 	%rd52, %r24, 4;
	add.s64 	%rd53, %rd16, %rd52;
	ld.global.f32 	%f50, [%rd53];
	sub.f32 	%f51, %f49, %f50;
	fma.rn.f32 	%f52, %f51, 0f39BC3982, %f48;
	ld.global.f32 	%f53, [%rd43+20];
	add.s32 	%r25, %r13, -6;
	mul.wide.u32 	%rd54, %r25, 4;
	add.s64 	%rd55, %rd16, %rd54;
	ld.global.f32 	%f54, [%rd55];
	sub.f32 	%f55, %f53, %f54;
	mul.f32 	%f56, %f55, 0f37B74639;
	sub.f32 	%f57, %f52, %f56;
	div.rn.f32 	%f58, %f57, %f2;
	ld.global.f32 	%f59, [%rd43+2400];
	sub.f32 	%f60, %f59, %f31;
	mul.f32 	%f61, %f60, 0f3F9C538F;
	ld.global.f32 	%f62, [%rd43+4800];
	add.s64 	%rd56, %rd16, %rd31;
	ld.global.f32 	%f63, [%rd56];
	sub.f32 	%f64, %f62, %f63;
	mul.f32 	%f65, %f64, 0f3DC683C3;
	sub.f32 	%f66, %f61, %f65;
	ld.global.f32 	%f67, [%rd43+7200];
	add.s64 	%rd57, %rd16, %rd33;
	ld.global.f32 	%f68, [%rd57];
	sub.f32 	%f69, %f67, %f68;
	fma.rn.f32 	%f70, %f69, 0f3C8EEF1C, %f66;
	ld.global.f32 	%f71, [%rd43+9600];
	add.s64 	%rd58, %rd16, %rd35;
	ld.global.f32 	%f72, [%rd58];
	sub.f32 	%f73, %f71, %f72;
	mul.f32 	%f74, %f73, 0f3B427708;
	sub.f32 	%f75, %f70, %f74;
	ld.global.f32 	%f76, [%rd43+12000];
	add.s64 	%rd59, %rd16, %rd37;
	ld.global.f32 	%f77, [%rd59];
	sub.f32 	%f78, %f76, %f77;
	fma.rn.f32 	%f79, %f78, 0f39BC3982, %f75;
	ld.global.f32 	%f80, [%rd43+14400];
	add.s64 	%rd60, %rd16, %rd39;
	ld.global.f32 	%f81, [%rd60];
	sub.f32 	%f82, %f80, %f81;
	mul.f32 	%f83, %f82, 0f37B74639;
	sub.f32 	%f84, %f79, %f83;
	div.rn.f32 	%f85, %f84, %f1;
	ld.global.f32 	%f86, [%rd30+4];
	sub.f32 	%f87, %f86, %f3;
	mul.f32 	%f88, %f87, 0f3F9C538F;
	ld.global.f32 	%f89, [%rd30+8];
	add.s64 	%rd61, %rd15, %rd44;
	ld.global.f32 	%f90, [%rd61];
	sub.f32 	%f91, %f89, %f90;
	mul.f32 	%f92, %f91, 0f3DC683C3;
	sub.f32 	%f93, %f88, %f92;
	ld.global.f32 	%f94, [%rd30+12];
	add.s64 	%rd62, %rd15, %rd46;
	ld.global.f32 	%f95, [%rd62];
	sub.f32 	%f96, %f94, %f95;
	fma.rn.f32 	%f97, %f96, 0f3C8EEF1C, %f93;
	ld.global.f32 	%f98, [%rd30+16];
	add.s64 	%rd63, %rd15, %rd54;
	ld.global.f32 	%f99, [%rd63];
	sub.f32 	%f100, %f98, %f99;
	mul.f32 	%f101, %f100, 0f3B427708;
	sub.f32 	%f102, %f97, %f101;
	ld.global.f32 	%f103, [%rd30+20];
	add.s64 	%rd64, %rd15, %rd50;
	ld.global.f32 	%f104, [%rd64];
	sub.f32 	%f105, %f103, %f104;
	fma.rn.f32 	%f106, %f105, 0f39BC3982, %f102;
	ld.global.f32 	%f107, [%rd30+24];
	add.s64 	%rd65, %rd15, %rd52;
	ld.global.f32 	%f108, [%rd65];
	sub.f32 	%f109, %f107, %f108;
	mul.f32 	%f110, %f109, 0f37B74639;
	sub.f32 	%f111, %f106, %f110;
	div.rn.f32 	%f112, %f111, %f2;
	add.s64 	%rd66, %rd17, %rd29;
	ld.global.f32 	%f113, [%rd66];
	add.f32 	%f114, %f113, %f113;
	add.s64 	%rd67, %rd18, %rd29;
	ld.global.f32 	%f115, [%rd67];
	mul.f32 	%f116, %f114, %f115;
	add.f32 	%f117, %f30, %f58;
	add.s64 	%rd68, %rd19, %rd29;
	ld.global.f32 	%f118, [%rd68];
	mul.f32 	%f119, %f117, %f118;
	mul.f32 	%f120, %f116, %f119;
	add.s64 	%rd69, %rd20, %rd29;
	ld.global.f32 	%f121, [%rd69];
	sub.f32 	%f122, %f121, %f120;
	st.global.f32 	[%rd69], %f122;
	ld.global.f32 	%f123, [%rd66];
	add.f32 	%f124, %f123, %f123;
	add.s64 	%rd70, %rd21, %rd29;
	ld.global.f32 	%f125, [%rd70];
	mul.f32 	%f126, %f124, %f125;
	add.s64 	%rd71, %rd22, %rd29;
	ld.global.f32 	%f127, [%rd71];
	sub.f32 	%f128, %f112, %f85;
	add.s64 	%rd72, %rd23, %rd29;
	ld.global.f32 	%f129, [%rd72];
	mul.f32 	%f130, %f85, %f129;
	fma.rn.f32 	%f131, %f128, %f127, %f130;
	add.s64 	%rd73, %rd24, %rd29;
	ld.global.f32 	%f132, [%rd73];
	fma.rn.f32 	%f133, %f58, %f132, %f131;
	add.s64 	%rd74, %rd25, %rd29;
	ld.global.f32 	%f134, [%rd74];
	fma.rn.f32 	%f135, %f112, %f134, %f133;
	add.s64 	%rd75, %rd26, %rd29;
	ld.global.f32 	%f136, [%rd75];
	fma.rn.f32 	%f137, %f30, %f136, %f135;
	mul.f32 	%f138, %f126, %f137;
	add.s64 	%rd76, %rd27, %rd29;
	ld.global.f32 	%f139, [%rd76];
	sub.f32 	%f140, %f139, %f138;
	st.global.f32 	[%rd76], %f140;
	ld.global.f32 	%f141, [%rd30];
	ld.global.f32 	%f142, [%rd43];
	mul.f32 	%f143, %f142, %f142;
	fma.rn.f32 	%f144, %f141, %f141, %f143;
	add.s64 	%rd77, %rd28, %rd29;
	ld.global.f32 	%f145, [%rd77];
	add.f32 	%f146, %f145, %f144;
	st.global.f32 	[%rd77], %f146;
$L__BB25_2:
	ret;

}
	// .globl	_Z6removeiiiiffPfS_S_
.visible .entry _Z6removeiiiiffPfS_S_(
	.param .u32 _Z6removeiiiiffPfS_S__param_0,
	.param .u32 _Z6removeiiiiffPfS_S__param_1,
	.param .u32 _Z6removeiiiiffPfS_S__param_2,
	.param .u32 _Z6removeiiiiffPfS_S__param_3,
	.param .f32 _Z6removeiiiiffPfS_S__param_4,
	.param .f32 _Z6removeiiiiffPfS_S__param_5,
	.param .u64 .ptr .align 1 _Z6removeiiiiffPfS_S__param_6,
	.param .u64 .ptr .align 1 _Z6removeiiiiffPfS_S__param_7,
	.param .u64 .ptr .align 1 _Z6removeiiiiffPfS_S__param_8
)
{
	.reg .pred 	%p<13>;
	.reg .b32 	%r<40>;
	.reg .b32 	%f<36>;
	.reg .b64 	%rd<18>;
	.reg .b64 	%fd<38>;

	ld.param.u32 	%r5, [_Z6removeiiiiffPfS_S__param_0];
	ld.param.u32 	%r6, [_Z6removeiiiiffPfS_S__param_1];
	ld.param.u32 	%r7, [_Z6removeiiiiffPfS_S__param_2];
	ld.param.u32 	%r8, [_Z6removeiiiiffPfS_S__param_3];
	ld.param.f32 	%f16, [_Z6removeiiiiffPfS_S__param_4];
	ld.param.f32 	%f17, [_Z6removeiiiiffPfS_S__param_5];
	ld.param.u64 	%rd6, [_Z6removeiiiiffPfS_S__param_6];
	ld.param.u64 	%rd7, [_Z6removeiiiiffPfS_S__param_7];
	ld.param.u64 	%rd8, [_Z6removeiiiiffPfS_S__param_8];
	cvta.to.global.u64 	%rd1, %rd8;
	cvta.to.global.u64 	%rd2, %rd7;
	mov.u32 	%r9, %ctaid.x;
	mov.u32 	%r10, %ntid.x;
	mov.u32 	%r11, %tid.x;
	mad.lo.s32 	%r1, %r9, %r10, %r11;
	mov.u32 	%r12, %ctaid.y;
	mov.u32 	%r13, %ntid.y;
	mov.u32 	%r14, %tid.y;
	mad.lo.s32 	%r15, %r12, %r13, %r14;
	setp.gt.u32 	%p1, %r1, 599;
	setp.ne.s32 	%p2, %r15, %r7;
	or.pred  	%p3, %p1, %p2;
	@%p3 bra 	$L__BB26_19;
	cvta.to.global.u64 	%rd9, %rd6;
	sub.s32 	%r17, %r5, %r1;
	mul.lo.s32 	%r18, %r17, %r17;
	sub.s32 	%r19, %r7, %r6;
	mad.lo.s32 	%r20, %r19, %r19, %r18;
	cvt.rn.f32.u32 	%f18, %r20;
	sqrt.rn.f32 	%f19, %f18;
	shl.b32 	%r21, %r8, 1;
	cvt.rn.f64.s32 	%fd1, %r21;
	mul.f32 	%f20, %f17, %f19;
	cvt.f64.f32 	%fd2, %f20;
	mad.lo.s32 	%r22, %r5, 600, %r7;
	mul.wide.s32 	%rd10, %r22, 4;
	add.s64 	%rd3, %rd9, %rd10;
	mul.lo.s32 	%r2, %r1, 6000;
	mov.b32 	%r39, 0;
	mov.f64 	%fd37, 0d0000000000000000;
	cvt.u64.u32 	%rd14, %r2;
$L__BB26_2:
	ld.global.f32 	%f30, [%rd3];
	mul.f32 	%f21, %f16, %f30;
	cvt.f64.f32 	%fd6, %f21;
	div.rn.f64 	%fd7, %fd2, %fd6;
	add.f64 	%fd8, %fd7, %fd1;
	setp.leu.f64 	%p4, %fd8, %fd37;
	@%p4 bra 	$L__BB26_4;
	add.s32 	%r23, %r39, %r2;
	mul.wide.u32 	%rd11, %r23, 4;
	add.s64 	%rd12, %rd2, %rd11;
	mov.b32 	%r24, 0;
	st.global.u32 	[%rd12], %r24;
	add.s64 	%rd13, %rd1, %rd11;
	st.global.u32 	[%rd13], %r24;
	ld.global.f32 	%f30, [%rd3];
$L__BB26_4:
	add.s32 	%r25, %r39, 1;
	cvt.rn.f64.u32 	%fd9, %r25;
	mul.f32 	%f22, %f16, %f30;
	cvt.f64.f32 	%fd10, %f22;
	div.rn.f64 	%fd11, %fd2, %fd10;
	add.f64 	%fd12, %fd11, %fd1;
	setp.leu.f64 	%p5, %fd12, %fd9;
	cvt.u64.u32 	%rd15, %r39;
	add.s64 	%rd16, %rd15, %rd14;
	shl.b64 	%rd17, %rd16, 2;
	add.s64 	%rd4, %rd1, %rd17;
	add.s64 	%rd5, %rd2, %rd17;
	@%p5 bra 	$L__BB26_6;
	mov.b32 	%r26, 0;
	st.global.u32 	[%rd5+4], %r26;
	st.global.u32 	[%rd4+4], %r26;
	ld.global.f32 	%f30, [%rd3];
$L__BB26_6:
	add.s32 	%r27, %r39, 2;
	cvt.rn.f64.u32 	%fd13, %r27;
	mul.f32 	%f23, %f16, %f30;
	cvt.f64.f32 	%fd14, %f23;
	div.rn.f64 	%fd15, %fd2, %fd14;
	add.f64 	%fd16, %fd15, %fd1;
	setp.leu.f64 	%p6, %fd16, %fd13;
	@%p6 bra 	$L__BB26_8;
	mov.b32 	%r28, 0;
	st.global.u32 	[%rd5+8], %r28;
	st.global.u32 	[%rd4+8], %r28;
	ld.global.f32 	%f30, [%rd3];
$L__BB26_8:
	add.s32 	%r29, %r39, 3;
	cvt.rn.f64.u32 	%fd17, %r29;
	mul.f32 	%f24, %f16, %f30;
	cvt.f64.f32 	%fd18, %f24;
	div.rn.f64 	%fd19, %fd2, %fd18;
	add.f64 	%fd20, %fd19, %fd1;
	setp.leu.f64 	%p7, %fd20, %fd17;
	@%p7 bra 	$L__BB26_10;
	mov.b32 	%r30, 0;
	st.global.u32 	[%rd5+12], %r30;
	st.global.u32 	[%rd4+12], %r30;
	ld.global.f32 	%f30, [%rd3];
$L__BB26_10:
	add.s32 	%r31, %r39, 4;
	cvt.rn.f64.u32 	%fd21, %r31;
	mul.f32 	%f25, %f16, %f30;
	cvt.f64.f32 	%fd22, %f25;
	div.rn.f64 	%fd23, %fd2, %fd22;
	add.f64 	%fd24, %fd23, %fd1;
	setp.leu.f64 	%p8, %fd24, %fd21;
	@%p8 bra 	$L__BB26_12;
	mov.b32 	%r32, 0;
	st.global.u32 	[%rd5+16], %r32;
	st.global.u32 	[%rd4+16], %r32;
	ld.global.f32 	%f30, [%rd3];
$L__BB26_12:
	add.s32 	%r33, %r39, 5;
	cvt.rn.f64.u32 	%fd25, %r33;
	mul.f32 	%f26, %f16, %f30;
	cvt.f64.f32 	%fd26, %f26;
	div.rn.f64 	%fd27, %fd2, %fd26;
	add.f64 	%fd28, %fd27, %fd1;
	setp.leu.f64 	%p9, %fd28, %fd25;
	@%p9 bra 	$L__BB26_14;
	mov.b32 	%r34, 0;
	st.global.u32 	[%rd5+20], %r34;
	st.global.u32 	[%rd4+20], %r34;
	ld.global.f32 	%f30, [%rd3];
$L__BB26_14:
	add.s32 	%r35, %r39, 6;
	cvt.rn.f64.u32 	%fd29, %r35;
	mul.f32 	%f27, %f16, %f30;
	cvt.f64.f32 	%fd30, %f27;
	div.rn.f64 	%fd31, %fd2, %fd30;
	add.f64 	%fd32, %fd31, %fd1;
	setp.leu.f64 	%p10, %fd32, %fd29;
	@%p10 bra 	$L__BB26_16;
	mov.b32 	%r36, 0;
	st.global.u32 	[%rd5+24], %r36;
	st.global.u32 	[%rd4+24], %r36;
	ld.global.f32 	%f30, [%rd3];
$L__BB26_16:
	add.s32 	%r37, %r39, 7;
	cvt.rn.f64.u32 	%fd33, %r37;
	mul.f32 	%f28, %f16, %f30;
	cvt.f64.f32 	%fd34, %f28;
	div.rn.f64 	%fd35, %fd2, %fd34;
	add.f64 	%fd36, %fd35, %fd1;
	setp.leu.f64 	%p11, %fd36, %fd33;
	@%p11 bra 	$L__BB26_18;
	mov.b32 	%r38, 0;
	st.global.u32 	[%rd5+28], %r38;
	st.global.u32 	[%rd4+28], %r38;
$L__BB26_18:
	add.f64 	%fd37, %fd37, 0d4020000000000000;
	add.s32 	%r39, %r39, 8;
	setp.ne.s32 	%p12, %r39, 6000;
	@%p12 bra 	$L__BB26_2;
$L__BB26_19:
	ret;

}
.func  (.param .b64 func_retval0) __internal_accurate_pow(
	.param .b64 __internal_accurate_pow_param_0
)
{
	.reg .pred 	%p<8>;
	.reg .b32 	%r<46>;
	.reg .b32 	%f<3>;
	.reg .b64 	%fd<109>;

	ld.param.f64 	%fd10, [__internal_accurate_pow_param_0];
	mov.f64 	%fd11, 0d3FEE666666666666;
	{
	.reg .b32 %temp; 
	mov.b64 	{%temp, %r8}, %fd11;
	}
	{
	.reg .b32 %temp; 
	mov.b64 	{%r9, %temp}, %fd11;
	}
	shr.u32 	%r10, %r8, 20;
	setp.lt.u32 	%p1, %r8, 1048576;
	mov.f64 	%fd12, 0d434E666666666666;
	{
	.reg .b32 %temp; 
	mov.b64 	{%temp, %r11}, %fd12;
	}
	{
	.reg .b32 %temp; 
	mov.b64 	{%r12, %temp}, %fd12;
	}
	shr.u32 	%r13, %r11, 20;
	add.s32 	%r14, %r13, -54;
	selp.b32 	%r15, %r12, %r9, %p1;
	selp.b32 	%r16, %r11, %r8, %p1;
	selp.b32 	%r1, %r14, %r10, %p1;
	add.s32 	%r45, %r1, -1023;
	and.b32  	%r17, %r16, -2146435073;
	or.b32  	%r18, %r17, 1072693248;
	mov.b64 	%fd107, {%r15, %r18};
	setp.lt.u32 	%p2, %r18, 1073127583;
	@%p2 bra 	$L__BB27_2;
	{
	.reg .b32 %temp; 
	mov.b64 	{%r19, %temp}, %fd107;
	}
	{
	.reg .b32 %temp; 
	mov.b64 	{%temp, %r20}, %fd107;
	}
	add.s32 	%r21, %r20, -1048576;
	mov.b64 	%fd107, {%r19, %r21};
	add.s32 	%r45, %r1, -1022;
$L__BB27_2:
	add.f64 	%fd13, %fd107, 0dBFF0000000000000;
	add.f64 	%fd14, %fd107, 0d3FF0000000000000;
	rcp.approx.ftz.f64 	%fd15, %fd14;
	neg.f64 	%fd16, %fd14;
	fma.rn.f64 	%fd17, %fd16, %fd15, 0d3FF0000000000000;
	fma.rn.f64 	%fd18, %fd17, %fd17, %fd17;
	fma.rn.f64 	%fd19, %fd18, %fd15, %fd15;
	mul.f64 	%fd20, %fd13, %fd19;
	fma.rn.f64 	%fd21, %fd13, %fd19, %fd20;
	mul.f64 	%fd22, %fd21, %fd21;
	fma.rn.f64 	%fd23, %fd22, 0d3EB0F5FF7D2CAFE2, 0d3ED0F5D241AD3B5A;
	fma.rn.f64 	%fd24, %fd23, %fd22, 0d3EF3B20A75488A3F;
	fma.rn.f64 	%fd25, %fd24, %fd22, 0d3F1745CDE4FAECD5;
	fma.rn.f64 	%fd26, %fd25, %fd22, 0d3F3C71C7258A578B;
	fma.rn.f64 	%fd27, %fd26, %fd22, 0d3F6249249242B910;
	fma.rn.f64 	%fd28, %fd27, %fd22, 0d3F89999999999DFB;
	sub.f64 	%fd29, %fd13, %fd21;
	add.f64 	%fd30, %fd29, %fd29;
	neg.f64 	%fd31, %fd21;
	fma.rn.f64 	%fd32, %fd31, %fd13, %fd30;
	mul.f64 	%fd33, %fd19, %fd32;
	fma.rn.f64 	%fd34, %fd22, %fd28, 0d3FB5555555555555;
	mov.f64 	%fd35, 0d3FB5555555555555;
	sub.f64 	%fd36, %fd35, %fd34;
	fma.rn.f64 	%fd37, %fd22, %fd28, %fd36;
	add.f64 	%fd38, %fd37, 0dBC46A4CB00B9E7B0;
	add.f64 	%fd39, %fd34, %fd38;
	sub.f64 	%fd40, %fd34, %fd39;
	add.f64 	%fd41, %fd38, %fd40;
	mul.rn.f64 	%fd42, %fd21, %fd21;
	neg.f64 	%fd43, %fd42;
	fma.rn.f64 	%fd44, %fd21, %fd21, %fd43;
	{
	.reg .b32 %temp; 
	mov.b64 	{%r22, %temp}, %fd33;
	}
	{
	.reg .b32 %temp; 
	mov.b64 	{%temp, %r23}, %fd33;
	}
	add.s32 	%r24, %r23, 1048576;
	mov.b64 	%fd45, {%r22, %r24};
	fma.rn.f64 	%fd46, %fd21, %fd45, %fd44;
	mul.rn.f64 	%fd47, %fd42, %fd21;
	neg.f64 	%fd48, %fd47;
	fma.rn.f64 	%fd49, %fd42, %fd21, %fd48;
	fma.rn.f64 	%fd50, %fd42, %fd33, %fd49;
	fma.rn.f64 	%fd51, %fd46, %fd21, %fd50;
	mul.rn.f64 	%fd52, %fd39, %fd47;
	neg.f64 	%fd53, %fd52;
	fma.rn.f64 	%fd54, %fd39, %fd47, %fd53;
	fma.rn.f64 	%fd55, %fd39, %fd51, %fd54;
	fma.rn.f64 	%fd56, %fd41, %fd47, %fd55;
	add.f64 	%fd57, %fd52, %fd56;
	sub.f64 	%fd58, %fd52, %fd57;
	add.f64 	%fd59, %fd56, %fd58;
	add.f64 	%fd60, %fd21, %fd57;
	sub.f64 	%fd61, %fd21, %fd60;
	add.f64 	%fd62, %fd57, %fd61;
	add.f64 	%fd63, %fd59, %fd62;
	add.f64 	%fd64, %fd33, %fd63;
	add.f64 	%fd65, %fd60, %fd64;
	sub.f64 	%fd66, %fd60, %fd65;
	add.f64 	%fd67, %fd64, %fd66;
	xor.b32  	%r25, %r45, -2147483648;
	mov.b32 	%r26, 1127219200;
	mov.b64 	%fd68, {%r25, %r26};
	mov.b32 	%r27, -2147483648;
	mov.b64 	%fd69, {%r27, %r26};
	sub.f64 	%fd70, %fd68, %fd69;
	fma.rn.f64 	%fd71, %fd70, 0d3FE62E42FEFA39EF, %fd65;
	fma.rn.f64 	%fd72, %fd70, 0dBFE62E42FEFA39EF, %fd71;
	sub.f64 	%fd73, %fd72, %fd65;
	sub.f64 	%fd74, %fd67, %fd73;
	fma.rn.f64 	%fd75, %fd70, 0d3C7ABC9E3B39803F, %fd74;
	add.f64 	%fd76, %fd71, %fd75;
	sub.f64 	%fd77, %fd71, %fd76;
	add.f64 	%fd78, %fd75, %fd77;
	{
	.reg .b32 %temp; 
	mov.b64 	{%temp, %r28}, %fd10;
	}
	{
	.reg .b32 %temp; 
	mov.b64 	{%r29, %temp}, %fd10;
	}
	shl.b32 	%r30, %r28, 1;
	setp.gt.u32 	%p3, %r30, -33554433;
	and.b32  	%r31, %r28, -15728641;
	selp.b32 	%r32, %r31, %r28, %p3;
	mov.b64 	%fd79, {%r29, %r32};
	mul.rn.f64 	%fd80, %fd76, %fd79;
	neg.f64 	%fd81, %fd80;
	fma.rn.f64 	%fd82, %fd76, %fd79, %fd81;
	fma.rn.f64 	%fd83, %fd78, %fd79, %fd82;
	add.f64 	%fd4, %fd80, %fd83;
	sub.f64 	%fd84, %fd80, %fd4;
	add.f64 	%fd5, %fd83, %fd84;
	fma.rn.f64 	%fd85, %fd4, 0d3FF71547652B82FE, 0d4338000000000000;
	{
	.reg .b32 %temp; 
	mov.b64 	{%r5, %temp}, %fd85;
	}
	mov.f64 	%fd86, 0dC338000000000000;
	add.rn.f64 	%fd87, %fd85, %fd86;
	fma.rn.f64 	%fd88, %fd87, 0dBFE62E42FEFA39EF, %fd4;
	fma.rn.f64 	%fd89, %fd87, 0dBC7ABC9E3B39803F, %fd88;
	fma.rn.f64 	%fd90, %fd89, 0d3E5ADE1569CE2BDF, 0d3E928AF3FCA213EA;
	fma.rn.f64 	%fd91, %fd90, %fd89, 0d3EC71DEE62401315;
	fma.rn.f64 	%fd92, %fd91, %fd89, 0d3EFA01997C89EB71;
	fma.rn.f64 	%fd93, %fd92, %fd89, 0d3F2A01A014761F65;
	fma.rn.f64 	%fd94, %fd93, %fd89, 0d3F56C16C1852B7AF;
	fma.rn.f64 	%fd95, %fd94, %fd89, 0d3F81111111122322;
	fma.rn.f64 	%fd96, %fd95, %fd89, 0d3FA55555555502A1;
	fma.rn.f64 	%fd97, %fd96, %fd89, 0d3FC5555555555511;
	fma.rn.f64 	%fd98, %fd97, %fd89, 0d3FE000000000000B;
	fma.rn.f64 	%fd99, %fd98, %fd89, 0d3FF0000000000000;
	fma.rn.f64 	%fd100, %fd99, %fd89, 0d3FF0000000000000;
	{
	.reg .b32 %temp; 
	mov.b64 	{%r6, %temp}, %fd100;
	}
	{
	.reg .b32 %temp; 
	mov.b64 	{%temp, %r7}, %fd100;
	}
	shl.b32 	%r33, %r5, 20;
	add.s32 	%r34, %r33, %r7;
	mov.b64 	%fd108, {%r6, %r34};
	{
	.reg .b32 %temp; 
	mov.b64 	{%temp, %r35}, %fd4;
	}
	mov.b32 	%f2, %r35;
	abs.f32 	%f1, %f2;
	setp.lt.f32 	%p4, %f1, 0f4086232B;
	@%p4 bra 	$L__BB27_5;
	setp.lt.f64 	%p5, %fd4, 0d0000000000000000;
	add.f64 	%fd101, %fd4, 0d7FF0000000000000;
	selp.f64 	%fd108, 0d0000000000000000, %fd101, %p5;
	setp.geu.f32 	%p6, %f1, 0f40874800;
	@%p6 bra 	$L__BB27_5;
	shr.u32 	%r36, %r5, 31;
	add.s32 	%r37, %r5, %r36;
	shr.s32 	%r38, %r37, 1;
	shl.b32 	%r39, %r38, 20;
	add.s32 	%r40, %r7, %r39;
	mov.b64 	%fd102, {%r6, %r40};
	sub.s32 	%r41, %r5, %r38;
	shl.b32 	%r42, %r41, 20;
	add.s32 	%r43, %r42, 1072693248;
	mov.b32 	%r44, 0;
	mov.b64 	%fd103, {%r44, %r43};
	mul.f64 	%fd108, %fd103, %fd102;
$L__BB27_5:
	abs.f64 	%fd104, %fd108;
	setp.eq.f64 	%p7, %fd104, 0d7FF0000000000000;
	fma.rn.f64 	%fd105, %fd108, %fd5, %fd108;
	selp.f64 	%fd106, %fd108, %fd105, %p7;
	st.param.f64 	[func_retval0], %fd106;
	ret;

}


// ===== COMPILED SASS (sm_100) =====

	.target	sm_100

	.elftype	@"ET_EXEC"


//--------------------- .note.nv.tkinfo           --------------------------
	.section	.note.nv.tkinfo,"",@"SHT_NOTE"
	.sectionflags	@"SHF_NOTE_NV_TKINFO"
	.tkinfo
        /*0018*/ 	.word	0x00000002
        /*0030*/ 	.string	""
        /*0030*/ 	.string	"ptxas"
        /*0030*/ 	.string	"Cuda compilation tools, release 13.0, V13.0.88"
        /*0030*/ 	.string	"Build cuda_13.0.r13.0/compiler.36424714_0"
        /*0030*/ 	.string	"-arch sm_100 -m 64 "



//--------------------- .note.nv.cuinfo           --------------------------
	.section	.note.nv.cuinfo,"",@"SHT_NOTE"
	.sectionflags	@"SHF_NOTE_NV_CUINFO"
        /*0018*/ 	.short	0x0002
        /*001a*/ 	.short	0x0064
        /*001c*/ 	.short	0x0082
	.zero		2


//--------------------- .nv.info                  --------------------------
	.section	.nv.info,"",@"SHT_CUDA_INFO"
	.align	4


	//----- nvinfo : EIATTR_REGCOUNT
	.align		4
        /*0000*/ 	.byte	0x04, 0x2f
        /*0002*/ 	.short	(.L_1 - .L_0)
	.align		4
.L_0:
        /*0004*/ 	.word	index@(_Z16revise_xiangbianPfS_)
        /*0008*/ 	.word	0x00000020


	//----- nvinfo : EIATTR_FRAME_SIZE
	.align		4
.L_1:
        /*000c*/ 	.byte	0x04, 0x11
        /*000e*/ 	.short	(.L_3 - .L_2)
	.align		4
.L_2:
        /*0010*/ 	.word	index@(_Z16revise_xiangbianPfS_)
        /*0014*/ 	.word	0x00000000


	//----- nvinfo : EIATTR_REGCOUNT
	.align		4
.L_3:
        /*0018*/ 	.byte	0x04, 0x2f
        /*001a*/ 	.short	(.L_5 - .L_4)
	.align		4
.L_4:
        /*001c*/ 	.word	index@(_Z9forward_uPfS_S_S_S_S_S_S_S_S_S_S_S_S_ffffS_S_iS_S_S_S_S_S_S_S_S_S_S_S_S_S_S_S_)
        /*0020*/ 	.word	0x0000002a


	//----- nvinfo : EIATTR_FRAME_SIZE
	.align		4
.L_5:
        /*0024*/ 	.byte	0x04, 0x11
        /*0026*/ 	.short	(.L_7 - .L_6)
	.align		4
.L_6:
        /*0028*/ 	.word	index@($__internal_22_$__cuda_sm3x_div_rn_noftz_f32_slowpath)
        /*002c*/ 	.word	0x00000000


	//----- nvinfo : EIATTR_FRAME_SIZE
	.align		4
.L_7:
        /*0030*/ 	.byte	0x04, 0x11
        /*0032*/ 	.short	(.L_9 - .L_8)
	.align		4
.L_8:
        /*0034*/ 	.word	index@(_Z9forward_uPfS_S_S_S_S_S_S_S_S_S_S_S_S_ffffS_S_iS_S_S_S_S_S_S_S_S_S_S_S_S_S_S_S_)
        /*0038*/ 	.word	0x00000000


	//----- nvinfo : EIATTR_REGCOUNT
	.align		4
.L_9:
        /*003c*/ 	.byte	0x04, 0x2f
        /*003e*/ 	.short	(.L_11 - .L_10)
	.align		4
.L_10:
        /*0040*/ 	.word	index@(_Z9forward_sPfS_S_S_S_S_S_S_S_S_fffiiiS_S_S_S_S_S_S_)
        /*0044*/ 	.word	0x00000020


	//----- nvinfo : EIATTR_FRAME_SIZE
	.align		4
.L_11:
        /*0048*/ 	.byte	0x04, 0x11
        /*004a*/ 	.short	(.L_13 - .L_12)
	.align		4
.L_12:
        /*004c*/ 	.word	index@($__internal_21_$__cuda_sm3x_div_rn_noftz_f32_slowpath)
        /*0050*/ 	.word	0x00000000


	//----- nvinfo : EIATTR_FRAME_SIZE
	.align		4
.L_13:
        /*0054*/ 	.byte	0x04, 0x11
        /*0056*/ 	.short	(.L_15 - .L_14)
	.align		4
.L_14:
        /*0058*/ 	.word	index@(_Z9forward_sPfS_S_S_S_S_S_S_S_S_fffiiiS_S_S_S_S_S_S_)
        /*005c*/ 	.word	0x00000000


	//----- nvinfo : EIATTR_REGCOUNT
	.align		4
.L_15:
        /*0060*/ 	.byte	0x04, 0x2f
        /*0062*/ 	.short	(.L_17 - .L_16)
	.align		4
.L_16:
        /*0064*/ 	.word	index@(_Z8velocityPfS_S_S_S_S_S_S_S_S_S_S_S_S_ffffS_S_i)
        /*0068*/ 	.word	0x00000028


	//----- nvinfo : EIATTR_FRAME_SIZE
	.align		4
.L_17:
        /*006c*/ 	.byte	0x04, 0x11
        /*006e*/ 	.short	(.L_19 - .L_18)
	.align		4
.L_18:
        /*0070*/ 	.word	index@($__internal_20_$__cuda_sm3x_div_rn_noftz_f32_slowpath)
        /*0074*/ 	.word	0x00000000


	//----- nvinfo : EIATTR_FRAME_SIZE
	.align		4
.L_19:
        /*0078*/ 	.byte	0x04, 0x11
        /*007a*/ 	.short	(.L_21 - .L_20)
	.align		4
.L_20:
        /*007c*/ 	.word	index@($__internal_19_$__cuda_sm20_dblrcp_rn_slowpath_v3)
        /*0080*/ 	.word	0x00000000


	//----- nvinfo : EIATTR_FRAME_SIZE
	.align		4
.L_21:
        /*0084*/ 	.byte	0x04, 0x11
        /*0086*/ 	.short	(.L_23 - .L_22)
	.align		4
.L_22:
        /*0088*/ 	.word	index@(_Z8velocityPfS_S_S_S_S_S_S_S_S_S_S_S_S_ffffS_S_i)
        /*008c*/ 	.word	0x00000000


	//----- nvinfo : EIATTR_REGCOUNT
	.align		4
.L_23:
        /*0090*/ 	.byte	0x04, 0x2f
        /*0092*/ 	.short	(.L_25 - .L_24)
	.align		4
.L_24:
        /*0094*/ 	.word	index@(_Z6stressPfS_S_S_S_S_S_S_S_S_S_S_S_S_S_fffiiiS_S_S_)
        /*0098*/ 	.word	0x00000028


	//----- nvinfo : EIATTR_FRAME_SIZE
	.align		4
.L_25:
        /*009c*/ 	.byte	0x04, 0x11
        /*009e*/ 	.short	(.L_27 - .L_26)
	.align		4
.L_26:
        /*00a0*/ 	.word	index@($__internal_18_$__cuda_sm3x_div_rn_noftz_f32_slowpath)
        /*00a4*/ 	.word	0x00000000


	//----- nvinfo : EIATTR_FRAME_SIZE
	.align		4
.L_27:
        /*00a8*/ 	.byte	0x04, 0x11
        /*00aa*/ 	.short	(.L_29 - .L_28)
	.align		4
.L_28:
        /*00ac*/ 	.word	index@($__internal_17_$__cuda_sm20_dblrcp_rn_slowpath_v3)
        /*00b0*/ 	.word	0x00000000


	//----- nvinfo : EIATTR_FRAME_SIZE
	.align		4
.L_29:
        /*00b4*/ 	.byte	0x04, 0x11
        /*00b6*/ 	.short	(.L_31 - .L_30)
	.align		4
.L_30:
        /*00b8*/ 	.word	index@(_Z6stressPfS_S_S_S_S_S_S_S_S_S_S_S_S_S_fffiiiS_S_S_)
        /*00bc*/ 	.word	0x00000000


	//----- nvinfo : EIATTR_REGCOUNT
	.align		4
.L_31:
        /*00c0*/ 	.byte	0x04, 0x2f
        /*00c2*/ 	.short	(.L_33 - .L_32)
	.align		4
.L_32:
        /*00c4*/ 	.word	index@(_Z8rt_u_resPfS_S_S_S_S_S_S_S_S_S_S_S_S_fffiS_S_S_S_S_S_S_S_S_S_S_S_S_S_S_S_)
        /*00c8*/ 	.word	0x00000028


	//----- nvinfo : EIATTR_FRAME_SIZE
	.align		4
.L_33:
        /*00cc*/ 	.byte	0x04, 0x11
        /*00ce*/ 	.short	(.L_35 - .L_34)
	.align		4
.L_34:
        /*00d0*/ 	.word	index@($__internal_16_$__cuda_sm3x_div_rn_noftz_f32_slowpath)
        /*00d4*/ 	.word	0x00000000


	//----- nvinfo : EIATTR_FRAME_SIZE
	.align		4
.L_35:
        /*00d8*/ 	.byte	0x04, 0x11
        /*00da*/ 	.short	(.L_37 - .L_36)
	.align		4
.L_36:
        /*00dc*/ 	.word	index@(_Z8rt_u_resPfS_S_S_S_S_S_S_S_S_S_S_S_S_fffiS_S_S_S_S_S_S_S_S_S_S_S_S_S_S_S_)
        /*00e0*/ 	.word	0x00000000


	//----- nvinfo : EIATTR_REGCOUNT
	.align		4
.L_37:
        /*00e4*/ 	.byte	0x04, 0x2f
        /*00e6*/ 	.short	(.L_39 - .L_38)
	.align		4
.L_38:
        /*00e8*/ 	.word	index@(_Z8rt_s_resPfS_S_S_S_S_S_S_S_S_fffS_S_S_S_S_S_)
        /*00ec*/ 	.word	0x00000020


	//----- nvinfo : EIATTR_FRAME_SIZE
	.align		4
.L_39:
        /*00f0*/ 	.byte	0x04, 0x11
        /*00f2*/ 	.short	(.L_41 - .L_40)
	.align		4
.L_40:
        /*00f4*/ 	.word	index@($__internal_15_$__cuda_sm3x_div_rn_noftz_f32_slowpath)
        /*00f8*/ 	.word	0x00000000


	//----- nvinfo : EIATTR_FRAME_SIZE
	.align		4
.L_41:
        /*00fc*/ 	.byte	0x04, 0x11
        /*00fe*/ 	.short	(.L_43 - .L_42)
	.align		4
.L_42:
        /*0100*/ 	.word	index@(_Z8rt_s_resPfS_S_S_S_S_S_S_S_S_fffS_S_S_S_S_S_)
        /*0104*/ 	.word	0x00000000


	//----- nvinfo : EIATTR_REGCOUNT
	.align		4
.L_43:
        /*0108*/ 	.byte	0x04, 0x2f
        /*010a*/ 	.short	(.L_45 - .L_44)
	.align		4
.L_44:
        /*010c*/ 	.word	index@(_Z29velocity_backward_propagationPfS_S_S_S_S_S_S_S_S_S_S_S_S_fff)
        /*0110*/ 	.word	0x00000028


	//----- nvinfo : EIATTR_FRAME_SIZE
	.align		4
.L_45:
        /*0114*/ 	.byte	0x04, 0x11
        /*0116*/ 	.short	(.L_47 - .L_46)
	.align		4
.L_46:
        /*0118*/ 	.word	index@($__internal_14_$__cuda_sm3x_div_rn_noftz_f32_slowpath)
        /*011c*/ 	.word	0x00000000


	//----- nvinfo : EIATTR_FRAME_SIZE
	.align		4
.L_47:
        /*0120*/ 	.byte	0x04, 0x11
        /*0122*/ 	.short	(.L_49 - .L_48)
	.align		4
.L_48:
        /*0124*/ 	.word	index@($__internal_13_$__cuda_sm20_dblrcp_rn_slowpath_v3)
        /*0128*/ 	.word	0x00000000


	//----- nvinfo : EIATTR_FRAME_SIZE
	.align		4
.L_49:
        /*012c*/ 	.byte	0x04, 0x11
        /*012e*/ 	.short	(.L_51 - .L_50)
	.align		4
.L_50:
        /*0130*/ 	.word	index@(_Z29velocity_backward_propagationPfS_S_S_S_S_S_S_S_S_S_S_S_S_fff)
        /*0134*/ 	.word	0x00000000


	//----- nvinfo : EIATTR_REGCOUNT
	.align		4
.L_51:
        /*0138*/ 	.byte	0x04, 0x2f
        /*013a*/ 	.short	(.L_53 - .L_52)
	.align		4
.L_52:
        /*013c*/ 	.word	index@(_Z27stress_backward_propagationPfS_S_S_S_S_S_S_S_S_S_S_S_S_S_fffiS_S_)
        /*0140*/ 	.word	0x00000028


	//----- nvinfo : EIATTR_FRAME_SIZE
	.align		4
.L_53:
        /*0144*/ 	.byte	0x04, 0x11
        /*0146*/ 	.short	(.L_55 - .L_54)
	.align		4
.L_54:
        /*0148*/ 	.word	index@($__internal_12_$__cuda_sm3x_div_rn_noftz_f32_slowpath)
        /*014c*/ 	.word	0x00000000


	//----- nvinfo : EIATTR_FRAME_SIZE
	.align		4
.L_55:
        /*0150*/ 	.byte	0x04, 0x11
        /*0152*/ 	.short	(.L_57 - .L_56)
	.align		4
.L_56:
        /*0154*/ 	.word	index@($__internal_11_$__cuda_sm20_dblrcp_rn_slowpath_v3)
        /*0158*/ 	.word	0x00000000


	//----- nvinfo : EIATTR_FRAME_SIZE
	.align		4
.L_57:
        /*015c*/ 	.byte	0x04, 0x11
        /*015e*/ 	.short	(.L_59 - .L_58)
	.align		4
.L_58:
        /*0160*/ 	.word	index@(_Z27stress_backward_propagationPfS_S_S_S_S_S_S_S_S_S_S_S_S_S_fffiS_S_)
        /*0164*/ 	.word	0x00000000


	//----- nvinfo : EIATTR_REGCOUNT
	.align		4
.L_59:
        /*0168*/ 	.byte	0x04, 0x2f
        /*016a*/ 	.short	(.L_61 - .L_60)
	.align		4
.L_60:
        /*016c*/ 	.word	index@(_Z8reshot_uPfS_S_S_S_S_S_S_S_S_S_S_fffS_S_S_S_S_S_S_S_)
        /*0170*/ 	.word	0x00000028


	//----- nvinfo : EIATTR_FRAME_SIZE
	.align		4
.L_61:
        /*0174*/ 	.byte	0x04, 0x11
        /*0176*/ 	.short	(.L_63 - .L_62)
	.align		4
.L_62:
        /*0178*/ 	.word	index@($__internal_10_$__cuda_sm3x_div_rn_noftz_f32_slowpath)
        /*017c*/ 	.word	0x00000000


	//----- nvinfo : EIATTR_FRAME_SIZE
	.align		4
.L_63:
        /*0180*/ 	.byte	0x04, 0x11
        /*0182*/ 	.short	(.L_65 - .L_64)
	.align		4
.L_64:
        /*0184*/ 	.word	index@(_Z8reshot_uPfS_S_S_S_S_S_S_S_S_S_S_fffS_S_S_S_S_S_S_S_)
        /*0188*/ 	.word	0x00000000


	//----- nvinfo : EIATTR_REGCOUNT
	.align		4
.L_65:
        /*018c*/ 	.byte	0x04, 0x2f
        /*018e*/ 	.short	(.L_67 - .L_66)
	.align		4
.L_66:
        /*0190*/ 	.word	index@(_Z8reshot_sPfS_S_S_S_S_S_S_fffS_S_)
        /*0194*/ 	.word	0x00000020


	//----- nvinfo : EIATTR_FRAME_SIZE
	.align		4
.L_67:
        /*0198*/ 	.byte	0x04, 0x11
        /*019a*/ 	.short	(.L_69 - .L_68)
	.align		4
.L_68:
        /*019c*/ 	.word	index@($__internal_9_$__cuda_sm3x_div_rn_noftz_f32_slowpath)
        /*01a0*/ 	.word	0x00000000


	//----- nvinfo : EIATTR_FRAME_SIZE
	.align		4
.L_69:
        /*01a4*/ 	.byte	0x04, 0x11
        /*01a6*/ 	.short	(.L_71 - .L_70)
	.align		4
.L_70:
        /*01a8*/ 	.word	index@(_Z8reshot_sPfS_S_S_S_S_S_S_fffS_S_)
        /*01ac*/ 	.word	0x00000000


	//----- nvinfo : EIATTR_REGCOUNT
	.align		4
.L_71:
        /*01b0*/ 	.byte	0x04, 0x2f
        /*01b2*/ 	.short	(.L_73 - .L_72)
	.align		4
.L_72:
        /*01b4*/ 	.word	index@(_Z7PLACE_VPfS_S_S_S_S_S_S_S_S_S_S_)
        /*01b8*/ 	.word	0x0000001a


	//----- nvinfo : EIATTR_FRAME_SIZE
	.align		4
.L_73:
        /*01bc*/ 	.byte	0x04, 0x11
        /*01be*/ 	.short	(.L_75 - .L_74)
	.align		4
.L_74:
        /*01c0*/ 	.word	index@(_Z7PLACE_VPfS_S_S_S_S_S_S_S_S_S_S_)
        /*01c4*/ 	.word	0x00000000


	//----- nvinfo : EIATTR_REGCOUNT
	.align		4
.L_75:
        /*01c8*/ 	.byte	0x04, 0x2f
        /*01ca*/ 	.short	(.L_77 - .L_76)
	.align		4
.L_76:
        /*01cc*/ 	.word	index@(_Z33velocity_wavefield_reconstructionPfS_S_S_S_S_S_S_S_S_S_S_fff)
        /*01d0*/ 	.word	0x00000020


	//----- nvinfo : EIATTR_FRAME_SIZE
	.align		4
.L_77:
        /*01d4*/ 	.byte	0x04, 0x11
        /*01d6*/ 	.short	(.L_79 - .L_78)
	.align		4
.L_78:
        /*01d8*/ 	.word	index@($__internal_8_$__cuda_sm3x_div_rn_noftz_f32_slowpath)
        /*01dc*/ 	.word	0x00000000


	//----- nvinfo : EIATTR_FRAME_SIZE
	.align		4
.L_79:
        /*01e0*/ 	.byte	0x04, 0x11
        /*01e2*/ 	.short	(.L_81 - .L_80)
	.align		4
.L_80:
        /*01e4*/ 	.word	index@(_Z33velocity_wavefield_reconstructionPfS_S_S_S_S_S_S_S_S_S_S_fff)
        /*01e8*/ 	.word	0x00000000


	//----- nvinfo : EIATTR_REGCOUNT
	.align		4
.L_81:
        /*01ec*/ 	.byte	0x04, 0x2f
        /*01ee*/ 	.short	(.L_83 - .L_82)
	.align		4
.L_82:
        /*01f0*/ 	.word	index@(_Z31stress_wavefield_reconstructionPfS_S_S_S_S_S_S_S_S_S_S_fffS_S_)
        /*01f4*/ 	.word	0x00000020


	//----- nvinfo : EIATTR_FRAME_SIZE
	.align		4
.L_83:
        /*01f8*/ 	.byte	0x04, 0x11
        /*01fa*/ 	.short	(.L_85 - .L_84)
	.align		4
.L_84:
        /*01fc*/ 	.word	index@($__internal_7_$__cuda_sm3x_div_rn_noftz_f32_slowpath)
        /*0200*/ 	.word	0x00000000


	//----- nvinfo : EIATTR_FRAME_SIZE
	.align		4
.L_85:
        /*0204*/ 	.byte	0x04, 0x11
        /*0206*/ 	.short	(.L_87 - .L_86)
	.align		4
.L_86:
        /*0208*/ 	.word	index@(_Z31stress_wavefield_reconstructionPfS_S_S_S_S_S_S_S_S_S_S_fffS_S_)
        /*020c*/ 	.word	0x00000000


	//----- nvinfo : EIATTR_REGCOUNT
	.align		4
.L_87:
        /*0210*/ 	.byte	0x04, 0x2f
        /*0212*/ 	.short	(.L_89 - .L_88)
	.align		4
.L_88:
        /*0214*/ 	.word	index@(_Z14save_wavefiledPfS_S_S_S_S_S_S_S_S_S_S_S_S_S_S_S_S_S_S_S_S_S_S_S_S_S_S_S_S_S_S_S_S_S_S_S_S_S_S_i)
        /*0218*/ 	.word	0x00000018


	//----- nvinfo : EIATTR_FRAME_SIZE
	.align		4
.L_89:
        /*021c*/ 	.byte	0x04, 0x11
        /*021e*/ 	.short	(.L_91 - .L_90)
	.align		4
.L_90:
        /*0220*/ 	.word	index@(_Z14save_wavefiledPfS_S_S_S_S_S_S_S_S_S_S_S_S_S_S_S_S_S_S_S_S_S_S_S_S_S_S_S_S_S_S_S_S_S_S_S_S_S_S_i)
        /*0224*/ 	.word	0x00000000


	//----- nvinfo : EIATTR_REGCOUNT
	.align		4
.L_91:
        /*0228*/ 	.byte	0x04, 0x2f
        /*022a*/ 	.short	(.L_93 - .L_92)
	.align		4
.L_92:
        /*022c*/ 	.word	index@(_Z19read_last_wavefiledPfS_S_S_S_S_S_S_S_S_S_S_S_S_S_S_S_S_S_S_S_S_S_S_S_S_S_S_S_S_S_S_i)
        /*0230*/ 	.word	0x00000016


	//----- nvinfo : EIATTR_FRAME_SIZE
	.align		4
.L_93:
        /*0234*/ 	.byte	0x04, 0x11
        /*0236*/ 	.short	(.L_95 - .L_94)
	.align		4
.L_94:
        /*0238*/ 	.word	index@(_Z19read_last_wavefiledPfS_S_S_S_S_S_S_S_S_S_S_S_S_S_S_S_S_S_S_S_S_S_S_S_S_S_S_S_S_S_S_i)
        /*023c*/ 	.word	0x00000000


	//----- nvinfo : EIATTR_REGCOUNT
	.align		4
.L_95:
        /*0240*/ 	.byte	0x04, 0x2f
        /*0242*/ 	.short	(.L_97 - .L_96)
	.align		4
.L_96:
        /*0244*/ 	.word	index@(_Z20read_last_wavefiled2PfS_S_S_S_S_S_S_S_S_S_S_S_S_S_S_S_S_S_S_S_S_S_S_i)
        /*0248*/ 	.word	0x00000016


	//----- nvinfo : EIATTR_FRAME_SIZE
	.align		4
.L_97:
        /*024c*/ 	.byte	0x04, 0x11
        /*024e*/ 	.short	(.L_99 - .L_98)
	.align		4
.L_98:
        /*0250*/ 	.word	index@(_Z20read_last_wavefiled2PfS_S_S_S_S_S_S_S_S_S_S_S_S_S_S_S_S_S_S_S_S_S_S_i)
        /*0254*/ 	.word	0x00000000


	//----- nvinfo : EIATTR_REGCOUNT
	.align		4
.L_99:
        /*0258*/ 	.byte	0x04, 0x2f
        /*025a*/ 	.short	(.L_101 - .L_100)
	.align		4
.L_100:
        /*025c*/ 	.word	index@(_Z15read_wavefiled1PfS_S_S_S_S_S_S_S_S_i)
        /*0260*/ 	.word	0x00000016


	//----- nvinfo : EIATTR_FRAME_SIZE
	.align		4
.L_101:
        /*0264*/ 	.byte	0x04, 0x11
        /*0266*/ 	.short	(.L_103 - .L_102)
	.align		4
.L_102:
        /*0268*/ 	.word	index@(_Z15read_wavefiled1PfS_S_S_S_S_S_S_S_S_i)
        /*026c*/ 	.word	0x00000000


	//----- nvinfo : EIATTR_REGCOUNT
	.align		4
.L_103:
        /*0270*/ 	.byte	0x04, 0x2f
        /*0272*/ 	.short	(.L_105 - .L_104)
	.align		4
.L_104:
        /*0274*/ 	.word	index@(_Z15read_wavefiled2PfS_S_S_S_S_S_S_S_S_S_S_S_S_S_S_S_S_S_S_S_S_S_S_S_S_S_S_S_S_i)
        /*0278*/ 	.word	0x0000001a


	//----- nvinfo : EIATTR_FRAME_SIZE
	.align		4
.L_105:
        /*027c*/ 	.byte	0x04, 0x11
        /*027e*/ 	.short	(.L_107 - .L_106)
	.align		4
.L_106:
        /*0280*/ 	.word	index@(_Z15read_wavefiled2PfS_S_S_S_S_S_S_S_S_S_S_S_S_S_S_S_S_S_S_S_S_S_S_S_S_S_S_S_S_i)
        /*0284*/ 	.word	0x00000000


	//----- nvinfo : EIATTR_REGCOUNT
	.align		4
.L_107:
        /*0288*/ 	.byte	0x04, 0x2f
        /*028a*/ 	.short	(.L_109 - .L_108)
	.align		4
.L_108:
        /*028c*/ 	.word	index@(_Z6corr_vPfS_S_S_S_S_S_S_S_)
        /*0290*/ 	.word	0x00000017


	//----- nvinfo : EIATTR_FRAME_SIZE
	.align		4
.L_109:
        /*0294*/ 	.byte	0x04, 0x11
        /*0296*/ 	.short	(.L_111 - .L_110)
	.align		4
.L_110:
        /*0298*/ 	.word	index@(_Z6corr_vPfS_S_S_S_S_S_S_S_)
        /*029c*/ 	.word	0x00000000


	//----- nvinfo : EIATTR_REGCOUNT
	.align		4
.L_111:
        /*02a0*/ 	.byte	0x04, 0x2f
        /*02a2*/ 	.short	(.L_113 - .L_112)
	.align		4
.L_112:
        /*02a4*/ 	.word	index@(_Z9image_funPfS_S_)
        /*02a8*/ 	.word	0x00000010


	//----- nvinfo : EIATTR_FRAME_SIZE
	.align		4
.L_113:
        /*02ac*/ 	.byte	0x04, 0x11
        /*02ae*/ 	.short	(.L_115 - .L_114)
	.align		4
.L_114:
        /*02b0*/ 	.word	index@($__internal_6_$__cuda_sm3x_div_rn_noftz_f32_slowpath)
        /*02b4*/ 	.word	0x00000000


	//----- nvinfo : EIATTR_FRAME_SIZE
	.align		4
.L_115:
        /*02b8*/ 	.byte	0x04, 0x11
        /*02ba*/ 	.short	(.L_117 - .L_116)
	.align		4
.L_116:
        /*02bc*/ 	.word	index@(_Z9image_funPfS_S_)
        /*02c0*/ 	.word	0x00000000


	//----- nvinfo : EIATTR_REGCOUNT
	.align		4
.L_117:
        /*02c4*/ 	.byte	0x04, 0x2f
        /*02c6*/ 	.short	(.L_119 - .L_118)
	.align		4
.L_118:
        /*02c8*/ 	.word	index@(_Z7LaplacefPfS_)
        /*02cc*/ 	.word	0x00000012


	//----- nvinfo : EIATTR_FRAME_SIZE
	.align		4
.L_119:
        /*02d0*/ 	.byte	0x04, 0x11
        /*02d2*/ 	.short	(.L_121 - .L_120)
	.align		4
.L_120:
        /*02d4*/ 	.word	index@($__internal_5_$__cuda_sm3x_div_rn_noftz_f32_slowpath)
        /*02d8*/ 	.word	0x00000000


	//----- nvinfo : EIATTR_FRAME_SIZE
	.align		4
.L_121:
        /*02dc*/ 	.byte	0x04, 0x11
        /*02de*/ 	.short	(.L_123 - .L_122)
	.align		4
.L_122:
        /*02e0*/ 	.word	index@($__internal_4_$__cuda_sm20_rcp_rn_f32_slowpath)
        /*02e4*/ 	.word	0x00000000


	//----- nvinfo : EIATTR_FRAME_SIZE
	.align		4
.L_123:
        /*02e8*/ 	.byte	0x04, 0x11
        /*02ea*/ 	.short	(.L_125 - .L_124)
	.align		4
.L_124:
        /*02ec*/ 	.word	index@(_Z7LaplacefPfS_)
        /*02f0*/ 	.word	0x00000000


	//----- nvinfo : EIATTR_REGCOUNT
	.align		4
.L_125:
        /*02f4*/ 	.byte	0x04, 0x2f
        /*02f6*/ 	.short	(.L_127 - .L_126)
	.align		4
.L_126:
        /*02f8*/ 	.word	index@(_Z11load_recordiPfS_S_S_i)
        /*02fc*/ 	.word	0x0000000e


	//----- nvinfo : EIATTR_FRAME_SIZE
	.align		4
.L_127:
        /*0300*/ 	.byte	0x04, 0x11
        /*0302*/ 	.short	(.L_129 - .L_128)
	.align		4
.L_128:
        /*0304*/ 	.word	index@(_Z11load_recordiPfS_S_S_i)
        /*0308*/ 	.word	0x00000000


	//----- nvinfo : EIATTR_REGCOUNT
	.align		4
.L_129:
        /*030c*/ 	.byte	0x04, 0x2f
        /*030e*/ 	.short	(.L_131 - .L_130)
	.align		4
.L_130:
        /*0310*/ 	.word	index@(_Z16revise_model_endPfS_S_S_S_S_i)
        /*0314*/ 	.word	0x0000001e


	//----- nvinfo : EIATTR_FRAME_SIZE
	.align		4
.L_131:
        /*0318*/ 	.byte	0x04, 0x11
        /*031a*/ 	.short	(.L_133 - .L_132)
	.align		4
.L_132:
        /*031c*/ 	.word	index@($_Z16revise_model_endPfS_S_S_S_S_i$__internal_accurate_pow)
        /*0320*/ 	.word	0x00000000


	//----- nvinfo : EIATTR_FRAME_SIZE
	.align		4
.L_133:
        /*0324*/ 	.byte	0x04, 0x11
        /*0326*/ 	.short	(.L_135 - .L_134)
	.align		4
.L_134:
        /*0328*/ 	.word	index@(_Z16revise_model_endPfS_S_S_S_S_i)
        /*032c*/ 	.word	0x00000000


	//----- nvinfo : EIATTR_REGCOUNT
	.align		4
.L_135:
        /*0330*/ 	.byte	0x04, 0x2f
        /*0332*/ 	.short	(.L_137 - .L_136)
	.align		4
.L_136:
        /*0334*/ 	.word	index@(_Z7gradfunPfS_S_S_S_S_S_S_S_S_S_S_S_S_fffi)
        /*0338*/ 	.word	0x00000020


	//----- nvinfo : EIATTR_FRAME_SIZE
	.align		4
.L_137:
        /*033c*/ 	.byte	0x04, 0x11
        /*033e*/ 	.short	(.L_139 - .L_138)
	.align		4
.L_138:
        /*0340*/ 	.word	index@($__internal_3_$__cuda_sm3x_div_rn_noftz_f32_slowpath)
        /*0344*/ 	.word	0x00000000


	//----- nvinfo : EIATTR_FRAME_SIZE
	.align		4
.L_139:
        /*0348*/ 	.byte	0x04, 0x11
        /*034a*/ 	.short	(.L_141 - .L_140)
	.align		4
.L_140:
        /*034c*/ 	.word	index@(_Z7gradfunPfS_S_S_S_S_S_S_S_S_S_S_S_S_fffi)
        /*0350*/ 	.word	0x00000000


	//----- nvinfo : EIATTR_REGCOUNT
	.align		4
.L_141:
        /*0354*/ 	.byte	0x04, 0x2f
        /*0356*/ 	.short	(.L_143 - .L_142)
	.align		4
.L_142:
        /*0358*/ 	.word	index@(_Z13caculate_GradPfS_S_S_S_S_S_S_S_S_S_S_S_S_fffi)
        /*035c*/ 	.word	0x00000020


	//----- nvinfo : EIATTR_FRAME_SIZE
	.align		4
.L_143:
        /*0360*/ 	.byte	0x04, 0x11
        /*0362*/ 	.short	(.L_145 - .L_144)
	.align		4
.L_144:
        /*0364*/ 	.word	index@($__internal_2_$__cuda_sm3x_div_rn_noftz_f32_slowpath)
        /*0368*/ 	.word	0x00000000


	//----- nvinfo : EIATTR_FRAME_SIZE
	.align		4
.L_145:
        /*036c*/ 	.byte	0x04, 0x11
        /*036e*/ 	.short	(.L_147 - .L_146)
	.align		4
.L_146:
        /*0370*/ 	.word	index@(_Z13caculate_GradPfS_S_S_S_S_S_S_S_S_S_S_S_S_fffi)
        /*0374*/ 	.word	0x00000000


	//----- nvinfo : EIATTR_REGCOUNT
	.align		4
.L_147:
        /*0378*/ 	.byte	0x04, 0x2f
        /*037a*/ 	.short	(.L_149 - .L_148)
	.align		4
.L_148:
        /*037c*/ 	.word	index@(_Z6removeiiiiffPfS_S_)
        /*0380*/ 	.word	0x0000002a


	//----- nvinfo : EIATTR_FRAME_SIZE
	.align		4
.L_149:
        /*0384*/ 	.byte	0x04, 0x11
        /*0386*/ 	.short	(.L_151 - .L_150)
	.align		4
.L_150:
        /*0388*/ 	.word	index@($__internal_1_$__cuda_sm20_sqrt_rn_f32_slowpath)
        /*038c*/ 	.word	0x00000000


	//----- nvinfo : EIATTR_FRAME_SIZE
	.align		4
.L_151:
        /*0390*/ 	.byte	0x04, 0x11
        /*0392*/ 	.short	(.L_153 - .L_152)
	.align		4
.L_152:
        /*0394*/ 	.word	index@($__internal_0_$__cuda_sm20_div_rn_f64_full)
        /*0398*/ 	.word	0x00000000


	//----- nvinfo : EIATTR_FRAME_SIZE
	.align		4
.L_153:
        /*039c*/ 	.byte	0x04, 0x11
        /*039e*/ 	.short	(.L_155 - .L_154)
	.align		4
.L_154:
        /*03a0*/ 	.word	index@(_Z6removeiiiiffPfS_S_)
        /*03a4*/ 	.word	0x00000000


	//----- nvinfo : EIATTR_MIN_STACK_SIZE
	.align		4
.L_155:
        /*03a8*/ 	.byte	0x04, 0x12
        /*03aa*/ 	.short	(.L_157 - .L_156)
	.align		4
.L_156:
        /*03ac*/ 	.word	index@(_Z6removeiiiiffPfS_S_)
        /*03b0*/ 	.word	0x00000000


	//----- nvinfo : EIATTR_MIN_STACK_SIZE
	.align		4
.L_157:
        /*03b4*/ 	.byte	0x04, 0x12
        /*03b6*/ 	.short	(.L_159 - .L_158)
	.align		4
.L_158:
        /*03b8*/ 	.word	index@(_Z13caculate_GradPfS_S_S_S_S_S_S_S_S_S_S_S_S_fffi)
        /*03bc*/ 	.word	0x00000000


	//----- nvinfo : EIATTR_MIN_STACK_SIZE
	.align		4
.L_159:
        /*03c0*/ 	.byte	0x04, 0x12
        /*03c2*/ 	.short	(.L_161 - .L_160)
	.align		4
.L_160:
        /*03c4*/ 	.word	index@(_Z7gradfunPfS_S_S_S_S_S_S_S_S_S_S_S_S_fffi)
        /*03c8*/ 	.word	0x00000000


	//----- nvinfo : EIATTR_MIN_STACK_SIZE
	.align		4
.L_161:
        /*03cc*/ 	.byte	0x04, 0x12
        /*03ce*/ 	.short	(.L_163 - .L_162)
	.align		4
.L_162:
        /*03d0*/ 	.word	index@(_Z16revise_model_endPfS_S_S_S_S_i)
        /*03d4*/ 	.word	0x00000000


	//----- nvinfo : EIATTR_MIN_STACK_SIZE
	.align		4
.L_163:
        /*03d8*/ 	.byte	0x04, 0x12
        /*03da*/ 	.short	(.L_165 - .L_164)
	.align		4
.L_164:
        /*03dc*/ 	.word	index@(_Z11load_recordiPfS_S_S_i)
        /*03e0*/ 	.word	0x00000000


	//----- nvinfo : EIATTR_MIN_STACK_SIZE
	.align		4
.L_165:
        /*03e4*/ 	.byte	0x04, 0x12
        /*03e6*/ 	.short	(.L_167 - .L_166)
	.align		4
.L_166:
        /*03e8*/ 	.word	index@(_Z7LaplacefPfS_)
        /*03ec*/ 	.word	0x00000000


	//----- nvinfo : EIATTR_MIN_STACK_SIZE
	.align		4
.L_167:
        /*03f0*/ 	.byte	0x04, 0x12
        /*03f2*/ 	.short	(.L_169 - .L_168)
	.align		4
.L_168:
        /*03f4*/ 	.word	index@(_Z9image_funPfS_S_)
        /*03f8*/ 	.word	0x00000000


	//----- nvinfo : EIATTR_MIN_STACK_SIZE
	.align		4
.L_169:
        /*03fc*/ 	.byte	0x04, 0x12
        /*03fe*/ 	.short	(.L_171 - .L_170)
	.align		4
.L_170:
        /*0400*/ 	.word	index@(_Z6corr_vPfS_S_S_S_S_S_S_S_)
        /*0404*/ 	.word	0x00000000


	//----- nvinfo : EIATTR_MIN_STACK_SIZE
	.align		4
.L_171:
        /*0408*/ 	.byte	0x04, 0x12
        /*040a*/ 	.short	(.L_173 - .L_172)
	.align		4
.L_172:
        /*040c*/ 	.word	index@(_Z15read_wavefiled2PfS_S_S_S_S_S_S_S_S_S_S_S_S_S_S_S_S_S_S_S_S_S_S_S_S_S_S_S_S_i)
        /*0410*/ 	.word	0x00000000


	//----- nvinfo : EIATTR_MIN_STACK_SIZE
	.align		4
.L_173:
        /*0414*/ 	.byte	0x04, 0x12
        /*0416*/ 	.short	(.L_175 - .L_174)
	.align		4
.L_174:
        /*0418*/ 	.word	index@(_Z15read_wavefiled1PfS_S_S_S_S_S_S_S_S_i)
        /*041c*/ 	.word	0x00000000


	//----- nvinfo : EIATTR_MIN_STACK_SIZE
	.align		4
.L_175:
        /*0420*/ 	.byte	0x04, 0x12
        /*0422*/ 	.short	(.L_177 - .L_176)
	.align		4
.L_176:
        /*0424*/ 	.word	index@(_Z20read_last_wavefiled2PfS_S_S_S_S_S_S_S_S_S_S_S_S_S_S_S_S_S_S_S_S_S_S_i)
        /*0428*/ 	.word	0x00000000


	//----- nvinfo : EIATTR_MIN_STACK_SIZE
	.align		4
.L_177:
        /*042c*/ 	.byte	0x04, 0x12
        /*042e*/ 	.short	(.L_179 - .L_178)
	.align		4
.L_178:
        /*0430*/ 	.word	index@(_Z19read_last_wavefiledPfS_S_S_S_S_S_S_S_S_S_S_S_S_S_S_S_S_S_S_S_S_S_S_S_S_S_S_S_S_S_S_i)
        /*0434*/ 	.word	0x00000000


	//----- nvinfo : EIATTR_MIN_STACK_SIZE
	.align		4
.L_179:
        /*0438*/ 	.byte	0x04, 0x12
        /*043a*/ 	.short	(.L_181 - .L_180)
	.align		4
.L_180:
        /*043c*/ 	.word	index@(_Z14save_wavefiledPfS_S_S_S_S_S_S_S_S_S_S_S_S_S_S_S_S_S_S_S_S_S_S_S_S_S_S_S_S_S_S_S_S_S_S_S_S_S_S_i)
        /*0440*/ 	.word	0x00000000


	//----- nvinfo : EIATTR_MIN_STACK_SIZE
	.align		4
.L_181:
        /*0444*/ 	.byte	0x04, 0x12
        /*0446*/ 	.short	(.L_183 - .L_182)
	.align		4
.L_182:
        /*0448*/ 	.word	index@(_Z31stress_wavefield_reconstructionPfS_S_S_S_S_S_S_S_S_S_S_fffS_S_)
        /*044c*/ 	.word	0x00000000


	//----- nvinfo : EIATTR_MIN_STACK_SIZE
	.align		4
.L_183:
        /*0450*/ 	.byte	0x04, 0x12
        /*0452*/ 	.short	(.L_185 - .L_184)
	.align		4
.L_184:
        /*0454*/ 	.word	index@(_Z33velocity_wavefield_reconstructionPfS_S_S_S_S_S_S_S_S_S_S_fff)
        /*0458*/ 	.word	0x00000000


	//----- nvinfo : EIATTR_MIN_STACK_SIZE
	.align		4
.L_185:
        /*045c*/ 	.byte	0x04, 0x12
        /*045e*/ 	.short	(.L_187 - .L_186)
	.align		4
.L_186:
        /*0460*/ 	.word	index@(_Z7PLACE_VPfS_S_S_S_S_S_S_S_S_S_S_)
        /*0464*/ 	.word	0x00000000


	//----- nvinfo : EIATTR_MIN_STACK_SIZE
	.align		4
.L_187:
        /*0468*/ 	.byte	0x04, 0x12
        /*046a*/ 	.short	(.L_189 - .L_188)
	.align		4
.L_188:
        /*046c*/ 	.word	index@(_Z8reshot_sPfS_S_S_S_S_S_S_fffS_S_)
        /*0470*/ 	.word	0x00000000


	//----- nvinfo : EIATTR_MIN_STACK_SIZE
	.align		4
.L_189:
        /*0474*/ 	.byte	0x04, 0x12
        /*0476*/ 	.short	(.L_191 - .L_190)
	.align		4
.L_190:
        /*0478*/ 	.word	index@(_Z8reshot_uPfS_S_S_S_S_S_S_S_S_S_S_fffS_S_S_S_S_S_S_S_)
        /*047c*/ 	.word	0x00000000


	//----- nvinfo : EIATTR_MIN_STACK_SIZE
	.align		4
.L_191:
        /*0480*/ 	.byte	0x04, 0x12
        /*0482*/ 	.short	(.L_193 - .L_192)
	.align		4
.L_192:
        /*0484*/ 	.word	index@(_Z27stress_backward_propagationPfS_S_S_S_S_S_S_S_S_S_S_S_S_S_fffiS_S_)
        /*0488*/ 	.word	0x00000000


	//----- nvinfo : EIATTR_MIN_STACK_SIZE
	.align		4
.L_193:
        /*048c*/ 	.byte	0x04, 0x12
        /*048e*/ 	.short	(.L_195 - .L_194)
	.align		4
.L_194:
        /*0490*/ 	.word	index@(_Z29velocity_backward_propagationPfS_S_S_S_S_S_S_S_S_S_S_S_S_fff)
        /*0494*/ 	.word	0x00000000


	//----- nvinfo : EIATTR_MIN_STACK_SIZE
	.align		4
.L_195:
        /*0498*/ 	.byte	0x04, 0x12
        /*049a*/ 	.short	(.L_197 - .L_196)
	.align		4
.L_196:
        /*049c*/ 	.word	index@(_Z8rt_s_resPfS_S_S_S_S_S_S_S_S_fffS_S_S_S_S_S_)
        /*04a0*/ 	.word	0x00000000


	//----- nvinfo : EIATTR_MIN_STACK_SIZE
	.align		4
.L_197:
        /*04a4*/ 	.byte	0x04, 0x12
        /*04a6*/ 	.short	(.L_199 - .L_198)
	.align		4
.L_198:
        /*04a8*/ 	.word	index@(_Z8rt_u_resPfS_S_S_S_S_S_S_S_S_S_S_S_S_fffiS_S_S_S_S_S_S_S_S_S_S_S_S_S_S_S_)
        /*04ac*/ 	.word	0x00000000


	//----- nvinfo : EIATTR_MIN_STACK_SIZE
	.align		4
.L_199:
        /*04b0*/ 	.byte	0x04, 0x12
        /*04b2*/ 	.short	(.L_201 - .L_200)
	.align		4
.L_200:
        /*04b4*/ 	.word	index@(_Z6stressPfS_S_S_S_S_S_S_S_S_S_S_S_S_S_fffiiiS_S_S_)
        /*04b8*/ 	.word	0x00000000


	//----- nvinfo : EIATTR_MIN_STACK_SIZE
	.align		4
.L_201:
        /*04bc*/ 	.byte	0x04, 0x12
        /*04be*/ 	.short	(.L_203 - .L_202)
	.align		4
.L_202:
        /*04c0*/ 	.word	index@(_Z8velocityPfS_S_S_S_S_S_S_S_S_S_S_S_S_ffffS_S_i)
        /*04c4*/ 	.word	0x00000000


	//----- nvinfo : EIATTR_MIN_STACK_SIZE
	.align		4
.L_203:
        /*04c8*/ 	.byte	0x04, 0x12
        /*04ca*/ 	.short	(.L_205 - .L_204)
	.align		4
.L_204:
        /*04cc*/ 	.word	index@(_Z9forward_sPfS_S_S_S_S_S_S_S_S_fffiiiS_S_S_S_S_S_S_)
        /*04d0*/ 	.word	0x00000000


	//----- nvinfo : EIATTR_MIN_STACK_SIZE
	.align		4
.L_205:
        /*04d4*/ 	.byte	0x04, 0x12
        /*04d6*/ 	.short	(.L_207 - .L_206)
	.align		4
.L_206:
        /*04d8*/ 	.word	index@(_Z9forward_uPfS_S_S_S_S_S_S_S_S_S_S_S_S_ffffS_S_iS_S_S_S_S_S_S_S_S_S_S_S_S_S_S_S_)
        /*04dc*/ 	.word	0x00000000


	//----- nvinfo : EIATTR_MIN_STACK_SIZE
	.align		4
.L_207:
        /*04e0*/ 	.byte	0x04, 0x12
        /*04e2*/ 	.short	(.L_209 - .L_208)
	.align		4
.L_208:
        /*04e4*/ 	.word	index@(_Z16revise_xiangbianPfS_)
        /*04e8*/ 	.word	0x00000000
.L_209:


//--------------------- .nv.compat                --------------------------
	.section	.nv.compat,"",@"SHT_CUDA_COMPAT_INFO"
	.align	4
        /*0000*/ 	.byte	0x02, 0x09, 0x00, 0x00, 0x02, 0x02, 0x01, 0x00, 0x02, 0x05, 0x05, 0x00, 0x03, 0x07, 0x01, 0x01
        /*0010*/ 	.byte	0x02, 0x03, 0x00, 0x00, 0x02, 0x06, 0x01, 0x00, 0x04, 0x0b, 0x08, 0x00, 0x01, 0x00, 0x00, 0x00
        /*0020*/ 	.byte	0x00, 0x00, 0x00, 0x00


//--------------------- .nv.info._Z6removeiiiiffPfS_S_ --------------------------
	.section	.nv.info._Z6removeiiiiffPfS_S_,"",@"SHT_CUDA_INFO"
	.sectionflags	@""
	.align	4


	//----- nvinfo : EIATTR_CUDA_API_VERSION
	.align		4
        /*0000*/ 	.byte	0x04, 0x37
        /*0002*/ 	.short	(.L_211 - .L_210)
.L_210:
        /*0004*/ 	.word	0x00000082


	//----- nvinfo : EIATTR_KPARAM_INFO
	.align		4
.L_211:
        /*0008*/ 	.byte	0x04, 0x17
        /*000a*/ 	.short	(.L_213 - .L_212)
.L_212:
        /*000c*/ 	.word	0x00000000
        /*0010*/ 	.short	0x0008
        /*0012*/ 	.short	0x0028
        /*0014*/ 	.byte	0x00, 0xf5, 0x21, 0x00


	//----- nvinfo : EIATTR_KPARAM_INFO
	.align		4
.L_213:
        /*0018*/ 	.byte	0x04, 0x17
        /*001a*/ 	.short	(.L_215 - .L_214)
.L_214:
        /*001c*/ 	.word	0x00000000
        /*0020*/ 	.short	0x0007
        /*0022*/ 	.short	0x0020
        /*0024*/ 	.byte	0x00, 0xf5, 0x21, 0x00


	//----- nvinfo : EIATTR_KPARAM_INFO
	.align		4
.L_215:
        /*0028*/ 	.byte	0x04, 0x17
        /*002a*/ 	.short	(.L_217 - .L_216)
.L_216:
        /*002c*/ 	.word	0x00000000
        /*0030*/ 	.short	0x0006
        /*0032*/ 	.short	0x0018
        /*0034*/ 	.byte	0x00, 0xf5, 0x21, 0x00


	//----- nvinfo : EIATTR_KPARAM_INFO
	.align		4
.L_217:
        /*0038*/ 	.byte	0x04, 0x17
        /*003a*/ 	.short	(.L_219 - .L_218)
.L_218:
        /*003c*/ 	.word	0x00000000
        /*0040*/ 	.short	0x0005
        /*0042*/ 	.short	0x0014
        /*0044*/ 	.byte	0x00, 0xf0, 0x11, 0x00


	//----- nvinfo : EIATTR_KPARAM_INFO
	.align		4
.L_219:
        /*0048*/ 	.byte	0x04, 0x17
        /*004a*/ 	.short	(.L_221 - .L_220)
.L_220:
        /*004c*/ 	.word	0x00000000
        /*0050*/ 	.short	0x0004
        /*0052*/ 	.short	0x0010
        /*0054*/ 	.byte	0x00, 0xf0, 0x11, 0x00


	//----- nvinfo : EIATTR_KPARAM_INFO
	.align		4
.L_221:
        /*0058*/ 	.byte	0x04, 0x17
        /*005a*/ 	.short	(.L_223 - .L_222)
.L_222:
        /*005c*/ 	.word	0x00000000
        /*0060*/ 	.short	0x0003
        /*0062*/ 	.short	0x000c
        /*0064*/ 	.byte	0x00, 0xf0, 0x11, 0x00


	//----- nvinfo : EIATTR_KPARAM_INFO
	.align		4
.L_223:
        /*0068*/ 	.byte	0x04, 0x17
        /*006a*/ 	.short	(.L_225 - .L_224)
.L_224:
        /*006c*/ 	.word	0x00000000
        /*0070*/ 	.short	0x0002
        /*0072*/ 	.short	0x0008
        /*0074*/ 	.byte	0x00, 0xf0, 0x11, 0x00


	//----- nvinfo : EIATTR_KPARAM_INFO
	.align		4
.L_225:
        /*0078*/ 	.byte	0x04, 0x17
        /*007a*/ 	.short	(.L_227 - .L_226)
.L_226:
        /*007c*/ 	.word	0x00000000
        /*0080*/ 	.short	0x0001
        /*0082*/ 	.short	0x0004
        /*0084*/ 	.byte	0x00, 0xf0, 0x11, 0x00


	//----- nvinfo : EIATTR_KPARAM_INFO
	.align		4
.L_227:
        /*0088*/ 	.byte	0x04, 0x17
        /*008a*/ 	.short	(.L_229 - .L_228)
.L_228:
        /*008c*/ 	.word	0x00000000
        /*0090*/ 	.short	0x0000
        /*0092*/ 	.short	0x0000
        /*0094*/ 	.byte	0x00, 0xf0, 0x11, 0x00


	//----- nvinfo : EIATTR_SPARSE_MMA_MASK
	.align		4
.L_229:
        /*0098*/ 	.byte	0x03, 0x50
        /*009a*/ 	.short	0x0000


	//----- nvinfo : EIATTR_MAXREG_COUNT
	.align		4
        /*009c*/ 	.byte	0x03, 0x1b
        /*009e*/ 	.short	0x00ff


	//----- nvinfo : EIATTR_MERCURY_ISA_VERSION
	.align		4
        /*00a0*/ 	.byte	0x03, 0x5f
        /*00a2*/ 	.short	0x0101


	//----- nvinfo : EIATTR_VRC_CTA_INIT_COUNT
	.align		4
        /*00a4*/ 	.byte	0x02, 0x4a
	.zero		1
	.zero		1


	//----- nvinfo : EIATTR_EXIT_INSTR_OFFSETS
	.align		4
        /*00a8*/ 	.byte	0x04, 0x1c
        /*00aa*/ 	.short	(.L_231 - .L_230)


	//   ....[0]....
.L_230:
        /*00ac*/ 	.word	0x000000c0


	//   ....[1]....
        /*00b0*/ 	.word	0x00001560


	//----- nvinfo : EIATTR_CRS_STACK_SIZE
	.align		4
.L_231:
        /*00b4*/ 	.byte	0x04, 0x1e
        /*00b6*/ 	.short	(.L_233 - .L_232)
.L_232:
        /*00b8*/ 	.word	0x00000000


	//----- nvinfo : EIATTR_CBANK_PARAM_SIZE
	.align		4
.L_233:
        /*00bc*/ 	.byte	0x03, 0x19
        /*00be*/ 	.short	0x0030


	//----- nvinfo : EIATTR_PARAM_CBANK
	.align		4
        /*00c0*/ 	.byte	0x04, 0x0a
        /*00c2*/ 	.short	(.L_235 - .L_234)
	.align		4
.L_234:
        /*00c4*/ 	.word	index@(.nv.constant0._Z6removeiiiiffPfS_S_)
        /*00c8*/ 	.short	0x0380
        /*00ca*/ 	.short	0x0030


	//----- nvinfo : EIATTR_SW_WAR
	.align		4
.L_235:
        /*00cc*/ 	.byte	0x04, 0x36
        /*00ce*/ 	.short	(.L_237 - .L_236)
.L_236:
        /*00d0*/ 	.word	0x00000008
.L_237:


//--------------------- .nv.info._Z13caculate_GradPfS_S_S_S_S_S_S_S_S_S_S_S_S_fffi --------------------------
	.section	.nv.info._Z13caculate_GradPfS_S_S_S_S_S_S_S_S_S_S_S_S_fffi,"",@"SHT_CUDA_INFO"
	.sectionflags	@""
	.align	4


	//----- nvinfo : EIATTR_CUDA_API_VERSION
	.align		4
        /*0000*/ 	.byte	0x04, 0x37
        /*0002*/ 	.short	(.L_239 - .L_238)
.L_238:
        /*0004*/ 	.word	0x00000082


	//----- nvinfo : EIATTR_KPARAM_INFO
	.align		4
.L_239:
        /*0008*/ 	.byte	0x04, 0x17
        /*000a*/ 	.short	(.L_241 - .L_240)
.L_240:
        /*000c*/ 	.word	0x00000000
        /*0010*/ 	.short	0x0011
        /*0012*/ 	.short	0x007c
        /*0014*/ 	.byte	0x00, 0xf0, 0x11, 0x00


	//----- nvinfo : EIATTR_KPARAM_INFO
	.align		4
.L_241:
        /*0018*/ 	.byte	0x04, 0x17
        /*001a*/ 	.short	(.L_243 - .L_242)
.L_242:
        /*001c*/ 	.word	0x00000000
        /*0020*/ 	.short	0x0010
        /*0022*/ 	.short	0x0078
        /*0024*/ 	.byte	0x00, 0xf0, 0x11, 0x00


	//----- nvinfo : EIATTR_KPARAM_INFO
	.align		4
.L_243:
        /*0028*/ 	.byte	0x04, 0x17
        /*002a*/ 	.short	(.L_245 - .L_244)
.L_244:
        /*002c*/ 	.word	0x00000000
        /*0030*/ 	.short	0x000f
        /*0032*/ 	.short	0x0074
        /*0034*/ 	.byte	0x00, 0xf0, 0x11, 0x00


	//----- nvinfo : EIATTR_KPARAM_INFO
	.align		4
.L_245:
        /*0038*/ 	.byte	0x04, 0x17
        /*003a*/ 	.short	(.L_247 - .L_246)
.L_246:
        /*003c*/ 	.word	0x00000000
        /*0040*/ 	.short	0x000e
        /*0042*/ 	.short	0x0070
        /*0044*/ 	.byte	0x00, 0xf0, 0x11, 0x00


	//----- nvinfo : EIATTR_KPARAM_INFO
	.align		4
.L_247:
        /*0048*/ 	.byte	0x04, 0x17
        /*004a*/ 	.short	(.L_249 - .L_248)
.L_248:
        /*004c*/ 	.word	0x00000000
        /*0050*/ 	.short	0x000d
        /*0052*/ 	.short	0x0068
        /*0054*/ 	.byte	0x00, 0xf5, 0x21, 0x00


	//----- nvinfo : EIATTR_KPARAM_INFO
	.align		4
.L_249:
        /*0058*/ 	.byte	0x04, 0x17
        /*005a*/ 	.short	(.L_251 - .L_250)
.L_250:
        /*005c*/ 	.word	0x00000000
        /*0060*/ 	.short	0x000c
        /*0062*/ 	.short	0x0060
        /*0064*/ 	.byte	0x00, 0xf5, 0x21, 0x00


	//----- nvinfo : EIATTR_KPARAM_INFO
	.align		4
.L_251:
        /*0068*/ 	.byte	0x04, 0x17
        /*006a*/ 	.short	(.L_253 - .L_252)
.L_252:
        /*006c*/ 	.word	0x00000000
        /*0070*/ 	.short	0x000b
        /*0072*/ 	.short	0x0058
        /*0074*/ 	.byte	0x00, 0xf5, 0x21, 0x00


	//----- nvinfo : EIATTR_KPARAM_INFO
	.align		4
.L_253:
        /*0078*/ 	.byte	0x04, 0x17
        /*007a*/ 	.short	(.L_255 - .L_254)
.L_254:
        /*007c*/ 	.word	0x00000000
        /*0080*/ 	.short	0x000a
        /*0082*/ 	.short	0x0050
        /*0084*/ 	.byte	0x00, 0xf5, 0x21, 0x00


	//----- nvinfo : EIATTR_KPARAM_INFO
	.align		4
.L_255:
        /*0088*/ 	.byte	0x04, 0x17
        /*008a*/ 	.short	(.L_257 - .L_256)
.L_256:
        /*008c*/ 	.word	0x00000000
        /*0090*/ 	.short	0x0009
        /*0092*/ 	.short	0x0048
        /*0094*/ 	.byte	0x00, 0xf5, 0x21, 0x00


	//----- nvinfo : EIATTR_KPARAM_INFO
	.align		4
.L_257:
        /*0098*/ 	.byte	0x04, 0x17
        /*009a*/ 	.short	(.L_259 - .L_258)
.L_258:
        /*009c*/ 	.word	0x00000000
        /*00a0*/ 	.short	0x0008
        /*00a2*/ 	.short	0x0040
        /*00a4*/ 	.byte	0x00, 0xf5, 0x21, 0x00


	//----- nvinfo : EIATTR_KPARAM_INFO
	.align		4
.L_259:
        /*00a8*/ 	.byte	0x04, 0x17
        /*00aa*/ 	.short	(.L_261 - .L_260)
.L_260:
        /*00ac*/ 	.word	0x00000000
        /*00b0*/ 	.short	0x0007
        /*00b2*/ 	.short	0x0038
        /*00b4*/ 	.byte	0x00, 0xf5, 0x21, 0x00


	//----- nvinfo : EIATTR_KPARAM_INFO
	.align		4
.L_261:
        /*00b8*/ 	.byte	0x04, 0x17
        /*00ba*/ 	.short	(.L_263 - .L_262)
.L_262:
        /*00bc*/ 	.word	0x00000000
        /*00c0*/ 	.short	0x0006
        /*00c2*/ 	.short	0x0030
        /*00c4*/ 	.byte	0x00, 0xf5, 0x21, 0x00


	//----- nvinfo : EIATTR_KPARAM_INFO
	.align		4
.L_263:
        /*00c8*/ 	.byte	0x04, 0x17
        /*00ca*/ 	.short	(.L_265 - .L_264)
.L_264:
        /*00cc*/ 	.word	0x00000000
        /*00d0*/ 	.short	0x0005
        /*00d2*/ 	.short	0x0028
        /*00d4*/ 	.byte	0x00, 0xf5, 0x21, 0x00


	//----- nvinfo : EIATTR_KPARAM_INFO
	.align		4
.L_265:
        /*00d8*/ 	.byte	0x04, 0x17
        /*00da*/ 	.short	(.L_267 - .L_266)
.L_266:
        /*00dc*/ 	.word	0x00000000
        /*00e0*/ 	.short	0x0004
        /*00e2*/ 	.short	0x0020
        /*00e4*/ 	.byte	0x00, 0xf5, 0x21, 0x00


	//----- nvinfo : EIATTR_KPARAM_INFO
	.align		4
.L_267:
        /*00e8*/ 	.byte	0x04, 0x17
        /*00ea*/ 	.short	(.L_269 - .L_268)
.L_268:
        /*00ec*/ 	.word	0x00000000
        /*00f0*/ 	.short	0x0003
        /*00f2*/ 	.short	0x0018
        /*00f4*/ 	.byte	0x00, 0xf5, 0x21, 0x00


	//----- nvinfo : EIATTR_KPARAM_INFO
	.align		4
.L_269:
        /*00f8*/ 	.byte	0x04, 0x17
        /*00fa*/ 	.short	(.L_271 - .L_270)
.L_270:
        /*00fc*/ 	.word	0x00000000
        /*0100*/ 	.short	0x0002
        /*0102*/ 	.short	0x0010
        /*0104*/ 	.byte	0x00, 0xf5, 0x21, 0x00


	//----- nvinfo : EIATTR_KPARAM_INFO
	.align		4
.L_271:
        /*0108*/ 	.byte	0x04, 0x17
        /*010a*/ 	.short	(.L_273 - .L_272)
.L_272:
        /*010c*/ 	.word	0x00000000
        /*0110*/ 	.short	0x0001
        /*0112*/ 	.short	0x0008
        /*0114*/ 	.byte	0x00, 0xf5, 0x21, 0x00


	//----- nvinfo : EIATTR_KPARAM_INFO
	.align		4
.L_273:
        /*0118*/ 	.byte	0x04, 0x17
        /*011a*/ 	.short	(.L_275 - .L_274)
.L_274:
        /*011c*/ 	.word	0x00000000
        /*0120*/ 	.short	0x0000
        /*0122*/ 	.short	0x0000
        /*0124*/ 	.byte	0x00, 0xf5, 0x21, 0x00


	//----- nvinfo : EIATTR_SPARSE_MMA_MASK
	.align		4
.L_275:
        /*0128*/ 	.byte	0x03, 0x50
        /*012a*/ 	.short	0x0000


	//----- nvinfo : EIATTR_MAXREG_COUNT
	.align		4
        /*012c*/ 	.byte	0x03, 0x1b
        /*012e*/ 	.short	0x00ff


	//----- nvinfo : EIATTR_MERCURY_ISA_VERSION
	.align		4
        /*0130*/ 	.byte	0x03, 0x5f
        /*0132*/ 	.short	0x0101


	//----- nvinfo : EIATTR_VRC_CTA_INIT_COUNT
	.align		4
        /*0134*/ 	.byte	0x02, 0x4a
	.zero		1
	.zero		1


	//----- nvinfo : EIATTR_EXIT_INSTR_OFFSETS
	.align		4
        /*0138*/ 	.byte	0x04, 0x1c
        /*013a*/ 	.short	(.L_277 - .L_276)


	//   ....[0]....
.L_276:
        /*013c*/ 	.word	0x000000c0


	//   ....[1]....
        /*0140*/ 	.word	0x00001110


	//----- nvinfo : EIATTR_CRS_STACK_SIZE
	.align		4
.L_277:
        /*0144*/ 	.byte	0x04, 0x1e
        /*0146*/ 	.short	(.L_279 - .L_278)
.L_278:
        /*0148*/ 	.word	0x00000000


	//----- nvinfo : EIATTR_CBANK_PARAM_SIZE
	.align		4
.L_279:
        /*014c*/ 	.byte	0x03, 0x19
        /*014e*/ 	.short	0x0080


	//----- nvinfo : EIATTR_PARAM_CBANK
	.align		4
        /*0150*/ 	.byte	0x04, 0x0a
        /*0152*/ 	.short	(.L_281 - .L_280)
	.align		4
.L_280:
        /*0154*/ 	.word	index@(.nv.constant0._Z13caculate_GradPfS_S_S_S_S_S_S_S_S_S_S_S_S_fffi)
        /*0158*/ 	.short	0x0380
        /*015a*/ 	.short	0x0080


	//----- nvinfo : EIATTR_SW_WAR
	.align		4
.L_281:
        /*015c*/ 	.byte	0x04, 0x36
        /*015e*/ 	.short	(.L_283 - .L_282)
.L_282:
        /*0160*/ 	.word	0x00000008
.L_283:


//--------------------- .nv.info._Z7gradfunPfS_S_S_S_S_S_S_S_S_S_S_S_S_fffi --------------------------
	.section	.nv.info._Z7gradfunPfS_S_S_S_S_S_S_S_S_S_S_S_S_fffi,"",@"SHT_CUDA_INFO"
	.sectionflags	@""
	.align	4


	//----- nvinfo : EIATTR_CUDA_API_VERSION
	.align		4
        /*0000*/ 	.byte	0x04, 0x37
        /*0002*/ 	.short	(.L_285 - .L_284)
.L_284:
        /*0004*/ 	.word	0x00000082


	//----- nvinfo : EIATTR_KPARAM_INFO
	.align		4
.L_285:
        /*0008*/ 	.byte	0x04, 0x17
        /*000a*/ 	.short	(.L_287 - .L_286)
.L_286:
        /*000c*/ 	.word	0x00000000
        /*0010*/ 	.short	0x0011
        /*0012*/ 	.short	0x007c
        /*0014*/ 	.byte	0x00, 0xf0, 0x11, 0x00


	//----- nvinfo : EIATTR_KPARAM_INFO
	.align		4
.L_287:
        /*0018*/ 	.byte	0x04, 0x17
        /*001a*/ 	.short	(.L_289 - .L_288)
.L_288:
        /*001c*/ 	.word	0x00000000
        /*0020*/ 	.short	0x0010
        /*0022*/ 	.short	0x0078
        /*0024*/ 	.byte	0x00, 0xf0, 0x11, 0x00


	//----- nvinfo : EIATTR_KPARAM_INFO
	.align		4
.L_289:
        /*0028*/ 	.byte	0x04, 0x17
        /*002a*/ 	.short	(.L_291 - .L_290)
.L_290:
        /*002c*/ 	.word	0x00000000
        /*0030*/ 	.short	0x000f
        /*0032*/ 	.short	0x0074
        /*0034*/ 	.byte	0x00, 0xf0, 0x11, 0x00


	//----- nvinfo : EIATTR_KPARAM_INFO
	.align		4
.L_291:
        /*0038*/ 	.byte	0x04, 0x17
        /*003a*/ 	.short	(.L_293 - .L_292)
.L_292:
        /*003c*/ 	.word	0x00000000
        /*0040*/ 	.short	0x000e
        /*0042*/ 	.short	0x0070
        /*0044*/ 	.byte	0x00, 0xf0, 0x11, 0x00


	//----- nvinfo : EIATTR_KPARAM_INFO
	.align		4
.L_293:
        /*0048*/ 	.byte	0x04, 0x17
        /*004a*/ 	.short	(.L_295 - .L_294)
.L_294:
        /*004c*/ 	.word	0x00000000
        /*0050*/ 	.short	0x000d
        /*0052*/ 	.short	0x0068
        /*0054*/ 	.byte	0x00, 0xf5, 0x21, 0x00


	//----- nvinfo : EIATTR_KPARAM_INFO
	.align		4
.L_295:
        /*0058*/ 	.byte	0x04, 0x17
        /*005a*/ 	.short	(.L_297 - .L_296)
.L_296:
        /*005c*/ 	.word	0x00000000
        /*0060*/ 	.short	0x000c
        /*0062*/ 	.short	0x0060
        /*0064*/ 	.byte	0x00, 0xf5, 0x21, 0x00


	//----- nvinfo : EIATTR_KPARAM_INFO
	.align		4
.L_297:
        /*0068*/ 	.byte	0x04, 0x17
        /*006a*/ 	.short	(.L_299 - .L_298)
.L_298:
        /*006c*/ 	.word	0x00000000
        /*0070*/ 	.short	0x000b
        /*0072*/ 	.short	0x0058
        /*0074*/ 	.byte	0x00, 0xf5, 0x21, 0x00


	//----- nvinfo : EIATTR_KPARAM_INFO
	.align		4
.L_299:
        /*0078*/ 	.byte	0x04, 0x17
        /*007a*/ 	.short	(.L_301 - .L_300)
.L_300:
        /*007c*/ 	.word	0x00000000
        /*0080*/ 	.short	0x000a
        /*0082*/ 	.short	0x0050
        /*0084*/ 	.byte	0x00, 0xf5, 0x21, 0x00


	//----- nvinfo : EIATTR_KPARAM_INFO
	.align		4
.L_301:
        /*0088*/ 	.byte	0x04, 0x17
        /*008a*/ 	.short	(.L_303 - .L_302)
.L_302:
        /*008c*/ 	.word	0x00000000
        /*0090*/ 	.short	0x0009
        /*0092*/ 	.short	0x0048
        /*0094*/ 	.byte	0x00, 0xf5, 0x21, 0x00


	//----- nvinfo : EIATTR_KPARAM_INFO
	.align		4
.L_303:
        /*0098*/ 	.byte	0x04, 0x17
        /*009a*/ 	.short	(.L_305 - .L_304)
.L_304:
        /*009c*/ 	.word	0x00000000
        /*00a0*/ 	.short	0x0008
        /*00a2*/ 	.short	0x0040
        /*00a4*/ 	.byte	0x00, 0xf5, 0x21, 0x00


	//----- nvinfo : EIATTR_KPARAM_INFO
	.align		4
.L_305:
        /*00a8*/ 	.byte	0x04, 0x17
        /*00aa*/ 	.short	(.L_307 - .L_306)
.L_306:
        /*00ac*/ 	.word	0x00000000
        /*00b0*/ 	.short	0x0007
        /*00b2*/ 	.short	0x0038
        /*00b4*/ 	.byte	0x00, 0xf5, 0x21, 0x00


	//----- nvinfo : EIATTR_KPARAM_INFO
	.align		4
.L_307:
        /*00b8*/ 	.byte	0x04, 0x17
        /*00ba*/ 	.short	(.L_309 - .L_308)
.L_308:
        /*00bc*/ 	.word	0x00000000
        /*00c0*/ 	.short	0x0006
        /*00c2*/ 	.short	0x0030
        /*00c4*/ 	.byte	0x00, 0xf5, 0x21, 0x00


	//----- nvinfo : EIATTR_KPARAM_INFO
	.align		4
.L_309:
        /*00c8*/ 	.byte	0x04, 0x17
        /*00ca*/ 	.short	(.L_311 - .L_310)
.L_310:
        /*00cc*/ 	.word	0x00000000
        /*00d0*/ 	.short	0x0005
        /*00d2*/ 	.short	0x0028
        /*00d4*/ 	.byte	0x00, 0xf5, 0x21, 0x00


	//----- nvinfo : EIATTR_KPARAM_INFO
	.align		4
.L_311:
        /*00d8*/ 	.byte	0x04, 0x17
        /*00da*/ 	.short	(.L_313 - .L_312)
.L_312:
        /*00dc*/ 	.word	0x00000000
        /*00e0*/ 	.short	0x0004
        /*00e2*/ 	.short	0x0020
        /*00e4*/ 	.byte	0x00, 0xf5, 0x21, 0x00


	//----- nvinfo : EIATTR_KPARAM_INFO
	.align		4
.L_313:
        /*00e8*/ 	.byte	0x04, 0x17
        /*00ea*/ 	.short	(.L_315 - .L_314)
.L_314:
        /*00ec*/ 	.word	0x00000000
        /*00f0*/ 	.short	0x0003
        /*00f2*/ 	.short	0x0018
        /*00f4*/ 	.byte	0x00, 0xf5, 0x21, 0x00


	//----- nvinfo : EIATTR_KPARAM_INFO
	.align		4
.L_315:
        /*00f8*/ 	.byte	0x04, 0x17
        /*00fa*/ 	.short	(.L_317 - .L_316)
.L_316:
        /*00fc*/ 	.word	0x00000000
        /*0100*/ 	.short	0x0002
        /*0102*/ 	.short	0x0010
        /*0104*/ 	.byte	0x00, 0xf5, 0x21, 0x00


	//----- nvinfo : EIATTR_KPARAM_INFO
	.align		4
.L_317:
        /*0108*/ 	.byte	0x04, 0x17
        /*010a*/ 	.short	(.L_319 - .L_318)
.L_318:
        /*010c*/ 	.word	0x00000000
        /*0110*/ 	.short	0x0001
        /*0112*/ 	.short	0x0008
        /*0114*/ 	.byte	0x00, 0xf5, 0x21, 0x00


	//----- nvinfo : EIATTR_KPARAM_INFO
	.align		4
.L_319:
        /*0118*/ 	.byte	0x04, 0x17
        /*011a*/ 	.short	(.L_321 - .L_320)
.L_320:
        /*011c*/ 	.word	0x00000000
        /*0120*/ 	.short	0x0000
        /*0122*/ 	.short	0x0000
        /*0124*/ 	.byte	0x00, 0xf5, 0x21, 0x00


	//----- nvinfo : EIATTR_SPARSE_MMA_MASK
	.align		4
.L_321:
        /*0128*/ 	.byte	0x03, 0x50
        /*012a*/ 	.short	0x0000


	//----- nvinfo : EIATTR_MAXREG_COUNT
	.align		4
        /*012c*/ 	.byte	0x03, 0x1b
        /*012e*/ 	.short	0x00ff


	//----- nvinfo : EIATTR_MERCURY_ISA_VERSION
	.align		4
        /*0130*/ 	.byte	0x03, 0x5f
        /*0132*/ 	.short	0x0101


	//----- nvinfo : EIATTR_VRC_CTA_INIT_COUNT
	.align		4
        /*0134*/ 	.byte	0x02, 0x4a
	.zero		1
	.zero		1


	//----- nvinfo : EIATTR_EXIT_INSTR_OFFSETS
	.align		4
        /*0138*/ 	.byte	0x04, 0x1c
        /*013a*/ 	.short	(.L_323 - .L_322)


	//   ....[0]....
.L_322:
        /*013c*/ 	.word	0x000000c0


	//   ....[1]....
        /*0140*/ 	.word	0x00001110


	//----- nvinfo : EIATTR_CRS_STACK_SIZE
	.align		4
.L_323:
        /*0144*/ 	.byte	0x04, 0x1e
        /*0146*/ 	.short	(.L_325 - .L_324)
.L_324:
        /*0148*/ 	.word	0x00000000


	//----- nvinfo : EIATTR_CBANK_PARAM_SIZE
	.align		4
.L_325:
        /*014c*/ 	.byte	0x03, 0x19
        /*014e*/ 	.short	0x0080


	//----- nvinfo : EIATTR_PARAM_CBANK
	.align		4
        /*0150*/ 	.byte	0x04, 0x0a
        /*0152*/ 	.short	(.L_327 - .L_326)
	.align		4
.L_326:
        /*0154*/ 	.word	index@(.nv.constant0._Z7gradfunPfS_S_S_S_S_S_S_S_S_S_S_S_S_fffi)
        /*0158*/ 	.short	0x0380
        /*015a*/ 	.short	0x0080


	//----- nvinfo : EIATTR_SW_WAR
	.align		4
.L_327:
        /*015c*/ 	.byte	0x04, 0x36
        /*015e*/ 	.short	(.L_329 - .L_328)
.L_328:
        /*0160*/ 	.word	0x00000008
.L_329:


//--------------------- .nv.info._Z16revise_model_endPfS_S_S_S_S_i --------------------------
	.section	.nv.info._Z16revise_model_endPfS_S_S_S_S_i,"",@"SHT_CUDA_INFO"
	.sectionflags	@""
	.align	4


	//----- nvinfo : EIATTR_CUDA_API_VERSION
	.align		4
        /*0000*/ 	.byte	0x04, 0x37
        /*0002*/ 	.short	(.L_331 - .L_330)
.L_330:
        /*0004*/ 	.word	0x00000082


	//----- nvinfo : EIATTR_KPARAM_INFO
	.align		4
.L_331:
        /*0008*/ 	.byte	0x04, 0x17
        /*000a*/ 	.short	(.L_333 - .L_332)
.L_332:
        /*000c*/ 	.word	0x00000000
        /*0010*/ 	.short	0x0006
        /*0012*/ 	.short	0x0030
        /*0014*/ 	.byte	0x00, 0xf0, 0x11, 0x00


	//----- nvinfo : EIATTR_KPARAM_INFO
	.align		4
.L_333:
        /*0018*/ 	.byte	0x04, 0x17
        /*001a*/ 	.short	(.L_335 - .L_334)
.L_334:
        /*001c*/ 	.word	0x00000000
        /*0020*/ 	.short	0x0005
        /*0022*/ 	.short	0x0028
        /*0024*/ 	.byte	0x00, 0xf5, 0x21, 0x00


	//----- nvinfo : EIATTR_KPARAM_INFO
	.align		4
.L_335:
        /*0028*/ 	.byte	0x04, 0x17
        /*002a*/ 	.short	(.L_337 - .L_336)
.L_336:
        /*002c*/ 	.word	0x00000000
        /*0030*/ 	.short	0x0004
        /*0032*/ 	.short	0x0020
        /*0034*/ 	.byte	0x00, 0xf5, 0x21, 0x00


	//----- nvinfo : EIATTR_KPARAM_INFO
	.align		4
.L_337:
        /*0038*/ 	.byte	0x04, 0x17
        /*003a*/ 	.short	(.L_339 - .L_338)
.L_338:
        /*003c*/ 	.word	0x00000000
        /*0040*/ 	.short	0x0003
        /*0042*/ 	.short	0x0018
        /*0044*/ 	.byte	0x00, 0xf5, 0x21, 0x00


	//----- nvinfo : EIATTR_KPARAM_INFO
	.align		4
.L_339:
        /*0048*/ 	.byte	0x04, 0x17
        /*004a*/ 	.short	(.L_341 - .L_340)
.L_340:
        /*004c*/ 	.word	0x00000000
        /*0050*/ 	.short	0x0002
        /*0052*/ 	.short	0x0010
        /*0054*/ 	.byte	0x00, 0xf5, 0x21, 0x00


	//----- nvinfo : EIATTR_KPARAM_INFO
	.align		4
.L_341:
        /*0058*/ 	.byte	0x04, 0x17
        /*005a*/ 	.short	(.L_343 - .L_342)
.L_342:
        /*005c*/ 	.word	0x00000000
        /*0060*/ 	.short	0x0001
        /*0062*/ 	.short	0x0008
        /*0064*/ 	.byte	0x00, 0xf5, 0x21, 0x00


	//----- nvinfo : EIATTR_KPARAM_INFO
	.align		4
.L_343:
        /*0068*/ 	.byte	0x04, 0x17
        /*006a*/ 	.short	(.L_345 - .L_344)
.L_344:
        /*006c*/ 	.word	0x00000000
        /*0070*/ 	.short	0x0000
        /*0072*/ 	.short	0x0000
        /*0074*/ 	.byte	0x00, 0xf5, 0x21, 0x00


	//----- nvinfo : EIATTR_SPARSE_MMA_MASK
	.align		4
.L_345:
        /*0078*/ 	.byte	0x03, 0x50
        /*007a*/ 	.short	0x0000


	//----- nvinfo : EIATTR_MAXREG_COUNT
	.align		4
        /*007c*/ 	.byte	0x03, 0x1b
        /*007e*/ 	.short	0x00ff


	//----- nvinfo : EIATTR_MERCURY_ISA_VERSION
	.align		4
        /*0080*/ 	.byte	0x03, 0x5f
        /*0082*/ 	.short	0x0101


	//----- nvinfo : EIATTR_VRC_CTA_INIT_COUNT
	.align		4
        /*0084*/ 	.byte	0x02, 0x4a
	.zero		1
	.zero		1


	//----- nvinfo : EIATTR_EXIT_INSTR_OFFSETS
	.align		4
        /*0088*/ 	.byte	0x04, 0x1c
        /*008a*/ 	.short	(.L_347 - .L_346)


	//   ....[0]....
.L_346:
        /*008c*/ 	.word	0x000000c0


	//   ....[1]....
        /*0090*/ 	.word	0x00000340


	//----- nvinfo : EIATTR_CRS_STACK_SIZE
	.align		4
.L_347:
        /*0094*/ 	.byte	0x04, 0x1e
        /*0096*/ 	.short	(.L_349 - .L_348)
.L_348:
        /*0098*/ 	.word	0x00000000


	//----- nvinfo : EIATTR_CBANK_PARAM_SIZE
	.align		4
.L_349:
        /*009c*/ 	.byte	0x03, 0x19
        /*009e*/ 	.short	0x0034


	//----- nvinfo : EIATTR_PARAM_CBANK
	.align		4
        /*00a0*/ 	.byte	0x04, 0x0a
        /*00a2*/ 	.short	(.L_351 - .L_350)
	.align		4
.L_350:
        /*00a4*/ 	.word	index@(.nv.constant0._Z16revise_model_endPfS_S_S_S_S_i)
        /*00a8*/ 	.short	0x0380
        /*00aa*/ 	.short	0x0034


	//----- nvinfo : EIATTR_SW_WAR
	.align		4
.L_351:
        /*00ac*/ 	.byte	0x04, 0x36
        /*00ae*/ 	.short	(.L_353 - .L_352)
.L_352:
        /*00b0*/ 	.word	0x00000008
.L_353:


//--------------------- .nv.info._Z11load_recordiPfS_S_S_i --------------------------
	.section	.nv.info._Z11load_recordiPfS_S_S_i,"",@"SHT_CUDA_INFO"
	.sectionflags	@""
	.align	4


	//----- nvinfo : EIATTR_CUDA_API_VERSION
	.align		4
        /*0000*/ 	.byte	0x04, 0x37
        /*0002*/ 	.short	(.L_355 - .L_354)
.L_354:
        /*0004*/ 	.word	0x00000082


	//----- nvinfo : EIATTR_KPARAM_INFO
	.align		4
.L_355:
        /*0008*/ 	.byte	0x04, 0x17
        /*000a*/ 	.short	(.L_357 - .L_356)
.L_356:
        /*000c*/ 	.word	0x00000000
        /*0010*/ 	.short	0x0005
        /*0012*/ 	.short	0x0028
        /*0014*/ 	.byte	0x00, 0xf0, 0x11, 0x00


	//----- nvinfo : EIATTR_KPARAM_INFO
	.align		4
.L_357:
        /*0018*/ 	.byte	0x04, 0x17
        /*001a*/ 	.short	(.L_359 - .L_358)
.L_358:
        /*001c*/ 	.word	0x00000000
        /*0020*/ 	.short	0x0004
        /*0022*/ 	.short	0x0020
        /*0024*/ 	.byte	0x00, 0xf5, 0x21, 0x00


	//----- nvinfo : EIATTR_KPARAM_INFO
	.align		4
.L_359:
        /*0028*/ 	.byte	0x04, 0x17
        /*002a*/ 	.short	(.L_361 - .L_360)
.L_360:
        /*002c*/ 	.word	0x00000000
        /*0030*/ 	.short	0x0003
        /*0032*/ 	.short	0x0018
        /*0034*/ 	.byte	0x00, 0xf5, 0x21, 0x00


	//----- nvinfo : EIATTR_KPARAM_INFO
	.align		4
.L_361:
        /*0038*/ 	.byte	0x04, 0x17
        /*003a*/ 	.short	(.L_363 - .L_362)
.L_362:
        /*003c*/ 	.word	0x00000000
        /*0040*/ 	.short	0x0002
        /*0042*/ 	.short	0x0010
        /*0044*/ 	.byte	0x00, 0xf5, 0x21, 0x00


	//----- nvinfo : EIATTR_KPARAM_INFO
	.align		4
.L_363:
        /*0048*/ 	.byte	0x04, 0x17
        /*004a*/ 	.short	(.L_365 - .L_364)
.L_364:
        /*004c*/ 	.word	0x00000000
        /*0050*/ 	.short	0x0001
        /*0052*/ 	.short	0x0008
        /*0054*/ 	.byte	0x00, 0xf5, 0x21, 0x00


	//----- nvinfo : EIATTR_KPARAM_INFO
	.align		4
.L_365:
        /*0058*/ 	.byte	0x04, 0x17
        /*005a*/ 	.short	(.L_367 - .L_366)
.L_366:
        /*005c*/ 	.word	0x00000000
        /*0060*/ 	.short	0x0000
        /*0062*/ 	.short	0x0000
        /*0064*/ 	.byte	0x00, 0xf0, 0x11, 0x00


	//----- nvinfo : EIATTR_SPARSE_MMA_MASK
	.align		4
.L_367:
        /*0068*/ 	.byte	0x03, 0x50
        /*006a*/ 	.short	0x0000


	//----- nvinfo : EIATTR_MAXREG_COUNT
	.align		4
        /*006c*/ 	.byte	0x03, 0x1b
        /*006e*/ 	.short	0x00ff


	//----- nvinfo : EIATTR_MERCURY_ISA_VERSION
	.align		4
        /*0070*/ 	.byte	0x03, 0x5f
        /*0072*/ 	.short	0x0101


	//----- nvinfo : EIATTR_VRC_CTA_INIT_COUNT
	.align		4
        /*0074*/ 	.byte	0x02, 0x4a
	.zero		1
	.zero		1


	//----- nvinfo : EIATTR_EXIT_INSTR_OFFSETS
	.align		4
        /*0078*/ 	.byte	0x04, 0x1c
        /*007a*/ 	.short	(.L_369 - .L_368)


	//   ....[0]....
.L_368:
        /*007c*/ 	.word	0x000000d0


	//   ....[1]....
        /*0080*/ 	.word	0x000001e0


	//----- nvinfo : EIATTR_CBANK_PARAM_SIZE
	.align		4
.L_369:
        /*0084*/ 	.byte	0x03, 0x19
        /*0086*/ 	.short	0x002c


	//----- nvinfo : EIATTR_PARAM_CBANK
	.align		4
        /*0088*/ 	.byte	0x04, 0x0a
        /*008a*/ 	.short	(.L_371 - .L_370)
	.align		4
.L_370:
        /*008c*/ 	.word	index@(.nv.constant0._Z11load_recordiPfS_S_S_i)
        /*0090*/ 	.short	0x0380
        /*0092*/ 	.short	0x002c


	//----- nvinfo : EIATTR_SW_WAR
	.align		4
.L_371:
        /*0094*/ 	.byte	0x04, 0x36
        /*0096*/ 	.short	(.L_373 - .L_372)
.L_372:
        /*0098*/ 	.word	0x00000008
.L_373:


//--------------------- .nv.info._Z7LaplacefPfS_  --------------------------
	.section	.nv.info._Z7LaplacefPfS_,"",@"SHT_CUDA_INFO"
	.sectionflags	@""
	.align	4


	//----- nvinfo : EIATTR_CUDA_API_VERSION
	.align		4
        /*0000*/ 	.byte	0x04, 0x37
        /*0002*/ 	.short	(.L_375 - .L_374)
.L_374:
        /*0004*/ 	.word	0x00000082


	//----- nvinfo : EIATTR_KPARAM_INFO
	.align		4
.L_375:
        /*0008*/ 	.byte	0x04, 0x17
        /*000a*/ 	.short	(.L_377 - .L_376)
.L_376:
        /*000c*/ 	.word	0x00000000
        /*0010*/ 	.short	0x0002
        /*0012*/ 	.short	0x0010
        /*0014*/ 	.byte	0x00, 0xf5, 0x21, 0x00


	//----- nvinfo : EIATTR_KPARAM_INFO
	.align		4
.L_377:
        /*0018*/ 	.byte	0x04, 0x17
        /*001a*/ 	.short	(.L_379 - .L_378)
.L_378:
        /*001c*/ 	.word	0x00000000
        /*0020*/ 	.short	0x0001
        /*0022*/ 	.short	0x0008
        /*0024*/ 	.byte	0x00, 0xf5, 0x21, 0x00


	//----- nvinfo : EIATTR_KPARAM_INFO
	.align		4
.L_379:
        /*0028*/ 	.byte	0x04, 0x17
        /*002a*/ 	.short	(.L_381 - .L_380)
.L_380:
        /*002c*/ 	.word	0x00000000
        /*0030*/ 	.short	0x0000
        /*0032*/ 	.short	0x0000
        /*0034*/ 	.byte	0x00, 0xf0, 0x11, 0x00


	//----- nvinfo : EIATTR_SPARSE_MMA_MASK
	.align		4
.L_381:
        /*0038*/ 	.byte	0x03, 0x50
        /*003a*/ 	.short	0x0000


	//----- nvinfo : EIATTR_MAXREG_COUNT
	.align		4
        /*003c*/ 	.byte	0x03, 0x1b
        /*003e*/ 	.short	0x00ff


	//----- nvinfo : EIATTR_MERCURY_ISA_VERSION
	.align		4
        /*0040*/ 	.byte	0x03, 0x5f
        /*0042*/ 	.short	0x0101


	//----- nvinfo : EIATTR_VRC_CTA_INIT_COUNT
	.align		4
        /*0044*/ 	.byte	0x02, 0x4a
	.zero		1
	.zero		1


	//----- nvinfo : EIATTR_EXIT_INSTR_OFFSETS
	.align		4
        /*0048*/ 	.byte	0x04, 0x1c
        /*004a*/ 	.short	(.L_383 - .L_382)


	//   ....[0]....
.L_382:
        /*004c*/ 	.word	0x000000c0


	//   ....[1]....
        /*0050*/ 	.word	0x000003c0


	//----- nvinfo : EIATTR_CRS_STACK_SIZE
	.align		4
.L_383:
        /*0054*/ 	.byte	0x04, 0x1e
        /*0056*/ 	.short	(.L_385 - .L_384)
.L_384:
        /*0058*/ 	.word	0x00000000


	//----- nvinfo : EIATTR_CBANK_PARAM_SIZE
	.align		4
.L_385:
        /*005c*/ 	.byte	0x03, 0x19
        /*005e*/ 	.short	0x0018


	//----- nvinfo : EIATTR_PARAM_CBANK
	.align		4
        /*0060*/ 	.byte	0x04, 0x0a
        /*0062*/ 	.short	(.L_387 - .L_386)
	.align		4
.L_386:
        /*0064*/ 	.word	index@(.nv.constant0._Z7LaplacefPfS_)
        /*0068*/ 	.short	0x0380
        /*006a*/ 	.short	0x0018


	//----- nvinfo : EIATTR_SW_WAR
	.align		4
.L_387:
        /*006c*/ 	.byte	0x04, 0x36
        /*006e*/ 	.short	(.L_389 - .L_388)
.L_388:
        /*0070*/ 	.word	0x00000008
.L_389:


//--------------------- .nv.info._Z9image_funPfS_S_ --------------------------
	.section	.nv.info._Z9image_funPfS_S_,"",@"SHT_CUDA_INFO"
	.sectionflags	@""
	.align	4


	//----- nvinfo : EIATTR_CUDA_API_VERSION
	.align		4
        /*0000*/ 	.byte	0x04, 0x37
        /*0002*/ 	.short	(.L_391 - .L_390)
.L_390:
        /*0004*/ 	.word	0x00000082


	//----- nvinfo : EIATTR_KPARAM_INFO
	.align		4
.L_391:
        /*0008*/ 	.byte	0x04, 0x17
        /*000a*/ 	.short	(.L_393 - .L_392)
.L_392:
        /*000c*/ 	.word	0x00000000
        /*0010*/ 	.short	0x0002
        /*0012*/ 	.short	0x0010
        /*0014*/ 	.byte	0x00, 0xf5, 0x21, 0x00


	//----- nvinfo : EIATTR_KPARAM_INFO
	.align		4
.L_393:
        /*0018*/ 	.byte	0x04, 0x17
        /*001a*/ 	.short	(.L_395 - .L_394)
.L_394:
        /*001c*/ 	.word	0x00000000
        /*0020*/ 	.short	0x0001
        /*0022*/ 	.short	0x0008
        /*0024*/ 	.byte	0x00, 0xf5, 0x21, 0x00


	//----- nvinfo : EIATTR_KPARAM_INFO
	.align		4
.L_395:
        /*0028*/ 	.byte	0x04, 0x17
        /*002a*/ 	.short	(.L_397 - .L_396)
.L_396:
        /*002c*/ 	.word	0x00000000
        /*0030*/ 	.short	0x0000
        /*0032*/ 	.short	0x0000
        /*0034*/ 	.byte	0x00, 0xf5, 0x21, 0x00


	//----- nvinfo : EIATTR_SPARSE_MMA_MASK
	.align		4
.L_397:
        /*0038*/ 	.byte	0x03, 0x50
        /*003a*/ 	.short	0x0000


	//----- nvinfo : EIATTR_MAXREG_COUNT
	.align		4
        /*003c*/ 	.byte	0x03, 0x1b
        /*003e*/ 	.short	0x00ff


	//----- nvinfo : EIATTR_MERCURY_ISA_VERSION
	.align		4
        /*0040*/ 	.byte	0x03, 0x5f
        /*0042*/ 	.short	0x0101


	//----- nvinfo : EIATTR_VRC_CTA_INIT_COUNT
	.align		4
        /*0044*/ 	.byte	0x02, 0x4a
	.zero		1
	.zero		1


	//----- nvinfo : EIATTR_EXIT_INSTR_OFFSETS
	.align		4
        /*0048*/ 	.byte	0x04, 0x1c
        /*004a*/ 	.short	(.L_399 - .L_398)


	//   ....[0]....
.L_398:
        /*004c*/ 	.word	0x000000c0


	//   ....[1]....
        /*0050*/ 	.word	0x00000250


	//----- nvinfo : EIATTR_CRS_STACK_SIZE
	.align		4
.L_399:
        /*0054*/ 	.byte	0x04, 0x1e
        /*0056*/ 	.short	(.L_401 - .L_400)
.L_400:
        /*0058*/ 	.word	0x00000000


	//----- nvinfo : EIATTR_CBANK_PARAM_SIZE
	.align		4
.L_401:
        /*005c*/ 	.byte	0x03, 0x19
        /*005e*/ 	.short	0x0018


	//----- nvinfo : EIATTR_PARAM_CBANK
	.align		4
        /*0060*/ 	.byte	0x04, 0x0a
        /*0062*/ 	.short	(.L_403 - .L_402)
	.align		4
.L_402:
        /*0064*/ 	.word	index@(.nv.constant0._Z9image_funPfS_S_)
        /*0068*/ 	.short	0x0380
        /*006a*/ 	.short	0x0018


	//----- nvinfo : EIATTR_SW_WAR
	.align		4
.L_403:
        /*006c*/ 	.byte	0x04, 0x36
        /*006e*/ 	.short	(.L_405 - .L_404)
.L_404:
        /*0070*/ 	.word	0x00000008
.L_405:


//--------------------- .nv.info._Z6corr_vPfS_S_S_S_S_S_S_S_ --------------------------
	.section	.nv.info._Z6corr_vPfS_S_S_S_S_S_S_S_,"",@"SHT_CUDA_INFO"
	.sectionflags	@""
	.align	4


	//----- nvinfo : EIATTR_CUDA_API_VERSION
	.align		4
        /*0000*/ 	.byte	0x04, 0x37
        /*0002*/ 	.short	(.L_407 - .L_406)
.L_406:
        /*0004*/ 	.word	0x00000082


	//----- nvinfo : EIATTR_KPARAM_INFO
	.align		4
.L_407:
        /*0008*/ 	.byte	0x04, 0x17
        /*000a*/ 	.short	(.L_409 - .L_408)
.L_408:
        /*000c*/ 	.word	0x00000000
        /*0010*/ 	.short	0x0008
        /*0012*/ 	.short	0x0040
        /*0014*/ 	.byte	0x00, 0xf5, 0x21, 0x00


	//----- nvinfo : EIATTR_KPARAM_INFO
	.align		4
.L_409:
        /*0018*/ 	.byte	0x04, 0x17
        /*001a*/ 	.short	(.L_411 - .L_410)
.L_410:
        /*001c*/ 	.word	0x00000000
        /*0020*/ 	.short	0x0007
        /*0022*/ 	.short	0x0038
        /*0024*/ 	.byte	0x00, 0xf5, 0x21, 0x00


	//----- nvinfo : EIATTR_KPARAM_INFO
	.align		4
.L_411:
        /*0028*/ 	.byte	0x04, 0x17
        /*002a*/ 	.short	(.L_413 - .L_412)
.L_412:
        /*002c*/ 	.word	0x00000000
        /*0030*/ 	.short	0x0006
        /*0032*/ 	.short	0x0030
        /*0034*/ 	.byte	0x00, 0xf5, 0x21, 0x00


	//----- nvinfo : EIATTR_KPARAM_INFO
	.align		4
.L_413:
        /*0038*/ 	.byte	0x04, 0x17
        /*003a*/ 	.short	(.L_415 - .L_414)
.L_414:
        /*003c*/ 	.word	0x00000000
        /*0040*/ 	.short	0x0005
        /*0042*/ 	.short	0x0028
        /*0044*/ 	.byte	0x00, 0xf5, 0x21, 0x00


	//----- nvinfo : EIATTR_KPARAM_INFO
	.align		4
.L_415:
        /*0048*/ 	.byte	0x04, 0x17
        /*004a*/ 	.short	(.L_417 - .L_416)
.L_416:
        /*004c*/ 	.word	0x00000000
        /*0050*/ 	.short	0x0004
        /*0052*/ 	.short	0x0020
        /*0054*/ 	.byte	0x00, 0xf5, 0x21, 0x00


	//----- nvinfo : EIATTR_KPARAM_INFO
	.align		4
.L_417:
        /*0058*/ 	.byte	0x04, 0x17
        /*005a*/ 	.short	(.L_419 - .L_418)
.L_418:
        /*005c*/ 	.word	0x00000000
        /*0060*/ 	.short	0x0003
        /*0062*/ 	.short	0x0018
        /*0064*/ 	.byte	0x00, 0xf5, 0x21, 0x00


	//----- nvinfo : EIATTR_KPARAM_INFO
	.align		4
.L_419:
        /*0068*/ 	.byte	0x04, 0x17
        /*006a*/ 	.short	(.L_421 - .L_420)
.L_420:
        /*006c*/ 	.word	0x00000000
        /*0070*/ 	.short	0x0002
        /*0072*/ 	.short	0x0010
        /*0074*/ 	.byte	0x00, 0xf5, 0x21, 0x00


	//----- nvinfo : EIATTR_KPARAM_INFO
	.align		4
.L_421:
        /*0078*/ 	.byte	0x04, 0x17
        /*007a*/ 	.short	(.L_423 - .L_422)
.L_422:
        /*007c*/ 	.word	0x00000000
        /*0080*/ 	.short	0x0001
        /*0082*/ 	.short	0x0008
        /*0084*/ 	.byte	0x00, 0xf5, 0x21, 0x00


	//----- nvinfo : EIATTR_KPARAM_INFO
	.align		4
.L_423:
        /*0088*/ 	.byte	0x04, 0x17
        /*008a*/ 	.short	(.L_425 - .L_424)
.L_424:
        /*008c*/ 	.word	0x00000000
        /*0090*/ 	.short	0x0000
        /*0092*/ 	.short	0x0000
        /*0094*/ 	.byte	0x00, 0xf5, 0x21, 0x00


	//----- nvinfo : EIATTR_SPARSE_MMA_MASK
	.align		4
.L_425:
        /*0098*/ 	.byte	0x03, 0x50
        /*009a*/ 	.short	0x0000


	//----- nvinfo : EIATTR_MAXREG_COUNT
	.align		4
        /*009c*/ 	.byte	0x03, 0x1b
        /*009e*/ 	.short	0x00ff


	//----- nvinfo : EIATTR_MERCURY_ISA_VERSION
	.align		4
        /*00a0*/ 	.byte	0x03, 0x5f
        /*00a2*/ 	.short	0x0101


	//----- nvinfo : EIATTR_VRC_CTA_INIT_COUNT
	.align		4
        /*00a4*/ 	.byte	0x02, 0x4a
	.zero		1
	.zero		1


	//----- nvinfo : EIATTR_EXIT_INSTR_OFFSETS
	.align		4
        /*00a8*/ 	.byte	0x04, 0x1c
        /*00aa*/ 	.short	(.L_427 - .L_426)


	//   ....[0]....
.L_426:
        /*00ac*/ 	.word	0x000000c0


	//   ....[1]....
        /*00b0*/ 	.word	0x000003a0


	//----- nvinfo : EIATTR_CBANK_PARAM_SIZE
	.align		4
.L_427:
        /*00b4*/ 	.byte	0x03, 0x19
        /*00b6*/ 	.short	0x0048


	//----- nvinfo : EIATTR_PARAM_CBANK
	.align		4
        /*00b8*/ 	.byte	0x04, 0x0a
        /*00ba*/ 	.short	(.L_429 - .L_428)
	.align		4
.L_428:
        /*00bc*/ 	.word	index@(.nv.constant0._Z6corr_vPfS_S_S_S_S_S_S_S_)
        /*00c0*/ 	.short	0x0380
        /*00c2*/ 	.short	0x0048


	//----- nvinfo : EIATTR_SW_WAR
	.align		4
.L_429:
        /*00c4*/ 	.byte	0x04, 0x36
        /*00c6*/ 	.short	(.L_431 - .L_430)
.L_430:
        /*00c8*/ 	.word	0x00000008
.L_431:


//--------------------- .nv.info._Z15read_wavefiled2PfS_S_S_S_S_S_S_S_S_S_S_S_S_S_S_S_S_S_S_S_S_S_S_S_S_S_S_S_S_i --------------------------
	.section	.nv.info._Z15read_wavefiled2PfS_S_S_S_S_S_S_S_S_S_S_S_S_S_S_S_S_S_S_S_S_S_S_S_S_S_S_S_S_i,"",@"SHT_CUDA_INFO"
	.sectionflags	@""
	.align	4


	//----- nvinfo : EIATTR_CUDA_API_VERSION
	.align		4
        /*0000*/ 	.byte	0x04, 0x37
        /*0002*/ 	.short	(.L_433 - .L_432)
.L_432:
        /*0004*/ 	.word	0x00000082


	//----- nvinfo : EIATTR_KPARAM_INFO
	.align		4
.L_433:
        /*0008*/ 	.byte	0x04, 0x17
        /*000a*/ 	.short	(.L_435 - .L_434)
.L_434:
        /*000c*/ 	.word	0x00000000
        /*0010*/ 	.short	0x001e
        /*0012*/ 	.short	0x00f0
        /*0014*/ 	.byte	0x00, 0xf0, 0x11, 0x00


	//----- nvinfo : EIATTR_KPARAM_INFO
	.align		4
.L_435:
        /*0018*/ 	.byte	0x04, 0x17
        /*001a*/ 	.short	(.L_437 - .L_436)
.L_436:
        /*001c*/ 	.word	0x00000000
        /*0020*/ 	.short	0x001d
        /*0022*/ 	.short	0x00e8
        /*0024*/ 	.byte	0x00, 0xf5, 0x21, 0x00


	//----- nvinfo : EIATTR_KPARAM_INFO
	.align		4
.L_437:
        /*0028*/ 	.byte	0x04, 0x17
        /*002a*/ 	.short	(.L_439 - .L_438)
.L_438:
        /*002c*/ 	.word	0x00000000
        /*0030*/ 	.short	0x001c
        /*0032*/ 	.short	0x00e0
        /*0034*/ 	.byte	0x00, 0xf5, 0x21, 0x00


	//----- nvinfo : EIATTR_KPARAM_INFO
	.align		4
.L_439:
        /*0038*/ 	.byte	0x04, 0x17
        /*003a*/ 	.short	(.L_441 - .L_440)
.L_440:
        /*003c*/ 	.word	0x00000000
        /*0040*/ 	.short	0x001b
        /*0042*/ 	.short	0x00d8
        /*0044*/ 	.byte	0x00, 0xf5, 0x21, 0x00


	//----- nvinfo : EIATTR_KPARAM_INFO
	.align		4
.L_441:
        /*0048*/ 	.byte	0x04, 0x17
        /*004a*/ 	.short	(.L_443 - .L_442)
.L_442:
        /*004c*/ 	.word	0x00000000
        /*0050*/ 	.short	0x001a
        /*0052*/ 	.short	0x00d0
        /*0054*/ 	.byte	0x00, 0xf5, 0x21, 0x00


	//----- nvinfo : EIATTR_KPARAM_INFO
	.align		4
.L_443:
        /*0058*/ 	.byte	0x04, 0x17
        /*005a*/ 	.short	(.L_445 - .L_444)
.L_444:
        /*005c*/ 	.word	0x00000000
        /*0060*/ 	.short	0x0019
        /*0062*/ 	.short	0x00c8
        /*0064*/ 	.byte	0x00, 0xf5, 0x21, 0x00


	//----- nvinfo : EIATTR_KPARAM_INFO
	.align		4
.L_445:
        /*0068*/ 	.byte	0x04, 0x17
        /*006a*/ 	.short	(.L_447 - .L_446)
.L_446:
        /*006c*/ 	.word	0x00000000
        /*0070*/ 	.short	0x0018
        /*0072*/ 	.short	0x00c0
        /*0074*/ 	.byte	0x00, 0xf5, 0x21, 0x00


	//----- nvinfo : EIATTR_KPARAM_INFO
	.align		4
.L_447:
        /*0078*/ 	.byte	0x04, 0x17
        /*007a*/ 	.short	(.L_449 - .L_448)
.L_448:
        /*007c*/ 	.word	0x00000000
        /*0080*/ 	.short	0x0017
        /*0082*/ 	.short	0x00b8
        /*0084*/ 	.byte	0x00, 0xf5, 0x21, 0x00


	//----- nvinfo : EIATTR_KPARAM_INFO
	.align		4
.L_449:
        /*0088*/ 	.byte	0x04, 0x17
        /*008a*/ 	.short	(.L_451 - .L_450)
.L_450:
        /*008c*/ 	.word	0x00000000
        /*0090*/ 	.short	0x0016
        /*0092*/ 	.short	0x00b0
        /*0094*/ 	.byte	0x00, 0xf5, 0x21, 0x00


	//----- nvinfo : EIATTR_KPARAM_INFO
	.align		4
.L_451:
        /*0098*/ 	.byte	0x04, 0x17
        /*009a*/ 	.short	(.L_453 - .L_452)
.L_452:
        /*009c*/ 	.word	0x00000000
        /*00a0*/ 	.short	0x0015
        /*00a2*/ 	.short	0x00a8
        /*00a4*/ 	.byte	0x00, 0xf5, 0x21, 0x00


	//----- nvinfo : EIATTR_KPARAM_INFO
	.align		4
.L_453:
        /*00a8*/ 	.byte	0x04, 0x17
        /*00aa*/ 	.short	(.L_455 - .L_454)
.L_454:
        /*00ac*/ 	.word	0x00000000
        /*00b0*/ 	.short	0x0014
        /*00b2*/ 	.short	0x00a0
        /*00b4*/ 	.byte	0x00, 0xf5, 0x21, 0x00


	//----- nvinfo : EIATTR_KPARAM_INFO
	.align		4
.L_455:
        /*00b8*/ 	.byte	0x04, 0x17
        /*00ba*/ 	.short	(.L_457 - .L_456)
.L_456:
        /*00bc*/ 	.word	0x00000000
        /*00c0*/ 	.short	0x0013
        /*00c2*/ 	.short	0x0098
        /*00c4*/ 	.byte	0x00, 0xf5, 0x21, 0x00


	//----- nvinfo : EIATTR_KPARAM_INFO
	.align		4
.L_457:
        /*00c8*/ 	.byte	0x04, 0x17
        /*00ca*/ 	.short	(.L_459 - .L_458)
.L_458:
        /*00cc*/ 	.word	0x00000000
        /*00d0*/ 	.short	0x0012
        /*00d2*/ 	.short	0x0090
        /*00d4*/ 	.byte	0x00, 0xf5, 0x21, 0x00


	//----- nvinfo : EIATTR_KPARAM_INFO
	.align		4
.L_459:
        /*00d8*/ 	.byte	0x04, 0x17
        /*00da*/ 	.short	(.L_461 - .L_460)
.L_460:
        /*00dc*/ 	.word	0x00000000
        /*00e0*/ 	.short	0x0011
        /*00e2*/ 	.short	0x0088
        /*00e4*/ 	.byte	0x00, 0xf5, 0x21, 0x00


	//----- nvinfo : EIATTR_KPARAM_INFO
	.align		4
.L_461:
        /*00e8*/ 	.byte	0x04, 0x17
        /*00ea*/ 	.short	(.L_463 - .L_462)
.L_462:
        /*00ec*/ 	.word	0x00000000
        /*00f0*/ 	.short	0x0010
        /*00f2*/ 	.short	0x0080
        /*00f4*/ 	.byte	0x00, 0xf5, 0x21, 0x00


	//----- nvinfo : EIATTR_KPARAM_INFO
	.align		4
.L_463:
        /*00f8*/ 	.byte	0x04, 0x17
        /*00fa*/ 	.short	(.L_465 - .L_464)
.L_464:
        /*00fc*/ 	.word	0x00000000
        /*0100*/ 	.short	0x000f
        /*0102*/ 	.short	0x0078
        /*0104*/ 	.byte	0x00, 0xf5, 0x21, 0x00


	//----- nvinfo : EIATTR_KPARAM_INFO
	.align		4
.L_465:
        /*0108*/ 	.byte	0x04, 0x17
        /*010a*/ 	.short	(.L_467 - .L_466)
.L_466:
        /*010c*/ 	.word	0x00000000
        /*0110*/ 	.short	0x000e
        /*0112*/ 	.short	0x0070
        /*0114*/ 	.byte	0x00, 0xf5, 0x21, 0x00


	//----- nvinfo : EIATTR_KPARAM_INFO
	.align		4
.L_467:
        /*0118*/ 	.byte	0x04, 0x17
        /*011a*/ 	.short	(.L_469 - .L_468)
.L_468:
        /*011c*/ 	.word	0x00000000
        /*0120*/ 	.short	0x000d
        /*0122*/ 	.short	0x0068
        /*0124*/ 	.byte	0x00, 0xf5, 0x21, 0x00


	//----- nvinfo : EIATTR_KPARAM_INFO
	.align		4
.L_469:
        /*0128*/ 	.byte	0x04, 0x17
        /*012a*/ 	.short	(.L_471 - .L_470)
.L_470:
        /*012c*/ 	.word	0x00000000
        /*0130*/ 	.short	0x000c
        /*0132*/ 	.short	0x0060
        /*0134*/ 	.byte	0x00, 0xf5, 0x21, 0x00


	//----- nvinfo : EIATTR_KPARAM_INFO
	.align		4
.L_471:
        /*0138*/ 	.byte	0x04, 0x17
        /*013a*/ 	.short	(.L_473 - .L_472)
.L_472:
        /*013c*/ 	.word	0x00000000
        /*0140*/ 	.short	0x000b
        /*0142*/ 	.short	0x0058
        /*0144*/ 	.byte	0x00, 0xf5, 0x21, 0x00


	//----- nvinfo : EIATTR_KPARAM_INFO
	.align		4
.L_473:
        /*0148*/ 	.byte	0x04, 0x17
        /*014a*/ 	.short	(.L_475 - .L_474)
.L_474:
        /*014c*/ 	.word	0x00000000
        /*0150*/ 	.short	0x000a
        /*0152*/ 	.short	0x0050
        /*0154*/ 	.byte	0x00, 0xf5, 0x21, 0x00


	//----- nvinfo : EIATTR_KPARAM_INFO
	.align		4
.L_475:
        /*0158*/ 	.byte	0x04, 0x17
        /*015a*/ 	.short	(.L_477 - .L_476)
.L_476:
        /*015c*/ 	.word	0x00000000
        /*0160*/ 	.short	0x0009
        /*0162*/ 	.short	0x0048
        /*0164*/ 	.byte	0x00, 0xf5, 0x21, 0x00


	//----- nvinfo : EIATTR_KPARAM_INFO
	.align		4
.L_477:
        /*0168*/ 	.byte	0x04, 0x17
        /*016a*/ 	.short	(.L_479 - .L_478)
.L_478:
        /*016c*/ 	.word	0x00000000
        /*0170*/ 	.short	0x0008
        /*0172*/ 	.short	0x0040
        /*0174*/ 	.byte	0x00, 0xf5, 0x21, 0x00


	//----- nvinfo : EIATTR_KPARAM_INFO
	.align		4
.L_479:
        /*0178*/ 	.byte	0x04, 0x17
        /*017a*/ 	.short	(.L_481 - .L_480)
.L_480:
        /*017c*/ 	.word	0x00000000
        /*0180*/ 	.short	0x0007
        /*0182*/ 	.short	0x0038
        /*0184*/ 	.byte	0x00, 0xf5, 0x21, 0x00


	//----- nvinfo : EIATTR_KPARAM_INFO
	.align		4
.L_481:
        /*0188*/ 	.byte	0x04, 0x17
        /*018a*/ 	.short	(.L_483 - .L_482)
.L_482:
        /*018c*/ 	.word	0x00000000
        /*0190*/ 	.short	0x0006
        /*0192*/ 	.short	0x0030
        /*0194*/ 	.byte	0x00, 0xf5, 0x21, 0x00


	//----- nvinfo : EIATTR_KPARAM_INFO
	.align		4
.L_483:
        /*0198*/ 	.byte	0x04, 0x17
        /*019a*/ 	.short	(.L_485 - .L_484)
.L_484:
        /*019c*/ 	.word	0x00000000
        /*01a0*/ 	.short	0x0005
        /*01a2*/ 	.short	0x0028
        /*01a4*/ 	.byte	0x00, 0xf5, 0x21, 0x00


	//----- nvinfo : EIATTR_KPARAM_INFO
	.align		4
.L_485:
        /*01a8*/ 	.byte	0x04, 0x17
        /*01aa*/ 	.short	(.L_487 - .L_486)
.L_486:
        /*01ac*/ 	.word	0x00000000
        /*01b0*/ 	.short	0x0004
        /*01b2*/ 	.short	0x0020
        /*01b4*/ 	.byte	0x00, 0xf5, 0x21, 0x00


	//----- nvinfo : EIATTR_KPARAM_INFO
	.align		4
.L_487:
        /*01b8*/ 	.byte	0x04, 0x17
        /*01ba*/ 	.short	(.L_489 - .L_488)
.L_488:
        /*01bc*/ 	.word	0x00000000
        /*01c0*/ 	.short	0x0003
        /*01c2*/ 	.short	0x0018
        /*01c4*/ 	.byte	0x00, 0xf5, 0x21, 0x00


	//----- nvinfo : EIATTR_KPARAM_INFO
	.align		4
.L_489:
        /*01c8*/ 	.byte	0x04, 0x17
        /*01ca*/ 	.short	(.L_491 - .L_490)
.L_490:
        /*01cc*/ 	.word	0x00000000
        /*01d0*/ 	.short	0x0002
        /*01d2*/ 	.short	0x0010
        /*01d4*/ 	.byte	0x00, 0xf5, 0x21, 0x00


	//----- nvinfo : EIATTR_KPARAM_INFO
	.align		4
.L_491:
        /*01d8*/ 	.byte	0x04, 0x17
        /*01da*/ 	.short	(.L_493 - .L_492)
.L_492:
        /*01dc*/ 	.word	0x00000000
        /*01e0*/ 	.short	0x0001
        /*01e2*/ 	.short	0x0008
        /*01e4*/ 	.byte	0x00, 0xf5, 0x21, 0x00


	//----- nvinfo : EIATTR_KPARAM_INFO
	.align		4
.L_493:
        /*01e8*/ 	.byte	0x04, 0x17
        /*01ea*/ 	.short	(.L_495 - .L_494)
.L_494:
        /*01ec*/ 	.word	0x00000000
        /*01f0*/ 	.short	0x0000
        /*01f2*/ 	.short	0x0000
        /*01f4*/ 	.byte	0x00, 0xf5, 0x21, 0x00


	//----- nvinfo : EIATTR_SPARSE_MMA_MASK
	.align		4
.L_495:
        /*01f8*/ 	.byte	0x03, 0x50
        /*01fa*/ 	.short	0x0000


	//----- nvinfo : EIATTR_MAXREG_COUNT
	.align		4
        /*01fc*/ 	.byte	0x03, 0x1b
        /*01fe*/ 	.short	0x00ff


	//----- nvinfo : EIATTR_MERCURY_ISA_VERSION
	.align		4
        /*0200*/ 	.byte	0x03, 0x5f
        /*0202*/ 	.short	0x0101


	//----- nvinfo : EIATTR_VRC_CTA_INIT_COUNT
	.align		4
        /*0204*/ 	.byte	0x02, 0x4a
	.zero		1
	.zero		1


	//----- nvinfo : EIATTR_EXIT_INSTR_OFFSETS
	.align		4
        /*0208*/ 	.byte	0x04, 0x1c
        /*020a*/ 	.short	(.L_497 - .L_496)


	//   ....[0]....
.L_496:
        /*020c*/ 	.word	0x00000970


	//   ....[1]....
        /*0210*/ 	.word	0x00000c00


	//----- nvinfo : EIATTR_CRS_STACK_SIZE
	.align		4
.L_497:
        /*0214*/ 	.byte	0x04, 0x1e
        /*0216*/ 	.short	(.L_499 - .L_498)
.L_498:
        /*0218*/ 	.word	0x00000000


	//----- nvinfo : EIATTR_CBANK_PARAM_SIZE
	.align		4
.L_499:
        /*021c*/ 	.byte	0x03, 0x19
        /*021e*/ 	.short	0x00f4


	//----- nvinfo : EIATTR_PARAM_CBANK
	.align		4
        /*0220*/ 	.byte	0x04, 0x0a
        /*0222*/ 	.short	(.L_501 - .L_500)
	.align		4
.L_500:
        /*0224*/ 	.word	index@(.nv.constant0._Z15read_wavefiled2PfS_S_S_S_S_S_S_S_S_S_S_S_S_S_S_S_S_S_S_S_S_S_S_S_S_S_S_S_S_i)
        /*0228*/ 	.short	0x0380
        /*022a*/ 	.short	0x00f4


	//----- nvinfo : EIATTR_SW_WAR
	.align		4
.L_501:
        /*022c*/ 	.byte	0x04, 0x36
        /*022e*/ 	.short	(.L_503 - .L_502)
.L_502:
        /*0230*/ 	.word	0x00000008
.L_503:


//--------------------- .nv.info._Z15read_wavefiled1PfS_S_S_S_S_S_S_S_S_i --------------------------
	.section	.nv.info._Z15read_wavefiled1PfS_S_S_S_S_S_S_S_S_i,"",@"SHT_CUDA_INFO"
	.sectionflags	@""
	.align	4


	//----- nvinfo : EIATTR_CUDA_API_VERSION
	.align		4
        /*0000*/ 	.byte	0x04, 0x37
        /*0002*/ 	.short	(.L_505 - .L_504)
.L_504:
        /*0004*/ 	.word	0x00000082


	//----- nvinfo : EIATTR_KPARAM_INFO
	.align		4
.L_505:
        /*0008*/ 	.byte	0x04, 0x17
        /*000a*/ 	.short	(.L_507 - .L_506)
.L_506:
        /*000c*/ 	.word	0x00000000
        /*0010*/ 	.short	0x000a
        /*0012*/ 	.short	0x0050
        /*0014*/ 	.byte	0x00, 0xf0, 0x11, 0x00


	//----- nvinfo : EIATTR_KPARAM_INFO
	.align		4
.L_507:
        /*0018*/ 	.byte	0x04, 0x17
        /*001a*/ 	.short	(.L_509 - .L_508)
.L_508:
        /*001c*/ 	.word	0x00000000
        /*0020*/ 	.short	0x0009
        /*0022*/ 	.short	0x0048
        /*0024*/ 	.byte	0x00, 0xf5, 0x21, 0x00


	//----- nvinfo : EIATTR_KPARAM_INFO
	.align		4
.L_509:
        /*0028*/ 	.byte	0x04, 0x17
        /*002a*/ 	.short	(.L_511 - .L_510)
.L_510:
        /*002c*/ 	.word	0x00000000
        /*0030*/ 	.short	0x0008
        /*0032*/ 	.short	0x0040
        /*0034*/ 	.byte	0x00, 0xf5, 0x21, 0x00


	//----- nvinfo : EIATTR_KPARAM_INFO
	.align		4
.L_511:
        /*0038*/ 	.byte	0x04, 0x17
        /*003a*/ 	.short	(.L_513 - .L_512)
.L_512:
        /*003c*/ 	.word	0x00000000
        /*0040*/ 	.short	0x0007
        /*0042*/ 	.short	0x0038
        /*0044*/ 	.byte	0x00, 0xf5, 0x21, 0x00


	//----- nvinfo : EIATTR_KPARAM_INFO
	.align		4
.L_513:
        /*0048*/ 	.byte	0x04, 0x17
        /*004a*/ 	.short	(.L_515 - .L_514)
.L_514:
        /*004c*/ 	.word	0x00000000
        /*0050*/ 	.short	0x0006
        /*0052*/ 	.short	0x0030
        /*0054*/ 	.byte	0x00, 0xf5, 0x21, 0x00


	//----- nvinfo : EIATTR_KPARAM_INFO
	.align		4
.L_515:
        /*0058*/ 	.byte	0x04, 0x17
        /*005a*/ 	.short	(.L_517 - .L_516)
.L_516:
        /*005c*/ 	.word	0x00000000
        /*0060*/ 	.short	0x0005
        /*0062*/ 	.short	0x0028
        /*0064*/ 	.byte	0x00, 0xf5, 0x21, 0x00


	//----- nvinfo : EIATTR_KPARAM_INFO
	.align		4
.L_517:
        /*0068*/ 	.byte	0x04, 0x17
        /*006a*/ 	.short	(.L_519 - .L_518)
.L_518:
        /*006c*/ 	.word	0x00000000
        /*0070*/ 	.short	0x0004
        /*0072*/ 	.short	0x0020
        /*0074*/ 	.byte	0x00, 0xf5, 0x21, 0x00


	//----- nvinfo : EIATTR_KPARAM_INFO
	.align		4
.L_519:
        /*0078*/ 	.byte	0x04, 0x17
        /*007a*/ 	.short	(.L_521 - .L_520)
.L_520:
        /*007c*/ 	.word	0x00000000
        /*0080*/ 	.short	0x0003
        /*0082*/ 	.short	0x0018
        /*0084*/ 	.byte	0x00, 0xf5, 0x21, 0x00


	//----- nvinfo : EIATTR_KPARAM_INFO
	.align		4
.L_521:
        /*0088*/ 	.byte	0x04, 0x17
        /*008a*/ 	.short	(.L_523 - .L_522)
.L_522:
        /*008c*/ 	.word	0x00000000
        /*0090*/ 	.short	0x0002
        /*0092*/ 	.short	0x0010
        /*0094*/ 	.byte	0x00, 0xf5, 0x21, 0x00


	//----- nvinfo : EIATTR_KPARAM_INFO
	.align		4
.L_523:
        /*0098*/ 	.byte	0x04, 0x17
        /*009a*/ 	.short	(.L_525 - .L_524)
.L_524:
        /*009c*/ 	.word	0x00000000
        /*00a0*/ 	.short	0x0001
        /*00a2*/ 	.short	0x0008
        /*00a4*/ 	.byte	0x00, 0xf5, 0x21, 0x00


	//----- nvinfo : EIATTR_KPARAM_INFO
	.align		4
.L_525:
        /*00a8*/ 	.byte	0x04, 0x17
        /*00aa*/ 	.short	(.L_527 - .L_526)
.L_526:
        /*00ac*/ 	.word	0x00000000
        /*00b0*/ 	.short	0x0000
        /*00b2*/ 	.short	0x0000
        /*00b4*/ 	.byte	0x00, 0xf5, 0x21, 0x00


	//----- nvinfo : EIATTR_SPARSE_MMA_MASK
	.align		4
.L_527:
        /*00b8*/ 	.byte	0x03, 0x50
        /*00ba*/ 	.short	0x0000


	//----- nvinfo : EIATTR_MAXREG_COUNT
	.align		4
        /*00bc*/ 	.byte	0x03, 0x1b
        /*00be*/ 	.short	0x00ff


	//----- nvinfo : EIATTR_MERCURY_ISA_VERSION
	.align		4
        /*00c0*/ 	.byte	0x03, 0x5f
        /*00c2*/ 	.short	0x0101


	//----- nvinfo : EIATTR_VRC_CTA_INIT_COUNT
	.align		4
        /*00c4*/ 	.byte	0x02, 0x4a
	.zero		1
	.zero		1


	//----- nvinfo : EIATTR_EXIT_INSTR_OFFSETS
	.align		4
        /*00c8*/ 	.byte	0x04, 0x1c
        /*00ca*/ 	.short	(.L_529 - .L_528)


	//   ....[0]....
.L_528:
        /*00cc*/ 	.word	0x000004a0


	//   ....[1]....
        /*00d0*/ 	.word	0x000005b0


	//----- nvinfo : EIATTR_CRS_STACK_SIZE
	.align		4
.L_529:
        /*00d4*/ 	.byte	0x04, 0x1e
        /*00d6*/ 	.short	(.L_531 - .L_530)
.L_530:
        /*00d8*/ 	.word	0x00000000


	//----- nvinfo : EIATTR_CBANK_PARAM_SIZE
	.align		4
.L_531:
        /*00dc*/ 	.byte	0x03, 0x19
        /*00de*/ 	.short	0x0054


	//----- nvinfo : EIATTR_PARAM_CBANK
	.align		4
        /*00e0*/ 	.byte	0x04, 0x0a
        /*00e2*/ 	.short	(.L_533 - .L_532)
	.align		4
.L_532:
        /*00e4*/ 	.word	index@(.nv.constant0._Z15read_wavefiled1PfS_S_S_S_S_S_S_S_S_i)
        /*00e8*/ 	.short	0x0380
        /*00ea*/ 	.short	0x0054


	//----- nvinfo : EIATTR_SW_WAR
	.align		4
.L_533:
        /*00ec*/ 	.byte	0x04, 0x36
        /*00ee*/ 	.short	(.L_535 - .L_534)
.L_534:
        /*00f0*/ 	.word	0x00000008
.L_535:


//--------------------- .nv.info._Z20read_last_wavefiled2PfS_S_S_S_S_S_S_S_S_S_S_S_S_S_S_S_S_S_S_S_S_S_S_i --------------------------
	.section	.nv.info._Z20read_last_wavefiled2PfS_S_S_S_S_S_S_S_S_S_S_S_S_S_S_S_S_S_S_S_S_S_S_i,"",@"SHT_CUDA_INFO"
	.sectionflags	@""
	.align	4


	//----- nvinfo : EIATTR_CUDA_API_VERSION
	.align		4
        /*0000*/ 	.byte	0x04, 0x37
        /*0002*/ 	.short	(.L_537 - .L_536)
.L_536:
        /*0004*/ 	.word	0x00000082


	//----- nvinfo : EIATTR_KPARAM_INFO
	.align		4
.L_537:
        /*0008*/ 	.byte	0x04, 0x17
        /*000a*/ 	.short	(.L_539 - .L_538)
.L_538:
        /*000c*/ 	.word	0x00000000
        /*0010*/ 	.short	0x0018
        /*0012*/ 	.short	0x00c0
        /*0014*/ 	.byte	0x00, 0xf0, 0x11, 0x00


	//----- nvinfo : EIATTR_KPARAM_INFO
	.align		4
.L_539:
        /*0018*/ 	.byte	0x04, 0x17
        /*001a*/ 	.short	(.L_541 - .L_540)
.L_540:
        /*001c*/ 	.word	0x00000000
        /*0020*/ 	.short	0x0017
        /*0022*/ 	.short	0x00b8
        /*0024*/ 	.byte	0x00, 0xf5, 0x21, 0x00


	//----- nvinfo : EIATTR_KPARAM_INFO
	.align		4
.L_541:
        /*0028*/ 	.byte	0x04, 0x17
        /*002a*/ 	.short	(.L_543 - .L_542)
.L_542:
        /*002c*/ 	.word	0x00000000
        /*0030*/ 	.short	0x0016
        /*0032*/ 	.short	0x00b0
        /*0034*/ 	.byte	0x00, 0xf5, 0x21, 0x00


	//----- nvinfo : EIATTR_KPARAM_INFO
	.align		4
.L_543:
        /*0038*/ 	.byte	0x04, 0x17
        /*003a*/ 	.short	(.L_545 - .L_544)
.L_544:
        /*003c*/ 	.word	0x00000000
        /*0040*/ 	.short	0x0015
        /*0042*/ 	.short	0x00a8
        /*0044*/ 	.byte	0x00, 0xf5, 0x21, 0x00


	//----- nvinfo : EIATTR_KPARAM_INFO
	.align		4
.L_545:
        /*0048*/ 	.byte	0x04, 0x17
        /*004a*/ 	.short	(.L_547 - .L_546)
.L_546:
        /*004c*/ 	.word	0x00000000
        /*0050*/ 	.short	0x0014
        /*0052*/ 	.short	0x00a0
        /*0054*/ 	.byte	0x00, 0xf5, 0x21, 0x00


	//----- nvinfo : EIATTR_KPARAM_INFO
	.align		4
.L_547:
        /*0058*/ 	.byte	0x04, 0x17
        /*005a*/ 	.short	(.L_549 - .L_548)
.L_548:
        /*005c*/ 	.word	0x00000000
        /*0060*/ 	.short	0x0013
        /*0062*/ 	.short	0x0098
        /*0064*/ 	.byte	0x00, 0xf5, 0x21, 0x00


	//----- nvinfo : EIATTR_KPARAM_INFO
	.align		4
.L_549:
        /*0068*/ 	.byte	0x04, 0x17
        /*006a*/ 	.short	(.L_551 - .L_550)
.L_550:
        /*006c*/ 	.word	0x00000000
        /*0070*/ 	.short	0x0012
        /*0072*/ 	.short	0x0090
        /*0074*/ 	.byte	0x00, 0xf5, 0x21, 0x00


	//----- nvinfo : EIATTR_KPARAM_INFO
	.align		4
.L_551:
        /*0078*/ 	.byte	0x04, 0x17
        /*007a*/ 	.short	(.L_553 - .L_552)
.L_552:
        /*007c*/ 	.word	0x00000000
        /*0080*/ 	.short	0x0011
        /*0082*/ 	.short	0x0088
        /*0084*/ 	.byte	0x00, 0xf5, 0x21, 0x00


	//----- nvinfo : EIATTR_KPARAM_INFO
	.align		4
.L_553:
        /*0088*/ 	.byte	0x04, 0x17
        /*008a*/ 	.short	(.L_555 - .L_554)
.L_554:
        /*008c*/ 	.word	0x00000000
        /*0090*/ 	.short	0x0010
        /*0092*/ 	.short	0x0080
        /*0094*/ 	.byte	0x00, 0xf5, 0x21, 0x00


	//----- nvinfo : EIATTR_KPARAM_INFO
	.align		4
.L_555:
        /*0098*/ 	.byte	0x04, 0x17
        /*009a*/ 	.short	(.L_557 - .L_556)
.L_556:
        /*009c*/ 	.word	0x00000000
        /*00a0*/ 	.short	0x000f
        /*00a2*/ 	.short	0x0078
        /*00a4*/ 	.byte	0x00, 0xf5, 0x21, 0x00


	//----- nvinfo : EIATTR_KPARAM_INFO
	.align		4
.L_557:
        /*00a8*/ 	.byte	0x04, 0x17
        /*00aa*/ 	.short	(.L_559 - .L_558)
.L_558:
        /*00ac*/ 	.word	0x00000000
        /*00b0*/ 	.short	0x000e
        /*00b2*/ 	.short	0x0070
        /*00b4*/ 	.byte	0x00, 0xf5, 0x21, 0x00


	//----- nvinfo : EIATTR_KPARAM_INFO
	.align		4
.L_559:
        /*00b8*/ 	.byte	0x04, 0x17
        /*00ba*/ 	.short	(.L_561 - .L_560)
.L_560:
        /*00bc*/ 	.word	0x00000000
        /*00c0*/ 	.short	0x000d
        /*00c2*/ 	.short	0x0068
        /*00c4*/ 	.byte	0x00, 0xf5, 0x21, 0x00


	//----- nvinfo : EIATTR_KPARAM_INFO
	.align		4
.L_561:
        /*00c8*/ 	.byte	0x04, 0x17
        /*00ca*/ 	.short	(.L_563 - .L_562)
.L_562:
        /*00cc*/ 	.word	0x00000000
        /*00d0*/ 	.short	0x000c
        /*00d2*/ 	.short	0x0060
        /*00d4*/ 	.byte	0x00, 0xf5, 0x21, 0x00


	//----- nvinfo : EIATTR_KPARAM_INFO
	.align		4
.L_563:
        /*00d8*/ 	.byte	0x04, 0x17
        /*00da*/ 	.short	(.L_565 - .L_564)
.L_564:
        /*00dc*/ 	.word	0x00000000
        /*00e0*/ 	.short	0x000b
        /*00e2*/ 	.short	0x0058
        /*00e4*/ 	.byte	0x00, 0xf5, 0x21, 0x00


	//----- nvinfo : EIATTR_KPARAM_INFO
	.align		4
.L_565:
        /*00e8*/ 	.byte	0x04, 0x17
        /*00ea*/ 	.short	(.L_567 - .L_566)
.L_566:
        /*00ec*/ 	.word	0x00000000
        /*00f0*/ 	.short	0x000a
        /*00f2*/ 	.short	0x0050
        /*00f4*/ 	.byte	0x00, 0xf5, 0x21, 0x00


	//----- nvinfo : EIATTR_KPARAM_INFO
	.align		4
.L_567:
        /*00f8*/ 	.byte	0x04, 0x17
        /*00fa*/ 	.short	(.L_569 - .L_568)
.L_568:
        /*00fc*/ 	.word	0x00000000
        /*0100*/ 	.short	0x0009
        /*0102*/ 	.short	0x0048
        /*0104*/ 	.byte	0x00, 0xf5, 0x21, 0x00


	//----- nvinfo : EIATTR_KPARAM_INFO
	.align		4
.L_569:
        /*0108*/ 	.byte	0x04, 0x17
        /*010a*/ 	.short	(.L_571 - .L_570)
.L_570:
        /*010c*/ 	.word	0x00000000
        /*0110*/ 	.short	0x0008
        /*0112*/ 	.short	0x0040
        /*0114*/ 	.byte	0x00, 0xf5, 0x21, 0x00


	//----- nvinfo : EIATTR_KPARAM_INFO
	.align		4
.L_571:
        /*0118*/ 	.byte	0x04, 0x17
        /*011a*/ 	.short	(.L_573 - .L_572)
.L_572:
        /*011c*/ 	.word	0x00000000
        /*0120*/ 	.short	0x0007
        /*0122*/ 	.short	0x0038
        /*0124*/ 	.byte	0x00, 0xf5, 0x21, 0x00


	//----- nvinfo : EIATTR_KPARAM_INFO
	.align		4
.L_573:
        /*0128*/ 	.byte	0x04, 0x17
        /*012a*/ 	.short	(.L_575 - .L_574)
.L_574:
        /*012c*/ 	.word	0x00000000
        /*0130*/ 	.short	0x0006
        /*0132*/ 	.short	0x0030
        /*0134*/ 	.byte	0x00, 0xf5, 0x21, 0x00


	//----- nvinfo : EIATTR_KPARAM_INFO
	.align		4
.L_575:
        /*0138*/ 	.byte	0x04, 0x17
        /*013a*/ 	.short	(.L_577 - .L_576)
.L_576:
        /*013c*/ 	.word	0x00000000
        /*0140*/ 	.short	0x0005
        /*0142*/ 	.short	0x0028
        /*0144*/ 	.byte	0x00, 0xf5, 0x21, 0x00


	//----- nvinfo : EIATTR_KPARAM_INFO
	.align		4
.L_577:
        /*0148*/ 	.byte	0x04, 0x17
        /*014a*/ 	.short	(.L_579 - .L_578)
.L_578:
        /*014c*/ 	.word	0x00000000
        /*0150*/ 	.short	0x0004
        /*0152*/ 	.short	0x0020
        /*0154*/ 	.byte	0x00, 0xf5, 0x21, 0x00


	//----- nvinfo : EIATTR_KPARAM_INFO
	.align		4
.L_579:
        /*0158*/ 	.byte	0x04, 0x17
        /*015a*/ 	.short	(.L_581 - .L_580)
.L_580:
        /*015c*/ 	.word	0x00000000
        /*0160*/ 	.short	0x0003
        /*0162*/ 	.short	0x0018
        /*0164*/ 	.byte	0x00, 0xf5, 0x21, 0x00


	//----- nvinfo : EIATTR_KPARAM_INFO
	.align		4
.L_581:
        /*0168*/ 	.byte	0x04, 0x17
        /*016a*/ 	.short	(.L_583 - .L_582)
.L_582:
        /*016c*/ 	.word	0x00000000
        /*0170*/ 	.short	0x0002
        /*0172*/ 	.short	0x0010
        /*0174*/ 	.byte	0x00, 0xf5, 0x21, 0x00


	//----- nvinfo : EIATTR_KPARAM_INFO
	.align		4
.L_583:
        /*0178*/ 	.byte	0x04, 0x17
        /*017a*/ 	.short	(.L_585 - .L_584)
.L_584:
        /*017c*/ 	.word	0x00000000
        /*0180*/ 	.short	0x0001
        /*0182*/ 	.short	0x0008
        /*0184*/ 	.byte	0x00, 0xf5, 0x21, 0x00


	//----- nvinfo : EIATTR_KPARAM_INFO
	.align		4
.L_585:
        /*0188*/ 	.byte	0x04, 0x17
        /*018a*/ 	.short	(.L_587 - .L_586)
.L_586:
        /*018c*/ 	.word	0x00000000
        /*0190*/ 	.short	0x0000
        /*0192*/ 	.short	0x0000
        /*0194*/ 	.byte	0x00, 0xf5, 0x21, 0x00


	//----- nvinfo : EIATTR_SPARSE_MMA_MASK
	.align		4
.L_587:
        /*0198*/ 	.byte	0x03, 0x50
        /*019a*/ 	.short	0x0000


	//----- nvinfo : EIATTR_MAXREG_COUNT
	.align		4
        /*019c*/ 	.byte	0x03, 0x1b
        /*019e*/ 	.short	0x00ff


	//----- nvinfo : EIATTR_MERCURY_ISA_VERSION
	.align		4
        /*01a0*/ 	.byte	0x03, 0x5f
        /*01a2*/ 	.short	0x0101


	//----- nvinfo : EIATTR_VRC_CTA_INIT_COUNT
	.align		4
        /*01a4*/ 	.byte	0x02, 0x4a
	.zero		1
	.zero		1


	//----- nvinfo : EIATTR_EXIT_INSTR_OFFSETS
	.align		4
        /*01a8*/ 	.byte	0x04, 0x1c
        /*01aa*/ 	.short	(.L_589 - .L_588)


	//   ....[0]....
.L_588:
        /*01ac*/ 	.word	0x000000c0


	//   ....[1]....
        /*01b0*/ 	.word	0x00000570


	//----- nvinfo : EIATTR_CBANK_PARAM_SIZE
	.align		4
.L_589:
        /*01b4*/ 	.byte	0x03, 0x19
        /*01b6*/ 	.short	0x00c4


	//----- nvinfo : EIATTR_PARAM_CBANK
	.align		4
        /*01b8*/ 	.byte	0x04, 0x0a
        /*01ba*/ 	.short	(.L_591 - .L_590)
	.align		4
.L_590:
        /*01bc*/ 	.word	index@(.nv.constant0._Z20read_last_wavefiled2PfS_S_S_S_S_S_S_S_S_S_S_S_S_S_S_S_S_S_S_S_S_S_S_i)
        /*01c0*/ 	.short	0x0380
        /*01c2*/ 	.short	0x00c4


	//----- nvinfo : EIATTR_SW_WAR
	.align		4
.L_591:
        /*01c4*/ 	.byte	0x04, 0x36
        /*01c6*/ 	.short	(.L_593 - .L_592)
.L_592:
        /*01c8*/ 	.word	0x00000008
.L_593:


//--------------------- .nv.info._Z19read_last_wavefiledPfS_S_S_S_S_S_S_S_S_S_S_S_S_S_S_S_S_S_S_S_S_S_S_S_S_S_S_S_S_S_S_i --------------------------
	.section	.nv.info._Z19read_last_wavefiledPfS_S_S_S_S_S_S_S_S_S_S_S_S_S_S_S_S_S_S_S_S_S_S_S_S_S_S_S_S_S_S_i,"",@"SHT_CUDA_INFO"
	.sectionflags	@""
	.align	4


	//----- nvinfo : EIATTR_CUDA_API_VERSION
	.align		4
        /*0000*/ 	.byte	0x04, 0x37
        /*0002*/ 	.short	(.L_595 - .L_594)
.L_594:
        /*0004*/ 	.word	0x00000082


	//----- nvinfo : EIATTR_KPARAM_INFO
	.align		4
.L_595:
        /*0008*/ 	.byte	0x04, 0x17
        /*000a*/ 	.short	(.L_597 - .L_596)
.L_596:
        /*000c*/ 	.word	0x00000000
        /*0010*/ 	.short	0x0020
        /*0012*/ 	.short	0x0100
        /*0014*/ 	.byte	0x00, 0xf0, 0x11, 0x00


	//----- nvinfo : EIATTR_KPARAM_INFO
	.align		4
.L_597:
        /*0018*/ 	.byte	0x04, 0x17
        /*001a*/ 	.short	(.L_599 - .L_598)
.L_598:
        /*001c*/ 	.word	0x00000000
        /*0020*/ 	.short	0x001f
        /*0022*/ 	.short	0x00f8
        /*0024*/ 	.byte	0x00, 0xf5, 0x21, 0x00


	//----- nvinfo : EIATTR_KPARAM_INFO
	.align		4
.L_599:
        /*0028*/ 	.byte	0x04, 0x17
        /*002a*/ 	.short	(.L_601 - .L_600)
.L_600:
        /*002c*/ 	.word	0x00000000
        /*0030*/ 	.short	0x001e
        /*0032*/ 	.short	0x00f0
        /*0034*/ 	.byte	0x00, 0xf5, 0x21, 0x00


	//----- nvinfo : EIATTR_KPARAM_INFO
	.align		4
.L_601:
        /*0038*/ 	.byte	0x04, 0x17
        /*003a*/ 	.short	(.L_603 - .L_602)
.L_602:
        /*003c*/ 	.word	0x00000000
        /*0040*/ 	.short	0x001d
        /*0042*/ 	.short	0x00e8
        /*0044*/ 	.byte	0x00, 0xf5, 0x21, 0x00


	//----- nvinfo : EIATTR_KPARAM_INFO
	.align		4
.L_603:
        /*0048*/ 	.byte	0x04, 0x17
        /*004a*/ 	.short	(.L_605 - .L_604)
.L_604:
        /*004c*/ 	.word	0x00000000
        /*0050*/ 	.short	0x001c
        /*0052*/ 	.short	0x00e0
        /*0054*/ 	.byte	0x00, 0xf5, 0x21, 0x00


	//----- nvinfo : EIATTR_KPARAM_INFO
	.align		4
.L_605:
        /*0058*/ 	.byte	0x04, 0x17
        /*005a*/ 	.short	(.L_607 - .L_606)
.L_606:
        /*005c*/ 	.word	0x00000000
        /*0060*/ 	.short	0x001b
        /*0062*/ 	.short	0x00d8
        /*0064*/ 	.byte	0x00, 0xf5, 0x21, 0x00


	//----- nvinfo : EIATTR_KPARAM_INFO
	.align		4
.L_607:
        /*0068*/ 	.byte	0x04, 0x17
        /*006a*/ 	.short	(.L_609 - .L_608)
.L_608:
        /*006c*/ 	.word	0x00000000
        /*0070*/ 	.short	0x001a
        /*0072*/ 	.short	0x00d0
        /*0074*/ 	.byte	0x00, 0xf5, 0x21, 0x00


	//----- nvinfo : EIATTR_KPARAM_INFO
	.align		4
.L_609:
        /*0078*/ 	.byte	0x04, 0x17
        /*007a*/ 	.short	(.L_611 - .L_610)
.L_610:
        /*007c*/ 	.word	0x00000000
        /*0080*/ 	.short	0x0019
        /*0082*/ 	.short	0x00c8
        /*0084*/ 	.byte	0x00, 0xf5, 0x21, 0x00


	//----- nvinfo : EIATTR_KPARAM_INFO
	.align		4
.L_611:
        /*0088*/ 	.byte	0x04, 0x17
        /*008a*/ 	.short	(.L_613 - .L_612)
.L_612:
        /*008c*/ 	.word	0x00000000
        /*0090*/ 	.short	0x0018
        /*0092*/ 	.short	0x00c0
        /*0094*/ 	.byte	0x00, 0xf5, 0x21, 0x00


	//----- nvinfo : EIATTR_KPARAM_INFO
	.align		4
.L_613:
        /*0098*/ 	.byte	0x04, 0x17
        /*009a*/ 	.short	(.L_615 - .L_614)
.L_614:
        /*009c*/ 	.word	0x00000000
        /*00a0*/ 	.short	0x0017
        /*00a2*/ 	.short	0x00b8
        /*00a4*/ 	.byte	0x00, 0xf5, 0x21, 0x00


	//----- nvinfo : EIATTR_KPARAM_INFO
	.align		4
.L_615:
        /*00a8*/ 	.byte	0x04, 0x17
        /*00aa*/ 	.short	(.L_617 - .L_616)
.L_616:
        /*00ac*/ 	.word	0x00000000
        /*00b0*/ 	.short	0x0016
        /*00b2*/ 	.short	0x00b0
        /*00b4*/ 	.byte	0x00, 0xf5, 0x21, 0x00


	//----- nvinfo : EIATTR_KPARAM_INFO
	.align		4
.L_617:
        /*00b8*/ 	.byte	0x04, 0x17
        /*00ba*/ 	.short	(.L_619 - .L_618)
.L_618:
        /*00bc*/ 	.word	0x00000000
        /*00c0*/ 	.short	0x0015
        /*00c2*/ 	.short	0x00a8
        /*00c4*/ 	.byte	0x00, 0xf5, 0x21, 0x00


	//----- nvinfo : EIATTR_KPARAM_INFO
	.align		4
.L_619:
        /*00c8*/ 	.byte	0x04, 0x17
        /*00ca*/ 	.short	(.L_621 - .L_620)
.L_620:
        /*00cc*/ 	.word	0x00000000
        /*00d0*/ 	.short	0x0014
        /*00d2*/ 	.short	0x00a0
        /*00d4*/ 	.byte	0x00, 0xf5, 0x21, 0x00


	//----- nvinfo : EIATTR_KPARAM_INFO
	.align		4
.L_621:
        /*00d8*/ 	.byte	0x04, 0x17
        /*00da*/ 	.short	(.L_623 - .L_622)
.L_622:
        /*00dc*/ 	.word	0x00000000
        /*00e0*/ 	.short	0x0013
        /*00e2*/ 	.short	0x0098
        /*00e4*/ 	.byte	0x00, 0xf5, 0x21, 0x00


	//----- nvinfo : EIATTR_KPARAM_INFO
	.align		4
.L_623:
        /*00e8*/ 	.byte	0x04, 0x17
        /*00ea*/ 	.short	(.L_625 - .L_624)
.L_624:
        /*00ec*/ 	.word	0x00000000
        /*00f0*/ 	.short	0x0012
        /*00f2*/ 	.short	0x0090
        /*00f4*/ 	.byte	0x00, 0xf5, 0x21, 0x00


	//----- nvinfo : EIATTR_KPARAM_INFO
	.align		4
.L_625:
        /*00f8*/ 	.byte	0x04, 0x17
        /*00fa*/ 	.short	(.L_627 - .L_626)
.L_626:
        /*00fc*/ 	.word	0x00000000
        /*0100*/ 	.short	0x0011
        /*0102*/ 	.short	0x0088
        /*0104*/ 	.byte	0x00, 0xf5, 0x21, 0x00


	//----- nvinfo : EIATTR_KPARAM_INFO
	.align		4
.L_627:
        /*0108*/ 	.byte	0x04, 0x17
        /*010a*/ 	.short	(.L_629 - .L_628)
.L_628:
        /*010c*/ 	.word	0x00000000
        /*0110*/ 	.short	0x0010
        /*0112*/ 	.short	0x0080
        /*0114*/ 	.byte	0x00, 0xf5, 0x21, 0x00


	//----- nvinfo : EIATTR_KPARAM_INFO
	.align		4
.L_629:
        /*0118*/ 	.byte	0x04, 0x17
        /*011a*/ 	.short	(.L_631 - .L_630)
.L_630:
        /*011c*/ 	.word	0x00000000
        /*0120*/ 	.short	0x000f
        /*0122*/ 	.short	0x0078
        /*0124*/ 	.byte	0x00, 0xf5, 0x21, 0x00


	//----- nvinfo : EIATTR_KPARAM_INFO
	.align		4
.L_631:
        /*0128*/ 	.byte	0x04, 0x17
        /*012a*/ 	.short	(.L_633 - .L_632)
.L_632:
        /*012c*/ 	.word	0x00000000
        /*0130*/ 	.short	0x000e
        /*0132*/ 	.short	0x0070
        /*0134*/ 	.byte	0x00, 0xf5, 0x21, 0x00


	//----- nvinfo : EIATTR_KPARAM_INFO
	.align		4
.L_633:
        /*0138*/ 	.byte	0x04, 0x17
        /*013a*/ 	.short	(.L_635 - .L_634)
.L_634:
        /*013c*/ 	.word	0x00000000
        /*0140*/ 	.short	0x000d
        /*0142*/ 	.short	0x0068
        /*0144*/ 	.byte	0x00, 0xf5, 0x21, 0x00


	//----- nvinfo : EIATTR_KPARAM_INFO
	.align		4
.L_635:
        /*0148*/ 	.byte	0x04, 0x17
        /*014a*/ 	.short	(.L_637 - .L_636)
.L_636:
        /*014c*/ 	.word	0x00000000
        /*0150*/ 	.short	0x000c
        /*0152*/ 	.short	0x0060
        /*0154*/ 	.byte	0x00, 0xf5, 0x21, 0x00


	//----- nvinfo : EIATTR_KPARAM_INFO
	.align		4
.L_637:
        /*0158*/ 	.byte	0x04, 0x17
        /*015a*/ 	.short	(.L_639 - .L_638)
.L_638:
        /*015c*/ 	.word	0x00000000
        /*0160*/ 	.short	0x000b
        /*0162*/ 	.short	0x0058
        /*0164*/ 	.byte	0x00, 0xf5, 0x21, 0x00


	//----- nvinfo : EIATTR_KPARAM_INFO
	.align		4
.L_639:
        /*0168*/ 	.byte	0x04, 0x17
        /*016a*/ 	.short	(.L_641 - .L_640)
.L_640:
        /*016c*/ 	.word	0x00000000
        /*0170*/ 	.short	0x000a
        /*0172*/ 	.short	0x0050
        /*0174*/ 	.byte	0x00, 0xf5, 0x21, 0x00


	//----- nvinfo : EIATTR_KPARAM_INFO
	.align		4
.L_641:
        /*0178*/ 	.byte	0x04, 0x17
        /*017a*/ 	.short	(.L_643 - .L_642)
.L_642:
        /*017c*/ 	.word	0x00000000
        /*0180*/ 	.short	0x0009
        /*0182*/ 	.short	0x0048
        /*0184*/ 	.byte	0x00, 0xf5, 0x21, 0x00


	//----- nvinfo : EIATTR_KPARAM_INFO
	.align		4
.L_643:
        /*0188*/ 	.byte	0x04, 0x17
        /*018a*/ 	.short	(.L_645 - .L_644)
.L_644:
        /*018c*/ 	.word	0x00000000
        /*0190*/ 	.short	0x0008
        /*0192*/ 	.short	0x0040
        /*0194*/ 	.byte	0x00, 0xf5, 0x21, 0x00


	//----- nvinfo : EIATTR_KPARAM_INFO
	.align		4
.L_645:
        /*0198*/ 	.byte	0x04, 0x17
        /*019a*/ 	.short	(.L_647 - .L_646)
.L_646:
        /*019c*/ 	.word	0x00000000
        /*01a0*/ 	.short	0x0007
        /*01a2*/ 	.short	0x0038
        /*01a4*/ 	.byte	0x00, 0xf5, 0x21, 0x00


	//----- nvinfo : EIATTR_KPARAM_INFO
	.align		4
.L_647:
        /*01a8*/ 	.byte	0x04, 0x17
        /*01aa*/ 	.short	(.L_649 - .L_648)
.L_648:
        /*01ac*/ 	.word	0x00000000
        /*01b0*/ 	.short	0x0006
        /*01b2*/ 	.short	0x0030
        /*01b4*/ 	.byte	0x00, 0xf5, 0x21, 0x00


	//----- nvinfo : EIATTR_KPARAM_INFO
	.align		4
.L_649:
        /*01b8*/ 	.byte	0x04, 0x17
        /*01ba*/ 	.short	(.L_651 - .L_650)
.L_650:
        /*01bc*/ 	.word	0x00000000
        /*01c0*/ 	.short	0x0005
        /*01c2*/ 	.short	0x0028
        /*01c4*/ 	.byte	0x00, 0xf5, 0x21, 0x00


	//----- nvinfo : EIATTR_KPARAM_INFO
	.align		4
.L_651:
        /*01c8*/ 	.byte	0x04, 0x17
        /*01ca*/ 	.short	(.L_653 - .L_652)
.L_652:
        /*01cc*/ 	.word	0x00000000
        /*01d0*/ 	.short	0x0004
        /*01d2*/ 	.short	0x0020
        /*01d4*/ 	.byte	0x00, 0xf5, 0x21, 0x00


	//----- nvinfo : EIATTR_KPARAM_INFO
	.align		4
.L_653:
        /*01d8*/ 	.byte	0x04, 0x17
        /*01da*/ 	.short	(.L_655 - .L_654)
.L_654:
        /*01dc*/ 	.word	0x00000000
        /*01e0*/ 	.short	0x0003
        /*01e2*/ 	.short	0x0018
        /*01e4*/ 	.byte	0x00, 0xf5, 0x21, 0x00


	//----- nvinfo : EIATTR_KPARAM_INFO
	.align		4
.L_655:
        /*01e8*/ 	.byte	0x04, 0x17
        /*01ea*/ 	.short	(.L_657 - .L_656)
.L_656:
        /*01ec*/ 	.word	0x00000000
        /*01f0*/ 	.short	0x0002
        /*01f2*/ 	.short	0x0010
        /*01f4*/ 	.byte	0x00, 0xf5, 0x21, 0x00


	//----- nvinfo : EIATTR_KPARAM_INFO
	.align		4
.L_657:
        /*01f8*/ 	.byte	0x04, 0x17
        /*01fa*/ 	.short	(.L_659 - .L_658)
.L_658:
        /*01fc*/ 	.word	0x00000000
        /*0200*/ 	.short	0x0001
        /*0202*/ 	.short	0x0008
        /*0204*/ 	.byte	0x00, 0xf5, 0x21, 0x00


	//----- nvinfo : EIATTR_KPARAM_INFO
	.align		4
.L_659:
        /*0208*/ 	.byte	0x04, 0x17
        /*020a*/ 	.short	(.L_661 - .L_660)
.L_660:
        /*020c*/ 	.word	0x00000000
        /*0210*/ 	.short	0x0000
        /*0212*/ 	.short	0x0000
        /*0214*/ 	.byte	0x00, 0xf5, 0x21, 0x00


	//----- nvinfo : EIATTR_SPARSE_MMA_MASK
	.align		4
.L_661:
        /*0218*/ 	.byte	0x03, 0x50
        /*021a*/ 	.short	0x0000


	//----- nvinfo : EIATTR_MAXREG_COUNT
	.align		4
        /*021c*/ 	.byte	0x03, 0x1b
        /*021e*/ 	.short	0x00ff


	//----- nvinfo : EIATTR_MERCURY_ISA_VERSION
	.align		4
        /*0220*/ 	.byte	0x03, 0x5f
        /*0222*/ 	.short	0x0101


	//----- nvinfo : EIATTR_VRC_CTA_INIT_COUNT
	.align		4
        /*0224*/ 	.byte	0x02, 0x4a
	.zero		1
	.zero		1


	//----- nvinfo : EIATTR_EXIT_INSTR_OFFSETS
	.align		4
        /*0228*/ 	.byte	0x04, 0x1c
        /*022a*/ 	.short	(.L_663 - .L_662)


	//   ....[0]....
.L_662:
        /*022c*/ 	.word	0x000000c0


	//   ....[1]....
        /*0230*/ 	.word	0x000006f0


	//----- nvinfo : EIATTR_CBANK_PARAM_SIZE
	.align		4
.L_663:
        /*0234*/ 	.byte	0x03, 0x19
        /*0236*/ 	.short	0x0104


	//----- nvinfo : EIATTR_PARAM_CBANK
	.align		4
        /*0238*/ 	.byte	0x04, 0x0a
        /*023a*/ 	.short	(.L_665 - .L_664)
	.align		4
.L_664:
        /*023c*/ 	.word	index@(.nv.constant0._Z19read_last_wavefiledPfS_S_S_S_S_S_S_S_S_S_S_S_S_S_S_S_S_S_S_S_S_S_S_S_S_S_S_S_S_S_S_i)
        /*0240*/ 	.short	0x0380
        /*0242*/ 	.short	0x0104


	//----- nvinfo : EIATTR_SW_WAR
	.align		4
.L_665:
        /*0244*/ 	.byte	0x04, 0x36
        /*0246*/ 	.short	(.L_667 - .L_666)
.L_666:
        /*0248*/ 	.word	0x00000008
.L_667:


//--------------------- .nv.info._Z14save_wavefiledPfS_S_S_S_S_S_S_S_S_S_S_S_S_S_S_S_S_S_S_S_S_S_S_S_S_S_S_S_S_S_S_S_S_S_S_S_S_S_S_i --------------------------
	.section	.nv.info._Z14save_wavefiledPfS_S_S_S_S_S_S_S_S_S_S_S_S_S_S_S_S_S_S_S_S_S_S_S_S_S_S_S_S_S_S_S_S_S_S_S_S_S_S_i,"",@"SHT_CUDA_INFO"
	.sectionflags	@""
	.align	4


	//----- nvinfo : EIATTR_CUDA_API_VERSION
	.align		4
        /*0000*/ 	.byte	0x04, 0x37
        /*0002*/ 	.short	(.L_669 - .L_668)
.L_668:
        /*0004*/ 	.word	0x00000082


	//----- nvinfo : EIATTR_KPARAM_INFO
	.align		4
.L_669:
        /*0008*/ 	.byte	0x04, 0x17
        /*000a*/ 	.short	(.L_671 - .L_670)
.L_670:
        /*000c*/ 	.word	0x00000000
        /*0010*/ 	.short	0x0028
        /*0012*/ 	.short	0x0140
        /*0014*/ 	.byte	0x00, 0xf0, 0x11, 0x00


	//----- nvinfo : EIATTR_KPARAM_INFO
	.align		4
.L_671:
        /*0018*/ 	.byte	0x04, 0x17
        /*001a*/ 	.short	(.L_673 - .L_672)
.L_672:
        /*001c*/ 	.word	0x00000000
        /*0020*/ 	.short	0x0027
        /*0022*/ 	.short	0x0138
        /*0024*/ 	.byte	0x00, 0xf5, 0x21, 0x00


	//----- nvinfo : EIATTR_KPARAM_INFO
	.align		4
.L_673:
        /*0028*/ 	.byte	0x04, 0x17
        /*002a*/ 	.short	(.L_675 - .L_674)
.L_674:
        /*002c*/ 	.word	0x00000000
        /*0030*/ 	.short	0x0026
        /*0032*/ 	.short	0x0130
        /*0034*/ 	.byte	0x00, 0xf5, 0x21, 0x00


	//----- nvinfo : EIATTR_KPARAM_INFO
	.align		4
.L_675:
        /*0038*/ 	.byte	0x04, 0x17
        /*003a*/ 	.short	(.L_677 - .L_676)
.L_676:
        /*003c*/ 	.word	0x00000000
        /*0040*/ 	.short	0x0025
        /*0042*/ 	.short	0x0128
        /*0044*/ 	.byte	0x00, 0xf5, 0x21, 0x00


	//----- nvinfo : EIATTR_KPARAM_INFO
	.align		4
.L_677:
        /*0048*/ 	.byte	0x04, 0x17
        /*004a*/ 	.short	(.L_679 - .L_678)
.L_678:
        /*004c*/ 	.word	0x00000000
        /*0050*/ 	.short	0x0024
        /*0052*/ 	.short	0x0120
        /*0054*/ 	.byte	0x00, 0xf5, 0x21, 0x00


	//----- nvinfo : EIATTR_KPARAM_INFO
	.align		4
.L_679:
        /*0058*/ 	.byte	0x04, 0x17
        /*005a*/ 	.short	(.L_681 - .L_680)
.L_680:
        /*005c*/ 	.word	0x00000000
        /*0060*/ 	.short	0x0023
        /*0062*/ 	.short	0x0118
        /*0064*/ 	.byte	0x00, 0xf5, 0x21, 0x00


	//----- nvinfo : EIATTR_KPARAM_INFO
	.align		4
.L_681:
        /*0068*/ 	.byte	0x04, 0x17
        /*006a*/ 	.short	(.L_683 - .L_682)
.L_682:
        /*006c*/ 	.word	0x00000000
        /*0070*/ 	.short	0x0022
        /*0072*/ 	.short	0x0110
        /*0074*/ 	.byte	0x00, 0xf5, 0x21, 0x00


	//----- nvinfo : EIATTR_KPARAM_INFO
	.align		4
.L_683:
        /*0078*/ 	.byte	0x04, 0x17
        /*007a*/ 	.short	(.L_685 - .L_684)
.L_684:
        /*007c*/ 	.word	0x00000000
        /*0080*/ 	.short	0x0021
        /*0082*/ 	.short	0x0108
        /*0084*/ 	.byte	0x00, 0xf5, 0x21, 0x00


	//----- nvinfo : EIATTR_KPARAM_INFO
	.align		4
.L_685:
        /*0088*/ 	.byte	0x04, 0x17
        /*008a*/ 	.short	(.L_687 - .L_686)
.L_686:
        /*008c*/ 	.word	0x00000000
        /*0090*/ 	.short	0x0020
        /*0092*/ 	.short	0x0100
        /*0094*/ 	.byte	0x00, 0xf5, 0x21, 0x00


	//----- nvinfo : EIATTR_KPARAM_INFO
	.align		4
.L_687:
        /*0098*/ 	.byte	0x04, 0x17
        /*009a*/ 	.short	(.L_689 - .L_688)
.L_688:
        /*009c*/ 	.word	0x00000000
        /*00a0*/ 	.short	0x001f
        /*00a2*/ 	.short	0x00f8
        /*00a4*/ 	.byte	0x00, 0xf5, 0x21, 0x00


	//----- nvinfo : EIATTR_KPARAM_INFO
	.align		4
.L_689:
        /*00a8*/ 	.byte	0x04, 0x17
        /*00aa*/ 	.short	(.L_691 - .L_690)
.L_690:
        /*00ac*/ 	.word	0x00000000
        /*00b0*/ 	.short	0x001e
        /*00b2*/ 	.short	0x00f0
        /*00b4*/ 	.byte	0x00, 0xf5, 0x21, 0x00


	//----- nvinfo : EIATTR_KPARAM_INFO
	.align		4
.L_691:
        /*00b8*/ 	.byte	0x04, 0x17
        /*00ba*/ 	.short	(.L_693 - .L_692)
.L_692:
        /*00bc*/ 	.word	0x00000000
        /*00c0*/ 	.short	0x001d
        /*00c2*/ 	.short	0x00e8
        /*00c4*/ 	.byte	0x00, 0xf5, 0x21, 0x00


	//----- nvinfo : EIATTR_KPARAM_INFO
	.align		4
.L_693:
        /*00c8*/ 	.byte	0x04, 0x17
        /*00ca*/ 	.short	(.L_695 - .L_694)
.L_694:
        /*00cc*/ 	.word	0x00000000
        /*00d0*/ 	.short	0x001c
        /*00d2*/ 	.short	0x00e0
        /*00d4*/ 	.byte	0x00, 0xf5, 0x21, 0x00


	//----- nvinfo : EIATTR_KPARAM_INFO
	.align		4
.L_695:
        /*00d8*/ 	.byte	0x04, 0x17
        /*00da*/ 	.short	(.L_697 - .L_696)
.L_696:
        /*00dc*/ 	.word	0x00000000
        /*00e0*/ 	.short	0x001b
        /*00e2*/ 	.short	0x00d8
        /*00e4*/ 	.byte	0x00, 0xf5, 0x21, 0x00


	//----- nvinfo : EIATTR_KPARAM_INFO
	.align		4
.L_697:
        /*00e8*/ 	.byte	0x04, 0x17
        /*00ea*/ 	.short	(.L_699 - .L_698)
.L_698:
        /*00ec*/ 	.word	0x00000000
        /*00f0*/ 	.short	0x001a
        /*00f2*/ 	.short	0x00d0
        /*00f4*/ 	.byte	0x00, 0xf5, 0x21, 0x00


	//----- nvinfo : EIATTR_KPARAM_INFO
	.align		4
.L_699:
        /*00f8*/ 	.byte	0x04, 0x17
        /*00fa*/ 	.short	(.L_701 - .L_700)
.L_700:
        /*00fc*/ 	.word	0x00000000
        /*0100*/ 	.short	0x0019
        /*0102*/ 	.short	0x00c8
        /*0104*/ 	.byte	0x00, 0xf5, 0x21, 0x00


	//----- nvinfo : EIATTR_KPARAM_INFO
	.align		4
.L_701:
        /*0108*/ 	.byte	0x04, 0x17
        /*010a*/ 	.short	(.L_703 - .L_702)
.L_702:
        /*010c*/ 	.word	0x00000000
        /*0110*/ 	.short	0x0018
        /*0112*/ 	.short	0x00c0
        /*0114*/ 	.byte	0x00, 0xf5, 0x21, 0x00


	//----- nvinfo : EIATTR_KPARAM_INFO
	.align		4
.L_703:
        /*0118*/ 	.byte	0x04, 0x17
        /*011a*/ 	.short	(.L_705 - .L_704)
.L_704:
        /*011c*/ 	.word	0x00000000
        /*0120*/ 	.short	0x0017
        /*0122*/ 	.short	0x00b8
        /*0124*/ 	.byte	0x00, 0xf5, 0x21, 0x00


	//----- nvinfo : EIATTR_KPARAM_INFO
	.align		4
.L_705:
        /*0128*/ 	.byte	0x04, 0x17
        /*012a*/ 	.short	(.L_707 - .L_706)
.L_706:
        /*012c*/ 	.word	0x00000000
        /*0130*/ 	.short	0x0016
        /*0132*/ 	.short	0x00b0
        /*0134*/ 	.byte	0x00, 0xf5, 0x21, 0x00


	//----- nvinfo : EIATTR_KPARAM_INFO
	.align		4
.L_707:
        /*0138*/ 	.byte	0x04, 0x17
        /*013a*/ 	.short	(.L_709 - .L_708)
.L_708:
        /*013c*/ 	.word	0x00000000
        /*0140*/ 	.short	0x0015
        /*0142*/ 	.short	0x00a8
        /*0144*/ 	.byte	0x00, 0xf5, 0x21, 0x00


	//----- nvinfo : EIATTR_KPARAM_INFO
	.align		4
.L_709:
        /*0148*/ 	.byte	0x04, 0x17
        /*014a*/ 	.short	(.L_711 - .L_710)
.L_710:
        /*014c*/ 	.word	0x00000000
        /*0150*/ 	.short	0x0014
        /*0152*/ 	.short	0x00a0
        /*0154*/ 	.byte	0x00, 0xf5, 0x21, 0x00


	//----- nvinfo : EIATTR_KPARAM_INFO
	.align		4
.L_711:
        /*0158*/ 	.byte	0x04, 0x17
        /*015a*/ 	.short	(.L_713 - .L_712)
.L_712:
        /*015c*/ 	.word	0x00000000
        /*0160*/ 	.short	0x0013
        /*0162*/ 	.short	0x0098
        /*0164*/ 	.byte	0x00, 0xf5, 0x21, 0x00


	//----- nvinfo : EIATTR_KPARAM_INFO
	.align		4
.L_713:
        /*0168*/ 	.byte	0x04, 0x17
        /*016a*/ 	.short	(.L_715 - .L_714)
.L_714:
        /*016c*/ 	.word	0x00000000
        /*0170*/ 	.short	0x0012
        /*0172*/ 	.short	0x0090
        /*0174*/ 	.byte	0x00, 0xf5, 0x21, 0x00


	//----- nvinfo : EIATTR_KPARAM_INFO
	.align		4
.L_715:
        /*0178*/ 	.byte	0x04, 0x17
        /*017a*/ 	.short	(.L_717 - .L_716)
.L_716:
        /*017c*/ 	.word	0x00000000
        /*0180*/ 	.short	0x0011
        /*0182*/ 	.short	0x0088
        /*0184*/ 	.byte	0x00, 0xf5, 0x21, 0x00


	//----- nvinfo : EIATTR_KPARAM_INFO
	.align		4
.L_717:
        /*0188*/ 	.byte	0x04, 0x17
        /*018a*/ 	.short	(.L_719 - .L_718)
.L_718:
        /*018c*/ 	.word	0x00000000
        /*0190*/ 	.short	0x0010
        /*0192*/ 	.short	0x0080
        /*0194*/ 	.byte	0x00, 0xf5, 0x21, 0x00


	//----- nvinfo : EIATTR_KPARAM_INFO
	.align		4
.L_719:
        /*0198*/ 	.byte	0x04, 0x17
        /*019a*/ 	.short	(.L_721 - .L_720)
.L_720:
        /*019c*/ 	.word	0x00000000
        /*01a0*/ 	.short	0x000f
        /*01a2*/ 	.short	0x0078
        /*01a4*/ 	.byte	0x00, 0xf5, 0x21, 0x00


	//----- nvinfo : EIATTR_KPARAM_INFO
	.align		4
.L_721:
        /*01a8*/ 	.byte	0x04, 0x17
        /*01aa*/ 	.short	(.L_723 - .L_722)
.L_722:
        /*01ac*/ 	.word	0x00000000
        /*01b0*/ 	.short	0x000e
        /*01b2*/ 	.short	0x0070
        /*01b4*/ 	.byte	0x00, 0xf5, 0x21, 0x00


	//----- nvinfo : EIATTR_KPARAM_INFO
	.align		4
.L_723:
        /*01b8*/ 	.byte	0x04, 0x17
        /*01ba*/ 	.short	(.L_725 - .L_724)
.L_724:
        /*01bc*/ 	.word	0x00000000
        /*01c0*/ 	.short	0x000d
        /*01c2*/ 	.short	0x0068
        /*01c4*/ 	.byte	0x00, 0xf5, 0x21, 0x00


	//----- nvinfo : EIATTR_KPARAM_INFO
	.align		4
.L_725:
        /*01c8*/ 	.byte	0x04, 0x17
        /*01ca*/ 	.short	(.L_727 - .L_726)
.L_726:
        /*01cc*/ 	.word	0x00000000
        /*01d0*/ 	.short	0x000c
        /*01d2*/ 	.short	0x0060
        /*01d4*/ 	.byte	0x00, 0xf5, 0x21, 0x00


	//----- nvinfo : EIATTR_KPARAM_INFO
	.align		4
.L_727:
        /*01d8*/ 	.byte	0x04, 0x17
        /*01da*/ 	.short	(.L_729 - .L_728)
.L_728:
        /*01dc*/ 	.word	0x00000000
        /*01e0*/ 	.short	0x000b
        /*01e2*/ 	.short	0x0058
        /*01e4*/ 	.byte	0x00, 0xf5, 0x21, 0x00


	//----- nvinfo : EIATTR_KPARAM_INFO
	.align		4
.L_729:
        /*01e8*/ 	.byte	0x04, 0x17
        /*01ea*/ 	.short	(.L_731 - .L_730)
.L_730:
        /*01ec*/ 	.word	0x00000000
        /*01f0*/ 	.short	0x000a
        /*01f2*/ 	.short	0x0050
        /*01f4*/ 	.byte	0x00, 0xf5, 0x21, 0x00


	//----- nvinfo : EIATTR_KPARAM_INFO
	.align		4
.L_731:
        /*01f8*/ 	.byte	0x04, 0x17
        /*01fa*/ 	.short	(.L_733 - .L_732)
.L_732:
        /*01fc*/ 	.word	0x00000000
        /*0200*/ 	.short	0x0009
        /*0202*/ 	.short	0x0048
        /*0204*/ 	.byte	0x00, 0xf5, 0x21, 0x00


	//----- nvinfo : EIATTR_KPARAM_INFO
	.align		4
.L_733:
        /*0208*/ 	.byte	0x04, 0x17
        /*020a*/ 	.short	(.L_735 - .L_734)
.L_734:
        /*020c*/ 	.word	0x00000000
        /*0210*/ 	.short	0x0008
        /*0212*/ 	.short	0x0040
        /*0214*/ 	.byte	0x00, 0xf5, 0x21, 0x00


	//----- nvinfo : EIATTR_KPARAM_INFO
	.align		4
.L_735:
        /*0218*/ 	.byte	0x04, 0x17
        /*021a*/ 	.short	(.L_737 - .L_736)
.L_736:
        /*021c*/ 	.word	0x00000000
        /*0220*/ 	.short	0x0007
        /*0222*/ 	.short	0x0038
        /*0224*/ 	.byte	0x00, 0xf5, 0x21, 0x00


	//----- nvinfo : EIATTR_KPARAM_INFO
	.align		4
.L_737:
        /*0228*/ 	.byte	0x04, 0x17
        /*022a*/ 	.short	(.L_739 - .L_738)
.L_738:
        /*022c*/ 	.word	0x00000000
        /*0230*/ 	.short	0x0006
        /*0232*/ 	.short	0x0030
        /*0234*/ 	.byte	0x00, 0xf5, 0x21, 0x00


	//----- nvinfo : EIATTR_KPARAM_INFO
	.align		4
.L_739:
        /*0238*/ 	.byte	0x04, 0x17
        /*023a*/ 	.short	(.L_741 - .L_740)
.L_740:
        /*023c*/ 	.word	0x00000000
        /*0240*/ 	.short	0x0005
        /*0242*/ 	.short	0x0028
        /*0244*/ 	.byte	0x00, 0xf5, 0x21, 0x00


	//----- nvinfo : EIATTR_KPARAM_INFO
	.align		4
.L_741:
        /*0248*/ 	.byte	0x04, 0x17
        /*024a*/ 	.short	(.L_743 - .L_742)
.L_742:
        /*024c*/ 	.word	0x00000000
        /*0250*/ 	.short	0x0004
        /*0252*/ 	.short	0x0020
        /*0254*/ 	.byte	0x00, 0xf5, 0x21, 0x00


	//----- nvinfo : EIATTR_KPARAM_INFO
	.align		4
.L_743:
        /*0258*/ 	.byte	0x04, 0x17
        /*025a*/ 	.short	(.L_745 - .L_744)
.L_744:
        /*025c*/ 	.word	0x00000000
        /*0260*/ 	.short	0x0003
        /*0262*/ 	.short	0x0018
        /*0264*/ 	.byte	0x00, 0xf5, 0x21, 0x00


	//----- nvinfo : EIATTR_KPARAM_INFO
	.align		4
.L_745:
        /*0268*/ 	.byte	0x04, 0x17
        /*026a*/ 	.short	(.L_747 - .L_746)
.L_746:
        /*026c*/ 	.word	0x00000000
        /*0270*/ 	.short	0x0002
        /*0272*/ 	.short	0x0010
        /*0274*/ 	.byte	0x00, 0xf5, 0x21, 0x00


	//----- nvinfo : EIATTR_KPARAM_INFO
	.align		4
.L_747:
        /*0278*/ 	.byte	0x04, 0x17
        /*027a*/ 	.short	(.L_749 - .L_748)
.L_748:
        /*027c*/ 	.word	0x00000000
        /*0280*/ 	.short	0x0001
        /*0282*/ 	.short	0x0008
        /*0284*/ 	.byte	0x00, 0xf5, 0x21, 0x00


	//----- nvinfo : EIATTR_KPARAM_INFO
	.align		4
.L_749:
        /*0288*/ 	.byte	0x04, 0x17
        /*028a*/ 	.short	(.L_751 - .L_750)
.L_750:
        /*028c*/ 	.word	0x00000000
        /*0290*/ 	.short	0x0000
        /*0292*/ 	.short	0x0000
        /*0294*/ 	.byte	0x00, 0xf5, 0x21, 0x00


	//----- nvinfo : EIATTR_SPARSE_MMA_MASK
	.align		4
.L_751:
        /*0298*/ 	.byte	0x03, 0x50
        /*029a*/ 	.short	0x0000


	//----- nvinfo : EIATTR_MAXREG_COUNT
	.align		4
        /*029c*/ 	.byte	0x03, 0x1b
        /*029e*/ 	.short	0x00ff


	//----- nvinfo : EIATTR_MERCURY_ISA_VERSION
	.align		4
        /*02a0*/ 	.byte	0x03, 0x5f
        /*02a2*/ 	.short	0x0101


	//----- nvinfo : EIATTR_VRC_CTA_INIT_COUNT
	.align		4
        /*02a4*/ 	.byte	0x02, 0x4a
	.zero		1
	.zero		1


	//----- nvinfo : EIATTR_EXIT_INSTR_OFFSETS
	.align		4
        /*02a8*/ 	.byte	0x04, 0x1c
        /*02aa*/ 	.short	(.L_753 - .L_752)


	//   ....[0]....
.L_752:
        /*02ac*/ 	.word	0x00000bc0


	//   ....[1]....
        /*02b0*/ 	.word	0x00000f10


	//----- nvinfo : EIATTR_CRS_STACK_SIZE
	.align		4
.L_753:
        /*02b4*/ 	.byte	0x04, 0x1e
        /*02b6*/ 	.short	(.L_755 - .L_754)
.L_754:
        /*02b8*/ 	.word	0x00000000


	//----- nvinfo : EIATTR_CBANK_PARAM_SIZE
	.align		4
.L_755:
        /*02bc*/ 	.byte	0x03, 0x19
        /*02be*/ 	.short	0x0144


	//----- nvinfo : EIATTR_PARAM_CBANK
	.align		4
        /*02c0*/ 	.byte	0x04, 0x0a
        /*02c2*/ 	.short	(.L_757 - .L_756)
	.align		4
.L_756:
        /*02c4*/ 	.word	index@(.nv.constant0._Z14save_wavefiledPfS_S_S_S_S_S_S_S_S_S_S_S_S_S_S_S_S_S_S_S_S_S_S_S_S_S_S_S_S_S_S_S_S_S_S_S_S_S_S_i)
        /*02c8*/ 	.short	0x0380
        /*02ca*/ 	.short	0x0144


	//----- nvinfo : EIATTR_SW_WAR
	.align		4
.L_757:
        /*02cc*/ 	.byte	0x04, 0x36
        /*02ce*/ 	.short	(.L_759 - .L_758)
.L_758:
        /*02d0*/ 	.word	0x00000008
.L_759:


//--------------------- .nv.info._Z31stress_wavefield_reconstructionPfS_S_S_S_S_S_S_S_S_S_S_fffS_S_ --------------------------
	.section	.nv.info._Z31stress_wavefield_reconstructionPfS_S_S_S_S_S_S_S_S_S_S_fffS_S_,"",@"SHT_CUDA_INFO"
	.sectionflags	@""
	.align	4


	//----- nvinfo : EIATTR_CUDA_API_VERSION
	.align		4
        /*0000*/ 	.byte	0x04, 0x37
        /*0002*/ 	.short	(.L_761 - .L_760)
.L_760:
        /*0004*/ 	.word	0x00000082


	//----- nvinfo : EIATTR_KPARAM_INFO
	.align		4
.L_761:
        /*0008*/ 	.byte	0x04, 0x17
        /*000a*/ 	.short	(.L_763 - .L_762)
.L_762:
        /*000c*/ 	.word	0x00000000
        /*0010*/ 	.short	0x0010
        /*0012*/ 	.short	0x0078
        /*0014*/ 	.byte	0x00, 0xf5, 0x21, 0x00


	//----- nvinfo : EIATTR_KPARAM_INFO
	.align		4
.L_763:
        /*0018*/ 	.byte	0x04, 0x17
        /*001a*/ 	.short	(.L_765 - .L_764)
.L_764:
        /*001c*/ 	.word	0x00000000
        /*0020*/ 	.short	0x000f
        /*0022*/ 	.short	0x0070
        /*0024*/ 	.byte	0x00, 0xf5, 0x21, 0x00


	//----- nvinfo : EIATTR_KPARAM_INFO
	.align		4
.L_765:
        /*0028*/ 	.byte	0x04, 0x17
        /*002a*/ 	.short	(.L_767 - .L_766)
.L_766:
        /*002c*/ 	.word	0x00000000
        /*0030*/ 	.short	0x000e
        /*0032*/ 	.short	0x0068
        /*0034*/ 	.byte	0x00, 0xf0, 0x11, 0x00


	//----- nvinfo : EIATTR_KPARAM_INFO
	.align		4
.L_767:
        /*0038*/ 	.byte	0x04, 0x17
        /*003a*/ 	.short	(.L_769 - .L_768)
.L_768:
        /*003c*/ 	.word	0x00000000
        /*0040*/ 	.short	0x000d
        /*0042*/ 	.short	0x0064
        /*0044*/ 	.byte	0x00, 0xf0, 0x11, 0x00


	//----- nvinfo : EIATTR_KPARAM_INFO
	.align		4
.L_769:
        /*0048*/ 	.byte	0x04, 0x17
        /*004a*/ 	.short	(.L_771 - .L_770)
.L_770:
        /*004c*/ 	.word	0x00000000
        /*0050*/ 	.short	0x000c
        /*0052*/ 	.short	0x0060
        /*0054*/ 	.byte	0x00, 0xf0, 0x11, 0x00


	//----- nvinfo : EIATTR_KPARAM_INFO
	.align		4
.L_771:
        /*0058*/ 	.byte	0x04, 0x17
        /*005a*/ 	.short	(.L_773 - .L_772)
.L_772:
        /*005c*/ 	.word	0x00000000
        /*0060*/ 	.short	0x000b
        /*0062*/ 	.short	0x0058
        /*0064*/ 	.byte	0x00, 0xf5, 0x21, 0x00


	//----- nvinfo : EIATTR_KPARAM_INFO
	.align		4
.L_773:
        /*0068*/ 	.byte	0x04, 0x17
        /*006a*/ 	.short	(.L_775 - .L_774)
.L_774:
        /*006c*/ 	.word	0x00000000
        /*0070*/ 	.short	0x000a
        /*0072*/ 	.short	0x0050
        /*0074*/ 	.byte	0x00, 0xf5, 0x21, 0x00


	//----- nvinfo : EIATTR_KPARAM_INFO
	.align		4
.L_775:
        /*0078*/ 	.byte	0x04, 0x17
        /*007a*/ 	.short	(.L_777 - .L_776)
.L_776:
        /*007c*/ 	.word	0x00000000
        /*0080*/ 	.short	0x0009
        /*0082*/ 	.short	0x0048
        /*0084*/ 	.byte	0x00, 0xf5, 0x21, 0x00


	//----- nvinfo : EIATTR_KPARAM_INFO
	.align		4
.L_777:
        /*0088*/ 	.byte	0x04, 0x17
        /*008a*/ 	.short	(.L_779 - .L_778)
.L_778:
        /*008c*/ 	.word	0x00000000
        /*0090*/ 	.short	0x0008
        /*0092*/ 	.short	0x0040
        /*0094*/ 	.byte	0x00, 0xf5, 0x21, 0x00


	//----- nvinfo : EIATTR_KPARAM_INFO
	.align		4
.L_779:
        /*0098*/ 	.byte	0x04, 0x17
        /*009a*/ 	.short	(.L_781 - .L_780)
.L_780:
        /*009c*/ 	.word	0x00000000
        /*00a0*/ 	.short	0x0007
        /*00a2*/ 	.short	0x0038
        /*00a4*/ 	.byte	0x00, 0xf5, 0x21, 0x00


	//----- nvinfo : EIATTR_KPARAM_INFO
	.align		4
.L_781:
        /*00a8*/ 	.byte	0x04, 0x17
        /*00aa*/ 	.short	(.L_783 - .L_782)
.L_782:
        /*00ac*/ 	.word	0x00000000
        /*00b0*/ 	.short	0x0006
        /*00b2*/ 	.short	0x0030
        /*00b4*/ 	.byte	0x00, 0xf5, 0x21, 0x00


	//----- nvinfo : EIATTR_KPARAM_INFO
	.align		4
.L_783:
        /*00b8*/ 	.byte	0x04, 0x17
        /*00ba*/ 	.short	(.L_785 - .L_784)
.L_784:
        /*00bc*/ 	.word	0x00000000
        /*00c0*/ 	.short	0x0005
        /*00c2*/ 	.short	0x0028
        /*00c4*/ 	.byte	0x00, 0xf5, 0x21, 0x00


	//----- nvinfo : EIATTR_KPARAM_INFO
	.align		4
.L_785:
        /*00c8*/ 	.byte	0x04, 0x17
        /*00ca*/ 	.short	(.L_787 - .L_786)
.L_786:
        /*00cc*/ 	.word	0x00000000
        /*00d0*/ 	.short	0x0004
        /*00d2*/ 	.short	0x0020
        /*00d4*/ 	.byte	0x00, 0xf5, 0x21, 0x00


	//----- nvinfo : EIATTR_KPARAM_INFO
	.align		4
.L_787:
        /*00d8*/ 	.byte	0x04, 0x17
        /*00da*/ 	.short	(.L_789 - .L_788)
.L_788:
        /*00dc*/ 	.word	0x00000000
        /*00e0*/ 	.short	0x0003
        /*00e2*/ 	.short	0x0018
        /*00e4*/ 	.byte	0x00, 0xf5, 0x21, 0x00


	//----- nvinfo : EIATTR_KPARAM_INFO
	.align		4
.L_789:
        /*00e8*/ 	.byte	0x04, 0x17
        /*00ea*/ 	.short	(.L_791 - .L_790)
.L_790:
        /*00ec*/ 	.word	0x00000000
        /*00f0*/ 	.short	0x0002
        /*00f2*/ 	.short	0x0010
        /*00f4*/ 	.byte	0x00, 0xf5, 0x21, 0x00


	//----- nvinfo : EIATTR_KPARAM_INFO
	.align		4
.L_791:
        /*00f8*/ 	.byte	0x04, 0x17
        /*00fa*/ 	.short	(.L_793 - .L_792)
.L_792:
        /*00fc*/ 	.word	0x00000000
        /*0100*/ 	.short	0x0001
        /*0102*/ 	.short	0x0008
        /*0104*/ 	.byte	0x00, 0xf5, 0x21, 0x00


	//----- nvinfo : EIATTR_KPARAM_INFO
	.align		4
.L_793:
        /*0108*/ 	.byte	0x04, 0x17
        /*010a*/ 	.short	(.L_795 - .L_794)
.L_794:
        /*010c*/ 	.word	0x00000000
        /*0110*/ 	.short	0x0000
        /*0112*/ 	.short	0x0000
        /*0114*/ 	.byte	0x00, 0xf5, 0x21, 0x00


	//----- nvinfo : EIATTR_SPARSE_MMA_MASK
	.align		4
.L_795:
        /*0118*/ 	.byte	0x03, 0x50
        /*011a*/ 	.short	0x0000


	//----- nvinfo : EIATTR_MAXREG_COUNT
	.align		4
        /*011c*/ 	.byte	0x03, 0x1b
        /*011e*/ 	.short	0x00ff


	//----- nvinfo : EIATTR_MERCURY_ISA_VERSION
	.align		4
        /*0120*/ 	.byte	0x03, 0x5f
        /*0122*/ 	.short	0x0101


	//----- nvinfo : EIATTR_VRC_CTA_INIT_COUNT
	.align		4
        /*0124*/ 	.byte	0x02, 0x4a
	.zero		1
	.zero		1


	//----- nvinfo : EIATTR_EXIT_INSTR_OFFSETS
	.align		4
        /*0128*/ 	.byte	0x04, 0x1c
        /*012a*/ 	.short	(.L_797 - .L_796)


	//   ....[0]....
.L_796:
        /*012c*/ 	.word	0x000000c0


	//   ....[1]....
        /*0130*/ 	.word	0x000034f0


	//----- nvinfo : EIATTR_CRS_STACK_SIZE
	.align		4
.L_797:
        /*0134*/ 	.byte	0x04, 0x1e
        /*0136*/ 	.short	(.L_799 - .L_798)
.L_798:
        /*0138*/ 	.word	0x00000000


	//----- nvinfo : EIATTR_CBANK_PARAM_SIZE
	.align		4
.L_799:
        /*013c*/ 	.byte	0x03, 0x19
        /*013e*/ 	.short	0x0080


	//----- nvinfo : EIATTR_PARAM_CBANK
	.align		4
        /*0140*/ 	.byte	0x04, 0x0a
        /*0142*/ 	.short	(.L_801 - .L_800)
	.align		4
.L_800:
        /*0144*/ 	.word	index@(.nv.constant0._Z31stress_wavefield_reconstructionPfS_S_S_S_S_S_S_S_S_S_S_fffS_S_)
        /*0148*/ 	.short	0x0380
        /*014a*/ 	.short	0x0080


	//----- nvinfo : EIATTR_SW_WAR
	.align		4
.L_801:
        /*014c*/ 	.byte	0x04, 0x36
        /*014e*/ 	.short	(.L_803 - .L_802)
.L_802:
        /*0150*/ 	.word	0x00000008
.L_803:


//--------------------- .nv.info._Z33velocity_wavefield_reconstructionPfS_S_S_S_S_S_S_S_S_S_S_fff --------------------------
	.section	.nv.info._Z33velocity_wavefield_reconstructionPfS_S_S_S_S_S_S_S_S_S_S_fff,"",@"SHT_CUDA_INFO"
	.sectionflags	@""
	.align	4


	//----- nvinfo : EIATTR_CUDA_API_VERSION
	.align		4
        /*0000*/ 	.byte	0x04, 0x37
        /*0002*/ 	.short	(.L_805 - .L_804)
.L_804:
        /*0004*/ 	.word	0x00000082


	//----- nvinfo : EIATTR_KPARAM_INFO
	.align		4
.L_805:
        /*0008*/ 	.byte	0x04, 0x17
        /*000a*/ 	.short	(.L_807 - .L_806)
.L_806:
        /*000c*/ 	.word	0x00000000
        /*0010*/ 	.short	0x000e
        /*0012*/ 	.short	0x0068
        /*0014*/ 	.byte	0x00, 0xf0, 0x11, 0x00


	//----- nvinfo : EIATTR_KPARAM_INFO
	.align		4
.L_807:
        /*0018*/ 	.byte	0x04, 0x17
        /*001a*/ 	.short	(.L_809 - .L_808)
.L_808:
        /*001c*/ 	.word	0x00000000
        /*0020*/ 	.short	0x000d
        /*0022*/ 	.short	0x0064
        /*0024*/ 	.byte	0x00, 0xf0, 0x11, 0x00


	//----- nvinfo : EIATTR_KPARAM_INFO
	.align		4
.L_809:
        /*0028*/ 	.byte	0x04, 0x17
        /*002a*/ 	.short	(.L_811 - .L_810)
.L_810:
        /*002c*/ 	.word	0x00000000
        /*0030*/ 	.short	0x000c
        /*0032*/ 	.short	0x0060
        /*0034*/ 	.byte	0x00, 0xf0, 0x11, 0x00


	//----- nvinfo : EIATTR_KPARAM_INFO
	.align		4
.L_811:
        /*0038*/ 	.byte	0x04, 0x17
        /*003a*/ 	.short	(.L_813 - .L_812)
.L_812:
        /*003c*/ 	.word	0x00000000
        /*0040*/ 	.short	0x000b
        /*0042*/ 	.short	0x0058
        /*0044*/ 	.byte	0x00, 0xf5, 0x21, 0x00


	//----- nvinfo : EIATTR_KPARAM_INFO
	.align		4
.L_813:
        /*0048*/ 	.byte	0x04, 0x17
        /*004a*/ 	.short	(.L_815 - .L_814)
.L_814:
        /*004c*/ 	.word	0x00000000
        /*0050*/ 	.short	0x000a
        /*0052*/ 	.short	0x0050
        /*0054*/ 	.byte	0x00, 0xf5, 0x21, 0x00


	//----- nvinfo : EIATTR_KPARAM_INFO
	.align		4
.L_815:
        /*0058*/ 	.byte	0x04, 0x17
        /*005a*/ 	.short	(.L_817 - .L_816)
.L_816:
        /*005c*/ 	.word	0x00000000
        /*0060*/ 	.short	0x0009
        /*0062*/ 	.short	0x0048
        /*0064*/ 	.byte	0x00, 0xf5, 0x21, 0x00


	//----- nvinfo : EIATTR_KPARAM_INFO
	.align		4
.L_817:
        /*0068*/ 	.byte	0x04, 0x17
        /*006a*/ 	.short	(.L_819 - .L_818)
.L_818:
        /*006c*/ 	.word	0x00000000
        /*0070*/ 	.short	0x0008
        /*0072*/ 	.short	0x0040
        /*0074*/ 	.byte	0x00, 0xf5, 0x21, 0x00


	//----- nvinfo : EIATTR_KPARAM_INFO
	.align		4
.L_819:
        /*0078*/ 	.byte	0x04, 0x17
        /*007a*/ 	.short	(.L_821 - .L_820)
.L_820:
        /*007c*/ 	.word	0x00000000
        /*0080*/ 	.short	0x0007
        /*0082*/ 	.short	0x0038
        /*0084*/ 	.byte	0x00, 0xf5, 0x21, 0x00


	//----- nvinfo : EIATTR_KPARAM_INFO
	.align		4
.L_821:
        /*0088*/ 	.byte	0x04, 0x17
        /*008a*/ 	.short	(.L_823 - .L_822)
.L_822:
        /*008c*/ 	.word	0x00000000
        /*0090*/ 	.short	0x0006
        /*0092*/ 	.short	0x0030
        /*0094*/ 	.byte	0x00, 0xf5, 0x21, 0x00


	//----- nvinfo : EIATTR_KPARAM_INFO
	.align		4
.L_823:
        /*0098*/ 	.byte	0x04, 0x17
        /*009a*/ 	.short	(.L_825 - .L_824)
.L_824:
        /*009c*/ 	.word	0x00000000
        /*00a0*/ 	.short	0x0005
        /*00a2*/ 	.short	0x0028
        /*00a4*/ 	.byte	0x00, 0xf5, 0x21, 0x00


	//----- nvinfo : EIATTR_KPARAM_INFO
	.align		4
.L_825:
        /*00a8*/ 	.byte	0x04, 0x17
        /*00aa*/ 	.short	(.L_827 - .L_826)
.L_826:
        /*00ac*/ 	.word	0x00000000
        /*00b0*/ 	.short	0x0004
        /*00b2*/ 	.short	0x0020
        /*00b4*/ 	.byte	0x00, 0xf5, 0x21, 0x00


	//----- nvinfo : EIATTR_KPARAM_INFO
	.align		4
.L_827:
        /*00b8*/ 	.byte	0x04, 0x17
        /*00ba*/ 	.short	(.L_829 - .L_828)
.L_828:
        /*00bc*/ 	.word	0x00000000
        /*00c0*/ 	.short	0x0003
        /*00c2*/ 	.short	0x0018
        /*00c4*/ 	.byte	0x00, 0xf5, 0x21, 0x00


	//----- nvinfo : EIATTR_KPARAM_INFO
	.align		4
.L_829:
        /*00c8*/ 	.byte	0x04, 0x17
        /*00ca*/ 	.short	(.L_831 - .L_830)
.L_830:
        /*00cc*/ 	.word	0x00000000
        /*00d0*/ 	.short	0x0002
        /*00d2*/ 	.short	0x0010
        /*00d4*/ 	.byte	0x00, 0xf5, 0x21, 0x00


	//----- nvinfo : EIATTR_KPARAM_INFO
	.align		4
.L_831:
        /*00d8*/ 	.byte	0x04, 0x17
        /*00da*/ 	.short	(.L_833 - .L_832)
.L_832:
        /*00dc*/ 	.word	0x00000000
        /*00e0*/ 	.short	0x0001
        /*00e2*/ 	.short	0x0008
        /*00e4*/ 	.byte	0x00, 0xf5, 0x21, 0x00


	//----- nvinfo : EIATTR_KPARAM_INFO
	.align		4
.L_833:
        /*00e8*/ 	.byte	0x04, 0x17
        /*00ea*/ 	.short	(.L_835 - .L_834)
.L_834:
        /*00ec*/ 	.word	0x00000000
        /*00f0*/ 	.short	0x0000
        /*00f2*/ 	.short	0x0000
        /*00f4*/ 	.byte	0x00, 0xf5, 0x21, 0x00


	//----- nvinfo : EIATTR_SPARSE_MMA_MASK
	.align		4
.L_835:
        /*00f8*/ 	.byte	0x03, 0x50
        /*00fa*/ 	.short	0x0000


	//----- nvinfo : EIATTR_MAXREG_COUNT
	.align		4
        /*00fc*/ 	.byte	0x03, 0x1b
        /*00fe*/ 	.short	0x00ff


	//----- nvinfo : EIATTR_MERCURY_ISA_VERSION
	.align		4
        /*0100*/ 	.byte	0x03, 0x5f
        /*0102*/ 	.short	0x0101


	//----- nvinfo : EIATTR_VRC_CTA_INIT_COUNT
	.align		4
        /*0104*/ 	.byte	0x02, 0x4a
	.zero		1
	.zero		1


	//----- nvinfo : EIATTR_EXIT_INSTR_OFFSETS
	.align		4
        /*0108*/ 	.byte	0x04, 0x1c
        /*010a*/ 	.short	(.L_837 - .L_836)


	//   ....[0]....
.L_836:
        /*010c*/ 	.word	0x000000c0


	//   ....[1]....
        /*0110*/ 	.word	0x00001bb0


	//----- nvinfo : EIATTR_CRS_STACK_SIZE
	.align		4
.L_837:
        /*0114*/ 	.byte	0x04, 0x1e
        /*0116*/ 	.short	(.L_839 - .L_838)
.L_838:
        /*0118*/ 	.word	0x00000000


	//----- nvinfo : EIATTR_CBANK_PARAM_SIZE
	.align		4
.L_839:
        /*011c*/ 	.byte	0x03, 0x19
        /*011e*/ 	.short	0x006c


	//----- nvinfo : EIATTR_PARAM_CBANK
	.align		4
        /*0120*/ 	.byte	0x04, 0x0a
        /*0122*/ 	.short	(.L_841 - .L_840)
	.align		4
.L_840:
        /*0124*/ 	.word	index@(.nv.constant0._Z33velocity_wavefield_reconstructionPfS_S_S_S_S_S_S_S_S_S_S_fff)
        /*0128*/ 	.short	0x0380
        /*012a*/ 	.short	0x006c


	//----- nvinfo : EIATTR_SW_WAR
	.align		4
.L_841:
        /*012c*/ 	.byte	0x04, 0x36
        /*012e*/ 	.short	(.L_843 - .L_842)
.L_842:
        /*0130*/ 	.word	0x00000008
.L_843:


//--------------------- .nv.info._Z7PLACE_VPfS_S_S_S_S_S_S_S_S_S_S_ --------------------------
	.section	.nv.info._Z7PLACE_VPfS_S_S_S_S_S_S_S_S_S_S_,"",@"SHT_CUDA_INFO"
	.sectionflags	@""
	.align	4


	//----- nvinfo : EIATTR_CUDA_API_VERSION
	.align		4
        /*0000*/ 	.byte	0x04, 0x37
        /*0002*/ 	.short	(.L_845 - .L_844)
.L_844:
        /*0004*/ 	.word	0x00000082


	//----- nvinfo : EIATTR_KPARAM_INFO
	.align		4
.L_845:
        /*0008*/ 	.byte	0x04, 0x17
        /*000a*/ 	.short	(.L_847 - .L_846)
.L_846:
        /*000c*/ 	.word	0x00000000
        /*0010*/ 	.short	0x000b
        /*0012*/ 	.short	0x0058
        /*0014*/ 	.byte	0x00, 0xf5, 0x21, 0x00


	//----- nvinfo : EIATTR_KPARAM_INFO
	.align		4
.L_847:
        /*0018*/ 	.byte	0x04, 0x17
        /*001a*/ 	.short	(.L_849 - .L_848)
.L_848:
        /*001c*/ 	.word	0x00000000
        /*0020*/ 	.short	0x000a
        /*0022*/ 	.short	0x0050
        /*0024*/ 	.byte	0x00, 0xf5, 0x21, 0x00


	//----- nvinfo : EIATTR_KPARAM_INFO
	.align		4
.L_849:
        /*0028*/ 	.byte	0x04, 0x17
        /*002a*/ 	.short	(.L_851 - .L_850)
.L_850:
        /*002c*/ 	.word	0x00000000
        /*0030*/ 	.short	0x0009
        /*0032*/ 	.short	0x0048
        /*0034*/ 	.byte	0x00, 0xf5, 0x21, 0x00


	//----- nvinfo : EIATTR_KPARAM_INFO
	.align		4
.L_851:
        /*0038*/ 	.byte	0x04, 0x17
        /*003a*/ 	.short	(.L_853 - .L_852)
.L_852:
        /*003c*/ 	.word	0x00000000
        /*0040*/ 	.short	0x0008
        /*0042*/ 	.short	0x0040
        /*0044*/ 	.byte	0x00, 0xf5, 0x21, 0x00


	//----- nvinfo : EIATTR_KPARAM_INFO
	.align		4
.L_853:
        /*0048*/ 	.byte	0x04, 0x17
        /*004a*/ 	.short	(.L_855 - .L_854)
.L_854:
        /*004c*/ 	.word	0x00000000
        /*0050*/ 	.short	0x0007
        /*0052*/ 	.short	0x0038
        /*0054*/ 	.byte	0x00, 0xf5, 0x21, 0x00


	//----- nvinfo : EIATTR_KPARAM_INFO
	.align		4
.L_855:
        /*0058*/ 	.byte	0x04, 0x17
        /*005a*/ 	.short	(.L_857 - .L_856)
.L_856:
        /*005c*/ 	.word	0x00000000
        /*0060*/ 	.short	0x0006
        /*0062*/ 	.short	0x0030
        /*0064*/ 	.byte	0x00, 0xf5, 0x21, 0x00


	//----- nvinfo : EIATTR_KPARAM_INFO
	.align		4
.L_857:
        /*0068*/ 	.byte	0x04, 0x17
        /*006a*/ 	.short	(.L_859 - .L_858)
.L_858:
        /*006c*/ 	.word	0x00000000
        /*0070*/ 	.short	0x0005
        /*0072*/ 	.short	0x0028
        /*0074*/ 	.byte	0x00, 0xf5, 0x21, 0x00


	//----- nvinfo : EIATTR_KPARAM_INFO
	.align		4
.L_859:
        /*0078*/ 	.byte	0x04, 0x17
        /*007a*/ 	.short	(.L_861 - .L_860)
.L_860:
        /*007c*/ 	.word	0x00000000
        /*0080*/ 	.short	0x0004
        /*0082*/ 	.short	0x0020
        /*0084*/ 	.byte	0x00, 0xf5, 0x21, 0x00


	//----- nvinfo : EIATTR_KPARAM_INFO
	.align		4
.L_861:
        /*0088*/ 	.byte	0x04, 0x17
        /*008a*/ 	.short	(.L_863 - .L_862)
.L_862:
        /*008c*/ 	.word	0x00000000
        /*0090*/ 	.short	0x0003
        /*0092*/ 	.short	0x0018
        /*0094*/ 	.byte	0x00, 0xf5, 0x21, 0x00


	//----- nvinfo : EIATTR_KPARAM_INFO
	.align		4
.L_863:
        /*0098*/ 	.byte	0x04, 0x17
        /*009a*/ 	.short	(.L_865 - .L_864)
.L_864:
        /*009c*/ 	.word	0x00000000
        /*00a0*/ 	.short	0x0002
        /*00a2*/ 	.short	0x0010
        /*00a4*/ 	.byte	0x00, 0xf5, 0x21, 0x00


	//----- nvinfo : EIATTR_KPARAM_INFO
	.align		4
.L_865:
        /*00a8*/ 	.byte	0x04, 0x17
        /*00aa*/ 	.short	(.L_867 - .L_866)
.L_866:
        /*00ac*/ 	.word	0x00000000
        /*00b0*/ 	.short	0x0001
        /*00b2*/ 	.short	0x0008
        /*00b4*/ 	.byte	0x00, 0xf5, 0x21, 0x00


	//----- nvinfo : EIATTR_KPARAM_INFO
	.align		4
.L_867:
        /*00b8*/ 	.byte	0x04, 0x17
        /*00ba*/ 	.short	(.L_869 - .L_868)
.L_868:
        /*00bc*/ 	.word	0x00000000
        /*00c0*/ 	.short	0x0000
        /*00c2*/ 	.short	0x0000
        /*00c4*/ 	.byte	0x00, 0xf5, 0x21, 0x00


	//----- nvinfo : EIATTR_SPARSE_MMA_MASK
	.align		4
.L_869:
        /*00c8*/ 	.byte	0x03, 0x50
        /*00ca*/ 	.short	0x0000


	//----- nvinfo : EIATTR_MAXREG_COUNT
	.align		4
        /*00cc*/ 	.byte	0x03, 0x1b
        /*00ce*/ 	.short	0x00ff


	//----- nvinfo : EIATTR_MERCURY_ISA_VERSION
	.align		4
        /*00d0*/ 	.byte	0x03, 0x5f
        /*00d2*/ 	.short	0x0101


	//----- nvinfo : EIATTR_VRC_CTA_INIT_COUNT
	.align		4
        /*00d4*/ 	.byte	0x02, 0x4a
	.zero		1
	.zero		1


	//----- nvinfo : EIATTR_EXIT_INSTR_OFFSETS
	.align		4
        /*00d8*/ 	.byte	0x04, 0x1c
        /*00da*/ 	.short	(.L_871 - .L_870)


	//   ....[0]....
.L_870:
        /*00dc*/ 	.word	0x000000c0


	//   ....[1]....
        /*00e0*/ 	.word	0x00000370


	//----- nvinfo : EIATTR_CBANK_PARAM_SIZE
	.align		4
.L_871:
        /*00e4*/ 	.byte	0x03, 0x19
        /*00e6*/ 	.short	0x0060


	//----- nvinfo : EIATTR_PARAM_CBANK
	.align		4
        /*00e8*/ 	.byte	0x04, 0x0a
        /*00ea*/ 	.short	(.L_873 - .L_872)
	.align		4
.L_872:
        /*00ec*/ 	.word	index@(.nv.constant0._Z7PLACE_VPfS_S_S_S_S_S_S_S_S_S_S_)
        /*00f0*/ 	.short	0x0380
        /*00f2*/ 	.short	0x0060


	//----- nvinfo : EIATTR_SW_WAR
	.align		4
.L_873:
        /*00f4*/ 	.byte	0x04, 0x36
        /*00f6*/ 	.short	(.L_875 - .L_874)
.L_874:
        /*00f8*/ 	.word	0x00000008
.L_875:


//--------------------- .nv.info._Z8reshot_sPfS_S_S_S_S_S_S_fffS_S_ --------------------------
	.section	.nv.info._Z8reshot_sPfS_S_S_S_S_S_S_fffS_S_,"",@"SHT_CUDA_INFO"
	.sectionflags	@""
	.align	4


	//----- nvinfo : EIATTR_CUDA_API_VERSION
	.align		4
        /*0000*/ 	.byte	0x04, 0x37
        /*0002*/ 	.short	(.L_877 - .L_876)
.L_876:
        /*0004*/ 	.word	0x00000082


	//----- nvinfo : EIATTR_KPARAM_INFO
	.align		4
.L_877:
        /*0008*/ 	.byte	0x04, 0x17
        /*000a*/ 	.short	(.L_879 - .L_878)
.L_878:
        /*000c*/ 	.word	0x00000000
        /*0010*/ 	.short	0x000c
        /*0012*/ 	.short	0x0058
        /*0014*/ 	.byte	0x00, 0xf5, 0x21, 0x00


	//----- nvinfo : EIATTR_KPARAM_INFO
	.align		4
.L_879:
        /*0018*/ 	.byte	0x04, 0x17
        /*001a*/ 	.short	(.L_881 - .L_880)
.L_880:
        /*001c*/ 	.word	0x00000000
        /*0020*/ 	.short	0x000b
        /*0022*/ 	.short	0x0050
        /*0024*/ 	.byte	0x00, 0xf5, 0x21, 0x00


	//----- nvinfo : EIATTR_KPARAM_INFO
	.align		4
.L_881:
        /*0028*/ 	.byte	0x04, 0x17
        /*002a*/ 	.short	(.L_883 - .L_882)
.L_882:
        /*002c*/ 	.word	0x00000000
        /*0030*/ 	.short	0x000a
        /*0032*/ 	.short	0x0048
        /*0034*/ 	.byte	0x00, 0xf0, 0x11, 0x00


	//----- nvinfo : EIATTR_KPARAM_INFO
	.align		4
.L_883:
        /*0038*/ 	.byte	0x04, 0x17
        /*003a*/ 	.short	(.L_885 - .L_884)
.L_884:
        /*003c*/ 	.word	0x00000000
        /*0040*/ 	.short	0x0009
        /*0042*/ 	.short	0x0044
        /*0044*/ 	.byte	0x00, 0xf0, 0x11, 0x00


	//----- nvinfo : EIATTR_KPARAM_INFO
	.align		4
.L_885:
        /*0048*/ 	.byte	0x04, 0x17
        /*004a*/ 	.short	(.L_887 - .L_886)
.L_886:
        /*004c*/ 	.word	0x00000000
        /*0050*/ 	.short	0x0008
        /*0052*/ 	.short	0x0040
        /*0054*/ 	.byte	0x00, 0xf0, 0x11, 0x00


	//----- nvinfo : EIATTR_KPARAM_INFO
	.align		4
.L_887:
        /*0058*/ 	.byte	0x04, 0x17
        /*005a*/ 	.short	(.L_889 - .L_888)
.L_888:
        /*005c*/ 	.word	0x00000000
        /*0060*/ 	.short	0x0007
        /*0062*/ 	.short	0x0038
        /*0064*/ 	.byte	0x00, 0xf5, 0x21, 0x00


	//----- nvinfo : EIATTR_KPARAM_INFO
	.align		4
.L_889:
        /*0068*/ 	.byte	0x04, 0x17
        /*006a*/ 	.short	(.L_891 - .L_890)
.L_890:
        /*006c*/ 	.word	0x00000000
        /*0070*/ 	.short	0x0006
        /*0072*/ 	.short	0x0030
        /*0074*/ 	.byte	0x00, 0xf5, 0x21, 0x00


	//----- nvinfo : EIATTR_KPARAM_INFO
	.align		4
.L_891:
        /*0078*/ 	.byte	0x04, 0x17
        /*007a*/ 	.short	(.L_893 - .L_892)
.L_892:
        /*007c*/ 	.word	0x00000000
        /*0080*/ 	.short	0x0005
        /*0082*/ 	.short	0x0028
        /*0084*/ 	.byte	0x00, 0xf5, 0x21, 0x00


	//----- nvinfo : EIATTR_KPARAM_INFO
	.align		4
.L_893:
        /*0088*/ 	.byte	0x04, 0x17
        /*008a*/ 	.short	(.L_895 - .L_894)
.L_894:
        /*008c*/ 	.word	0x00000000
        /*0090*/ 	.short	0x0004
        /*0092*/ 	.short	0x0020
        /*0094*/ 	.byte	0x00, 0xf5, 0x21, 0x00


	//----- nvinfo : EIATTR_KPARAM_INFO
	.align		4
.L_895:
        /*0098*/ 	.byte	0x04, 0x17
        /*009a*/ 	.short	(.L_897 - .L_896)
.L_896:
        /*009c*/ 	.word	0x00000000
        /*00a0*/ 	.short	0x0003
        /*00a2*/ 	.short	0x0018
        /*00a4*/ 	.byte	0x00, 0xf5, 0x21, 0x00


	//----- nvinfo : EIATTR_KPARAM_INFO
	.align		4
.L_897:
        /*00a8*/ 	.byte	0x04, 0x17
        /*00aa*/ 	.short	(.L_899 - .L_898)
.L_898:
        /*00ac*/ 	.word	0x00000000
        /*00b0*/ 	.short	0x0002
        /*00b2*/ 	.short	0x0010
        /*00b4*/ 	.byte	0x00, 0xf5, 0x21, 0x00


	//----- nvinfo : EIATTR_KPARAM_INFO
	.align		4
.L_899:
        /*00b8*/ 	.byte	0x04, 0x17
        /*00ba*/ 	.short	(.L_901 - .L_900)
.L_900:
        /*00bc*/ 	.word	0x00000000
        /*00c0*/ 	.short	0x0001
        /*00c2*/ 	.short	0x0008
        /*00c4*/ 	.byte	0x00, 0xf5, 0x21, 0x00


	//----- nvinfo : EIATTR_KPARAM_INFO
	.align		4
.L_901:
        /*00c8*/ 	.byte	0x04, 0x17
        /*00ca*/ 	.short	(.L_903 - .L_902)
.L_902:
        /*00cc*/ 	.word	0x00000000
        /*00d0*/ 	.short	0x0000
        /*00d2*/ 	.short	0x0000
        /*00d4*/ 	.byte	0x00, 0xf5, 0x21, 0x00


	//----- nvinfo : EIATTR_SPARSE_MMA_MASK
	.align		4
.L_903:
        /*00d8*/ 	.byte	0x03, 0x50
        /*00da*/ 	.short	0x0000


	//----- nvinfo : EIATTR_MAXREG_COUNT
	.align		4
        /*00dc*/ 	.byte	0x03, 0x1b
        /*00de*/ 	.short	0x00ff


	//----- nvinfo : EIATTR_MERCURY_ISA_VERSION
	.align		4
        /*00e0*/ 	.byte	0x03, 0x5f
        /*00e2*/ 	.short	0x0101


	//----- nvinfo : EIATTR_VRC_CTA_INIT_COUNT
	.align		4
        /*00e4*/ 	.byte	0x02, 0x4a
	.zero		1
	.zero		1


	//----- nvinfo : EIATTR_EXIT_INSTR_OFFSETS
	.align		4
        /*00e8*/ 	.byte	0x04, 0x1c
        /*00ea*/ 	.short	(.L_905 - .L_904)


	//   ....[0]....
.L_904:
        /*00ec*/ 	.word	0x000000c0


	//   ....[1]....
        /*00f0*/ 	.word	0x00001010


	//----- nvinfo : EIATTR_CRS_STACK_SIZE
	.align		4
.L_905:
        /*00f4*/ 	.byte	0x04, 0x1e
        /*00f6*/ 	.short	(.L_907 - .L_906)
.L_906:
        /*00f8*/ 	.word	0x00000000


	//----- nvinfo : EIATTR_CBANK_PARAM_SIZE
	.align		4
.L_907:
        /*00fc*/ 	.byte	0x03, 0x19
        /*00fe*/ 	.short	0x0060


	//----- nvinfo : EIATTR_PARAM_CBANK
	.align		4
        /*0100*/ 	.byte	0x04, 0x0a
        /*0102*/ 	.short	(.L_909 - .L_908)
	.align		4
.L_908:
        /*0104*/ 	.word	index@(.nv.constant0._Z8reshot_sPfS_S_S_S_S_S_S_fffS_S_)
        /*0108*/ 	.short	0x0380
        /*010a*/ 	.short	0x0060


	//----- nvinfo : EIATTR_SW_WAR
	.align		4
.L_909:
        /*010c*/ 	.byte	0x04, 0x36
        /*010e*/ 	.short	(.L_911 - .L_910)
.L_910:
        /*0110*/ 	.word	0x00000008
.L_911:


//--------------------- .nv.info._Z8reshot_uPfS_S_S_S_S_S_S_S_S_S_S_fffS_S_S_S_S_S_S_S_ --------------------------
	.section	.nv.info._Z8reshot_uPfS_S_S_S_S_S_S_S_S_S_S_fffS_S_S_S_S_S_S_S_,"",@"SHT_CUDA_INFO"
	.sectionflags	@""
	.align	4


	//----- nvinfo : EIATTR_CUDA_API_VERSION
	.align		4
        /*0000*/ 	.byte	0x04, 0x37
        /*0002*/ 	.short	(.L_913 - .L_912)
.L_912:
        /*0004*/ 	.word	0x00000082


	//----- nvinfo : EIATTR_KPARAM_INFO
	.align		4
.L_913:
        /*0008*/ 	.byte	0x04, 0x17
        /*000a*/ 	.short	(.L_915 - .L_914)
.L_914:
        /*000c*/ 	.word	0x00000000
        /*0010*/ 	.short	0x0016
        /*0012*/ 	.short	0x00a8
        /*0014*/ 	.byte	0x00, 0xf5, 0x21, 0x00


	//----- nvinfo : EIATTR_KPARAM_INFO
	.align		4
.L_915:
        /*0018*/ 	.byte	0x04, 0x17
        /*001a*/ 	.short	(.L_917 - .L_916)
.L_916:
        /*001c*/ 	.word	0x00000000
        /*0020*/ 	.short	0x0015
        /*0022*/ 	.short	0x00a0
        /*0024*/ 	.byte	0x00, 0xf5, 0x21, 0x00


	//----- nvinfo : EIATTR_KPARAM_INFO
	.align		4
.L_917:
        /*0028*/ 	.byte	0x04, 0x17
        /*002a*/ 	.short	(.L_919 - .L_918)
.L_918:
        /*002c*/ 	.word	0x00000000
        /*0030*/ 	.short	0x0014
        /*0032*/ 	.short	0x0098
        /*0034*/ 	.byte	0x00, 0xf5, 0x21, 0x00


	//----- nvinfo : EIATTR_KPARAM_INFO
	.align		4
.L_919:
        /*0038*/ 	.byte	0x04, 0x17
        /*003a*/ 	.short	(.L_921 - .L_920)
.L_920:
        /*003c*/ 	.word	0x00000000
        /*0040*/ 	.short	0x0013
        /*0042*/ 	.short	0x0090
        /*0044*/ 	.byte	0x00, 0xf5, 0x21, 0x00


	//----- nvinfo : EIATTR_KPARAM_INFO
	.align		4
.L_921:
        /*0048*/ 	.byte	0x04, 0x17
        /*004a*/ 	.short	(.L_923 - .L_922)
.L_922:
        /*004c*/ 	.word	0x00000000
        /*0050*/ 	.short	0x0012
        /*0052*/ 	.short	0x0088
        /*0054*/ 	.byte	0x00, 0xf5, 0x21, 0x00


	//----- nvinfo : EIATTR_KPARAM_INFO
	.align		4
.L_923:
        /*0058*/ 	.byte	0x04, 0x17
        /*005a*/ 	.short	(.L_925 - .L_924)
.L_924:
        /*005c*/ 	.word	0x00000000
        /*0060*/ 	.short	0x0011
        /*0062*/ 	.short	0x0080
        /*0064*/ 	.byte	0x00, 0xf5, 0x21, 0x00


	//----- nvinfo : EIATTR_KPARAM_INFO
	.align		4
.L_925:
        /*0068*/ 	.byte	0x04, 0x17
        /*006a*/ 	.short	(.L_927 - .L_926)
.L_926:
        /*006c*/ 	.word	0x00000000
        /*0070*/ 	.short	0x0010
        /*0072*/ 	.short	0x0078
        /*0074*/ 	.byte	0x00, 0xf5, 0x21, 0x00


	//----- nvinfo : EIATTR_KPARAM_INFO
	.align		4
.L_927:
        /*0078*/ 	.byte	0x04, 0x17
        /*007a*/ 	.short	(.L_929 - .L_928)
.L_928:
        /*007c*/ 	.word	0x00000000
        /*0080*/ 	.short	0x000f
        /*0082*/ 	.short	0x0070
        /*0084*/ 	.byte	0x00, 0xf5, 0x21, 0x00


	//----- nvinfo : EIATTR_KPARAM_INFO
	.align		4
.L_929:
        /*0088*/ 	.byte	0x04, 0x17
        /*008a*/ 	.short	(.L_931 - .L_930)
.L_930:
        /*008c*/ 	.word	0x00000000
        /*0090*/ 	.short	0x000e
        /*0092*/ 	.short	0x0068
        /*0094*/ 	.byte	0x00, 0xf0, 0x11, 0x00


	//----- nvinfo : EIATTR_KPARAM_INFO
	.align		4
.L_931:
        /*0098*/ 	.byte	0x04, 0x17
        /*009a*/ 	.short	(.L_933 - .L_932)
.L_932:
        /*009c*/ 	.word	0x00000000
        /*00a0*/ 	.short	0x000d
        /*00a2*/ 	.short	0x0064
        /*00a4*/ 	.byte	0x00, 0xf0, 0x11, 0x00


	//----- nvinfo : EIATTR_KPARAM_INFO
	.align		4
.L_933:
        /*00a8*/ 	.byte	0x04, 0x17
        /*00aa*/ 	.short	(.L_935 - .L_934)
.L_934:
        /*00ac*/ 	.word	0x00000000
        /*00b0*/ 	.short	0x000c
        /*00b2*/ 	.short	0x0060
        /*00b4*/ 	.byte	0x00, 0xf0, 0x11, 0x00


	//----- nvinfo : EIATTR_KPARAM_INFO
	.align		4
.L_935:
        /*00b8*/ 	.byte	0x04, 0x17
        /*00ba*/ 	.short	(.L_937 - .L_936)
.L_936:
        /*00bc*/ 	.word	0x00000000
        /*00c0*/ 	.short	0x000b
        /*00c2*/ 	.short	0x0058
        /*00c4*/ 	.byte	0x00, 0xf5, 0x21, 0x00


	//----- nvinfo : EIATTR_KPARAM_INFO
	.align		4
.L_937:
        /*00c8*/ 	.byte	0x04, 0x17
        /*00ca*/ 	.short	(.L_939 - .L_938)
.L_938:
        /*00cc*/ 	.word	0x00000000
        /*00d0*/ 	.short	0x000a
        /*00d2*/ 	.short	0x0050
        /*00d4*/ 	.byte	0x00, 0xf5, 0x21, 0x00


	//----- nvinfo : EIATTR_KPARAM_INFO
	.align		4
.L_939:
        /*00d8*/ 	.byte	0x04, 0x17
        /*00da*/ 	.short	(.L_941 - .L_940)
.L_940:
        /*00dc*/ 	.word	0x00000000
        /*00e0*/ 	.short	0x0009
        /*00e2*/ 	.short	0x0048
        /*00e4*/ 	.byte	0x00, 0xf5, 0x21, 0x00


	//----- nvinfo : EIATTR_KPARAM_INFO
	.align		4
.L_941:
        /*00e8*/ 	.byte	0x04, 0x17
        /*00ea*/ 	.short	(.L_943 - .L_942)
.L_942:
        /*00ec*/ 	.word	0x00000000
        /*00f0*/ 	.short	0x0008
        /*00f2*/ 	.short	0x0040
        /*00f4*/ 	.byte	0x00, 0xf5, 0x21, 0x00


	//----- nvinfo : EIATTR_KPARAM_INFO
	.align		4
.L_943:
        /*00f8*/ 	.byte	0x04, 0x17
        /*00fa*/ 	.short	(.L_945 - .L_944)
.L_944:
        /*00fc*/ 	.word	0x00000000
        /*0100*/ 	.short	0x0007
        /*0102*/ 	.short	0x0038
        /*0104*/ 	.byte	0x00, 0xf5, 0x21, 0x00


	//----- nvinfo : EIATTR_KPARAM_INFO
	.align		4
.L_945:
        /*0108*/ 	.byte	0x04, 0x17
        /*010a*/ 	.short	(.L_947 - .L_946)
.L_946:
        /*010c*/ 	.word	0x00000000
        /*0110*/ 	.short	0x0006
        /*0112*/ 	.short	0x0030
        /*0114*/ 	.byte	0x00, 0xf5, 0x21, 0x00


	//----- nvinfo : EIATTR_KPARAM_INFO
	.align		4
.L_947:
        /*0118*/ 	.byte	0x04, 0x17
        /*011a*/ 	.short	(.L_949 - .L_948)
.L_948:
        /*011c*/ 	.word	0x00000000
        /*0120*/ 	.short	0x0005
        /*0122*/ 	.short	0x0028
        /*0124*/ 	.byte	0x00, 0xf5, 0x21, 0x00


	//----- nvinfo : EIATTR_KPARAM_INFO
	.align		4
.L_949:
        /*0128*/ 	.byte	0x04, 0x17
        /*012a*/ 	.short	(.L_951 - .L_950)
.L_950:
        /*012c*/ 	.word	0x00000000
        /*0130*/ 	.short	0x0004
        /*0132*/ 	.short	0x0020
        /*0134*/ 	.byte	0x00, 0xf5, 0x21, 0x00


	//----- nvinfo : EIATTR_KPARAM_INFO
	.align		4
.L_951:
        /*0138*/ 	.byte	0x04, 0x17
        /*013a*/ 	.short	(.L_953 - .L_952)
.L_952:
        /*013c*/ 	.word	0x00000000
        /*0140*/ 	.short	0x0003
        /*0142*/ 	.short	0x0018
        /*0144*/ 	.byte	0x00, 0xf5, 0x21, 0x00


	//----- nvinfo : EIATTR_KPARAM_INFO
	.align		4
.L_953:
        /*0148*/ 	.byte	0x04, 0x17
        /*014a*/ 	.short	(.L_955 - .L_954)
.L_954:
        /*014c*/ 	.word	0x00000000
        /*0150*/ 	.short	0x0002
        /*0152*/ 	.short	0x0010
        /*0154*/ 	.byte	0x00, 0xf5, 0x21, 0x00


	//----- nvinfo : EIATTR_KPARAM_INFO
	.align		4
.L_955:
        /*0158*/ 	.byte	0x04, 0x17
        /*015a*/ 	.short	(.L_957 - .L_956)
.L_956:
        /*015c*/ 	.word	0x00000000
        /*0160*/ 	.short	0x0001
        /*0162*/ 	.short	0x0008
        /*0164*/ 	.byte	0x00, 0xf5, 0x21, 0x00


	//----- nvinfo : EIATTR_KPARAM_INFO
	.align		4
.L_957:
        /*0168*/ 	.byte	0x04, 0x17
        /*016a*/ 	.short	(.L_959 - .L_958)
.L_958:
        /*016c*/ 	.word	0x00000000
        /*0170*/ 	.short	0x0000
        /*0172*/ 	.short	0x0000
        /*0174*/ 	.byte	0x00, 0xf5, 0x21, 0x00


	//----- nvinfo : EIATTR_SPARSE_MMA_MASK
	.align		4
.L_959:
        /*0178*/ 	.byte	0x03, 0x50
        /*017a*/ 	.short	0x0000


	//----- nvinfo : EIATTR_MAXREG_COUNT
	.align		4
        /*017c*/ 	.byte	0x03, 0x1b
        /*017e*/ 	.short	0x00ff


	//----- nvinfo : EIATTR_MERCURY_ISA_VERSION
	.align		4
        /*0180*/ 	.byte	0x03, 0x5f
        /*0182*/ 	.short	0x0101


	//----- nvinfo : EIATTR_VRC_CTA_INIT_COUNT
	.align		4
        /*0184*/ 	.byte	0x02, 0x4a
	.zero		1
	.zero		1


	//----- nvinfo : EIATTR_EXIT_INSTR_OFFSETS
	.align		4
        /*0188*/ 	.byte	0x04, 0x1c
        /*018a*/ 	.short	(.L_961 - .L_960)


	//   ....[0]....
.L_960:
        /*018c*/ 	.word	0x000000c0


	//   ....[1]....
        /*0190*/ 	.word	0x00001e80


	//----- nvinfo : EIATTR_CRS_STACK_SIZE
	.align		4
.L_961:
        /*0194*/ 	.byte	0x04, 0x1e
        /*0196*/ 	.short	(.L_963 - .L_962)
.L_962:
        /*0198*/ 	.word	0x00000000


	//----- nvinfo : EIATTR_CBANK_PARAM_SIZE
	.align		4
.L_963:
        /*019c*/ 	.byte	0x03, 0x19
        /*019e*/ 	.short	0x00b0


	//----- nvinfo : EIATTR_PARAM_CBANK
	.align		4
        /*01a0*/ 	.byte	0x04, 0x0a
        /*01a2*/ 	.short	(.L_965 - .L_964)
	.align		4
.L_964:
        /*01a4*/ 	.word	index@(.nv.constant0._Z8reshot_uPfS_S_S_S_S_S_S_S_S_S_S_fffS_S_S_S_S_S_S_S_)
        /*01a8*/ 	.short	0x0380
        /*01aa*/ 	.short	0x00b0


	//----- nvinfo : EIATTR_SW_WAR
	.align		4
.L_965:
        /*01ac*/ 	.byte	0x04, 0x36
        /*01ae*/ 	.short	(.L_967 - .L_966)
.L_966:
        /*01b0*/ 	.word	0x00000008
.L_967:


//--------------------- .nv.info._Z27stress_backward_propagationPfS_S_S_S_S_S_S_S_S_S_S_S_S_S_fffiS_S_ --------------------------
	.section	.nv.info._Z27stress_backward_propagationPfS_S_S_S_S_S_S_S_S_S_S_S_S_S_fffiS_S_,"",@"SHT_CUDA_INFO"
	.sectionflags	@""
	.align	4


	//----- nvinfo : EIATTR_CUDA_API_VERSION
	.align		4
        /*0000*/ 	.byte	0x04, 0x37
        /*0002*/ 	.short	(.L_969 - .L_968)
.L_968:
        /*0004*/ 	.word	0x00000082


	//----- nvinfo : EIATTR_KPARAM_INFO
	.align		4
.L_969:
        /*0008*/ 	.byte	0x04, 0x17
        /*000a*/ 	.short	(.L_971 - .L_970)
.L_970:
        /*000c*/ 	.word	0x00000000
        /*0010*/ 	.short	0x0014
        /*0012*/ 	.short	0x0090
        /*0014*/ 	.byte	0x00, 0xf5, 0x21, 0x00


	//----- nvinfo : EIATTR_KPARAM_INFO
	.align		4
.L_971:
        /*0018*/ 	.byte	0x04, 0x17
        /*001a*/ 	.short	(.L_973 - .L_972)
.L_972:
        /*001c*/ 	.word	0x00000000
        /*0020*/ 	.short	0x0013
        /*0022*/ 	.short	0x0088
        /*0024*/ 	.byte	0x00, 0xf5, 0x21, 0x00


	//----- nvinfo : EIATTR_KPARAM_INFO
	.align		4
.L_973:
        /*0028*/ 	.byte	0x04, 0x17
        /*002a*/ 	.short	(.L_975 - .L_974)
.L_974:
        /*002c*/ 	.word	0x00000000
        /*0030*/ 	.short	0x0012
        /*0032*/ 	.short	0x0084
        /*0034*/ 	.byte	0x00, 0xf0, 0x11, 0x00


	//----- nvinfo : EIATTR_KPARAM_INFO
	.align		4
.L_975:
        /*0038*/ 	.byte	0x04, 0x17
        /*003a*/ 	.short	(.L_977 - .L_976)
.L_976:
        /*003c*/ 	.word	0x00000000
        /*0040*/ 	.short	0x0011
        /*0042*/ 	.short	0x0080
        /*0044*/ 	.byte	0x00, 0xf0, 0x11, 0x00


	//----- nvinfo : EIATTR_KPARAM_INFO
	.align		4
.L_977:
        /*0048*/ 	.byte	0x04, 0x17
        /*004a*/ 	.short	(.L_979 - .L_978)
.L_978:
        /*004c*/ 	.word	0x00000000
        /*0050*/ 	.short	0x0010
        /*0052*/ 	.short	0x007c
        /*0054*/ 	.byte	0x00, 0xf0, 0x11, 0x00


	//----- nvinfo : EIATTR_KPARAM_INFO
	.align		4
.L_979:
        /*0058*/ 	.byte	0x04, 0x17
        /*005a*/ 	.short	(.L_981 - .L_980)
.L_980:
        /*005c*/ 	.word	0x00000000
        /*0060*/ 	.short	0x000f
        /*0062*/ 	.short	0x0078
        /*0064*/ 	.byte	0x00, 0xf0, 0x11, 0x00


	//----- nvinfo : EIATTR_KPARAM_INFO
	.align		4
.L_981:
        /*0068*/ 	.byte	0x04, 0x17
        /*006a*/ 	.short	(.L_983 - .L_982)
.L_982:
        /*006c*/ 	.word	0x00000000
        /*0070*/ 	.short	0x000e
        /*0072*/ 	.short	0x0070
        /*0074*/ 	.byte	0x00, 0xf5, 0x21, 0x00


	//----- nvinfo : EIATTR_KPARAM_INFO
	.align		4
.L_983:
        /*0078*/ 	.byte	0x04, 0x17
        /*007a*/ 	.short	(.L_985 - .L_984)
.L_984:
        /*007c*/ 	.word	0x00000000
        /*0080*/ 	.short	0x000d
        /*0082*/ 	.short	0x0068
        /*0084*/ 	.byte	0x00, 0xf5, 0x21, 0x00


	//----- nvinfo : EIATTR_KPARAM_INFO
	.align		4
.L_985:
        /*0088*/ 	.byte	0x04, 0x17
        /*008a*/ 	.short	(.L_987 - .L_986)
.L_986:
        /*008c*/ 	.word	0x00000000
        /*0090*/ 	.short	0x000c
        /*0092*/ 	.short	0x0060
        /*0094*/ 	.byte	0x00, 0xf5, 0x21, 0x00


	//----- nvinfo : EIATTR_KPARAM_INFO
	.align		4
.L_987:
        /*0098*/ 	.byte	0x04, 0x17
        /*009a*/ 	.short	(.L_989 - .L_988)
.L_988:
        /*009c*/ 	.word	0x00000000
        /*00a0*/ 	.short	0x000b
        /*00a2*/ 	.short	0x0058
        /*00a4*/ 	.byte	0x00, 0xf5, 0x21, 0x00


	//----- nvinfo : EIATTR_KPARAM_INFO
	.align		4
.L_989:
        /*00a8*/ 	.byte	0x04, 0x17
        /*00aa*/ 	.short	(.L_991 - .L_990)
.L_990:
        /*00ac*/ 	.word	0x00000000
        /*00b0*/ 	.short	0x000a
        /*00b2*/ 	.short	0x0050
        /*00b4*/ 	.byte	0x00, 0xf5, 0x21, 0x00


	//----- nvinfo : EIATTR_KPARAM_INFO
	.align		4
.L_991:
        /*00b8*/ 	.byte	0x04, 0x17
        /*00ba*/ 	.short	(.L_993 - .L_992)
.L_992:
        /*00bc*/ 	.word	0x00000000
        /*00c0*/ 	.short	0x0009
        /*00c2*/ 	.short	0x0048
        /*00c4*/ 	.byte	0x00, 0xf5, 0x21, 0x00


	//----- nvinfo : EIATTR_KPARAM_INFO
	.align		4
.L_993:
        /*00c8*/ 	.byte	0x04, 0x17
        /*00ca*/ 	.short	(.L_995 - .L_994)
.L_994:
        /*00cc*/ 	.word	0x00000000
        /*00d0*/ 	.short	0x0008
        /*00d2*/ 	.short	0x0040
        /*00d4*/ 	.byte	0x00, 0xf5, 0x21, 0x00


	//----- nvinfo : EIATTR_KPARAM_INFO
	.align		4
.L_995:
        /*00d8*/ 	.byte	0x04, 0x17
        /*00da*/ 	.short	(.L_997 - .L_996)
.L_996:
        /*00dc*/ 	.word	0x00000000
        /*00e0*/ 	.short	0x0007
        /*00e2*/ 	.short	0x0038
        /*00e4*/ 	.byte	0x00, 0xf5, 0x21, 0x00


	//----- nvinfo : EIATTR_KPARAM_INFO
	.align		4
.L_997:
        /*00e8*/ 	.byte	0x04, 0x17
        /*00ea*/ 	.short	(.L_999 - .L_998)
.L_998:
        /*00ec*/ 	.word	0x00000000
        /*00f0*/ 	.short	0x0006
        /*00f2*/ 	.short	0x0030
        /*00f4*/ 	.byte	0x00, 0xf5, 0x21, 0x00


	//----- nvinfo : EIATTR_KPARAM_INFO
	.align		4
.L_999:
        /*00f8*/ 	.byte	0x04, 0x17
        /*00fa*/ 	.short	(.L_1001 - .L_1000)
.L_1000:
        /*00fc*/ 	.word	0x00000000
        /*0100*/ 	.short	0x0005
        /*0102*/ 	.short	0x0028
        /*0104*/ 	.byte	0x00, 0xf5, 0x21, 0x00


	//----- nvinfo : EIATTR_KPARAM_INFO
	.align		4
.L_1001:
        /*0108*/ 	.byte	0x04, 0x17
        /*010a*/ 	.short	(.L_1003 - .L_1002)
.L_1002:
        /*010c*/ 	.word	0x00000000
        /*0110*/ 	.short	0x0004
        /*0112*/ 	.short	0x0020
        /*0114*/ 	.byte	0x00, 0xf5, 0x21, 0x00


	//----- nvinfo : EIATTR_KPARAM_INFO
	.align		4
.L_1003:
        /*0118*/ 	.byte	0x04, 0x17
        /*011a*/ 	.short	(.L_1005 - .L_1004)
.L_1004:
        /*011c*/ 	.word	0x00000000
        /*0120*/ 	.short	0x0003
        /*0122*/ 	.short	0x0018
        /*0124*/ 	.byte	0x00, 0xf5, 0x21, 0x00


	//----- nvinfo : EIATTR_KPARAM_INFO
	.align		4
.L_1005:
        /*0128*/ 	.byte	0x04, 0x17
        /*012a*/ 	.short	(.L_1007 - .L_1006)
.L_1006:
        /*012c*/ 	.word	0x00000000
        /*0130*/ 	.short	0x0002
        /*0132*/ 	.short	0x0010
        /*0134*/ 	.byte	0x00, 0xf5, 0x21, 0x00


	//----- nvinfo : EIATTR_KPARAM_INFO
	.align		4
.L_1007:
        /*0138*/ 	.byte	0x04, 0x17
        /*013a*/ 	.short	(.L_1009 - .L_1008)
.L_1008:
        /*013c*/ 	.word	0x00000000
        /*0140*/ 	.short	0x0001
        /*0142*/ 	.short	0x0008
        /*0144*/ 	.byte	0x00, 0xf5, 0x21, 0x00


	//----- nvinfo : EIATTR_KPARAM_INFO
	.align		4
.L_1009:
        /*0148*/ 	.byte	0x04, 0x17
        /*014a*/ 	.short	(.L_1011 - .L_1010)
.L_1010:
        /*014c*/ 	.word	0x00000000
        /*0150*/ 	.short	0x0000
        /*0152*/ 	.short	0x0000
        /*0154*/ 	.byte	0x00, 0xf5, 0x21, 0x00


	//----- nvinfo : EIATTR_SPARSE_MMA_MASK
	.align		4
.L_1011:
        /*0158*/ 	.byte	0x03, 0x50
        /*015a*/ 	.short	0x0000


	//----- nvinfo : EIATTR_MAXREG_COUNT
	.align		4
        /*015c*/ 	.byte	0x03, 0x1b
        /*015e*/ 	.short	0x00ff


	//----- nvinfo : EIATTR_MERCURY_ISA_VERSION
	.align		4
        /*0160*/ 	.byte	0x03, 0x5f
        /*0162*/ 	.short	0x0101


	//----- nvinfo : EIATTR_VRC_CTA_INIT_COUNT
	.align		4
        /*0164*/ 	.byte	0x02, 0x4a
	.zero		1
	.zero		1


	//----- nvinfo : EIATTR_EXIT_INSTR_OFFSETS
	.align		4
        /*0168*/ 	.byte	0x04, 0x1c
        /*016a*/ 	.short	(.L_1013 - .L_1012)


	//   ....[0]....
.L_1012:
        /*016c*/ 	.word	0x000000c0


	//   ....[1]....
        /*0170*/ 	.word	0x00004230


	//----- nvinfo : EIATTR_CRS_STACK_SIZE
	.align		4
.L_1013:
        /*0174*/ 	.byte	0x04, 0x1e
        /*0176*/ 	.short	(.L_1015 - .L_1014)
.L_1014:
        /*0178*/ 	.word	0x00000000


	//----- nvinfo : EIATTR_CBANK_PARAM_SIZE
	.align		4
.L_1015:
        /*017c*/ 	.byte	0x03, 0x19
        /*017e*/ 	.short	0x0098


	//----- nvinfo : EIATTR_PARAM_CBANK
	.align		4
        /*0180*/ 	.byte	0x04, 0x0a
        /*0182*/ 	.short	(.L_1017 - .L_1016)
	.align		4
.L_1016:
        /*0184*/ 	.word	index@(.nv.constant0._Z27stress_backward_propagationPfS_S_S_S_S_S_S_S_S_S_S_S_S_S_fffiS_S_)
        /*0188*/ 	.short	0x0380
        /*018a*/ 	.short	0x0098


	//----- nvinfo : EIATTR_SW_WAR
	.align		4
.L_1017:
        /*018c*/ 	.byte	0x04, 0x36
        /*018e*/ 	.short	(.L_1019 - .L_1018)
.L_1018:
        /*0190*/ 	.word	0x00000008
.L_1019:


//--------------------- .nv.info._Z29velocity_backward_propagationPfS_S_S_S_S_S_S_S_S_S_S_S_S_fff --------------------------
	.section	.nv.info._Z29velocity_backward_propagationPfS_S_S_S_S_S_S_S_S_S_S_S_S_fff,"",@"SHT_CUDA_INFO"
	.sectionflags	@""
	.align	4


	//----- nvinfo : EIATTR_CUDA_API_VERSION
	.align		4
        /*0000*/ 	.byte	0x04, 0x37
        /*0002*/ 	.short	(.L_1021 - .L_1020)
.L_1020:
        /*0004*/ 	.word	0x00000082


	//----- nvinfo : EIATTR_KPARAM_INFO
	.align		4
.L_1021:
        /*0008*/ 	.byte	0x04, 0x17
        /*000a*/ 	.short	(.L_1023 - .L_1022)
.L_1022:
        /*000c*/ 	.word	0x00000000
        /*0010*/ 	.short	0x0010
        /*0012*/ 	.short	0x0078
        /*0014*/ 	.byte	0x00, 0xf0, 0x11, 0x00


	//----- nvinfo : EIATTR_KPARAM_INFO
	.align		4
.L_1023:
        /*0018*/ 	.byte	0x04, 0x17
        /*001a*/ 	.short	(.L_1025 - .L_1024)
.L_1024:
        /*001c*/ 	.word	0x00000000
        /*0020*/ 	.short	0x000f
        /*0022*/ 	.short	0x0074
        /*0024*/ 	.byte	0x00, 0xf0, 0x11, 0x00


	//----- nvinfo : EIATTR_KPARAM_INFO
	.align		4
.L_1025:
        /*0028*/ 	.byte	0x04, 0x17
        /*002a*/ 	.short	(.L_1027 - .L_1026)
.L_1026:
        /*002c*/ 	.word	0x00000000
        /*0030*/ 	.short	0x000e
        /*0032*/ 	.short	0x0070
        /*0034*/ 	.byte	0x00, 0xf0, 0x11, 0x00


	//----- nvinfo : EIATTR_KPARAM_INFO
	.align		4
.L_1027:
        /*0038*/ 	.byte	0x04, 0x17
        /*003a*/ 	.short	(.L_1029 - .L_1028)
.L_1028:
        /*003c*/ 	.word	0x00000000
        /*0040*/ 	.short	0x000d
        /*0042*/ 	.short	0x0068
        /*0044*/ 	.byte	0x00, 0xf5, 0x21, 0x00


	//----- nvinfo : EIATTR_KPARAM_INFO
	.align		4
.L_1029:
        /*0048*/ 	.byte	0x04, 0x17
        /*004a*/ 	.short	(.L_1031 - .L_1030)
.L_1030:
        /*004c*/ 	.word	0x00000000
        /*0050*/ 	.short	0x000c
        /*0052*/ 	.short	0x0060
        /*0054*/ 	.byte	0x00, 0xf5, 0x21, 0x00


	//----- nvinfo : EIATTR_KPARAM_INFO
	.align		4
.L_1031:
        /*0058*/ 	.byte	0x04, 0x17
        /*005a*/ 	.short	(.L_1033 - .L_1032)
.L_1032:
        /*005c*/ 	.word	0x00000000
        /*0060*/ 	.short	0x000b
        /*0062*/ 	.short	0x0058
        /*0064*/ 	.byte	0x00, 0xf5, 0x21, 0x00


	//----- nvinfo : EIATTR_KPARAM_INFO
	.align		4
.L_1033:
        /*0068*/ 	.byte	0x04, 0x17
        /*006a*/ 	.short	(.L_1035 - .L_1034)
.L_1034:
        /*006c*/ 	.word	0x00000000
        /*0070*/ 	.short	0x000a
        /*0072*/ 	.short	0x0050
        /*0074*/ 	.byte	0x00, 0xf5, 0x21, 0x00


	//----- nvinfo : EIATTR_KPARAM_INFO
	.align		4
.L_1035:
        /*0078*/ 	.byte	0x04, 0x17
        /*007a*/ 	.short	(.L_1037 - .L_1036)
.L_1036:
        /*007c*/ 	.word	0x00000000
        /*0080*/ 	.short	0x0009
        /*0082*/ 	.short	0x0048
        /*0084*/ 	.byte	0x00, 0xf5, 0x21, 0x00


	//----- nvinfo : EIATTR_KPARAM_INFO
	.align		4
.L_1037:
        /*0088*/ 	.byte	0x04, 0x17
        /*008a*/ 	.short	(.L_1039 - .L_1038)
.L_1038:
        /*008c*/ 	.word	0x00000000
        /*0090*/ 	.short	0x0008
        /*0092*/ 	.short	0x0040
        /*0094*/ 	.byte	0x00, 0xf5, 0x21, 0x00


	//----- nvinfo : EIATTR_KPARAM_INFO
	.align		4
.L_1039:
        /*0098*/ 	.byte	0x04, 0x17
        /*009a*/ 	.short	(.L_1041 - .L_1040)
.L_1040:
        /*009c*/ 	.word	0x00000000
        /*00a0*/ 	.short	0x0007
        /*00a2*/ 	.short	0x0038
        /*00a4*/ 	.byte	0x00, 0xf5, 0x21, 0x00


	//----- nvinfo : EIATTR_KPARAM_INFO
	.align		4
.L_1041:
        /*00a8*/ 	.byte	0x04, 0x17
        /*00aa*/ 	.short	(.L_1043 - .L_1042)
.L_1042:
        /*00ac*/ 	.word	0x00000000
        /*00b0*/ 	.short	0x0006
        /*00b2*/ 	.short	0x0030
        /*00b4*/ 	.byte	0x00, 0xf5, 0x21, 0x00


	//----- nvinfo : EIATTR_KPARAM_INFO
	.align		4
.L_1043:
        /*00b8*/ 	.byte	0x04, 0x17
        /*00ba*/ 	.short	(.L_1045 - .L_1044)
.L_1044:
        /*00bc*/ 	.word	0x00000000
        /*00c0*/ 	.short	0x0005
        /*00c2*/ 	.short	0x0028
        /*00c4*/ 	.byte	0x00, 0xf5, 0x21, 0x00


	//----- nvinfo : EIATTR_KPARAM_INFO
	.align		4
.L_1045:
        /*00c8*/ 	.byte	0x04, 0x17
        /*00ca*/ 	.short	(.L_1047 - .L_1046)
.L_1046:
        /*00cc*/ 	.word	0x00000000
        /*00d0*/ 	.short	0x0004
        /*00d2*/ 	.short	0x0020
        /*00d4*/ 	.byte	0x00, 0xf5, 0x21, 0x00


	//----- nvinfo : EIATTR_KPARAM_INFO
	.align		4
.L_1047:
        /*00d8*/ 	.byte	0x04, 0x17
        /*00da*/ 	.short	(.L_1049 - .L_1048)
.L_1048:
        /*00dc*/ 	.word	0x00000000
        /*00e0*/ 	.short	0x0003
        /*00e2*/ 	.short	0x0018
        /*00e4*/ 	.byte	0x00, 0xf5, 0x21, 0x00


	//----- nvinfo : EIATTR_KPARAM_INFO
	.align		4
.L_1049:
        /*00e8*/ 	.byte	0x04, 0x17
        /*00ea*/ 	.short	(.L_1051 - .L_1050)
.L_1050:
        /*00ec*/ 	.word	0x00000000
        /*00f0*/ 	.short	0x0002
        /*00f2*/ 	.short	0x0010
        /*00f4*/ 	.byte	0x00, 0xf5, 0x21, 0x00


	//----- nvinfo : EIATTR_KPARAM_INFO
	.align		4
.L_1051:
        /*00f8*/ 	.byte	0x04, 0x17
        /*00fa*/ 	.short	(.L_1053 - .L_1052)
.L_1052:
        /*00fc*/ 	.word	0x00000000
        /*0100*/ 	.short	0x0001
        /*0102*/ 	.short	0x0008
        /*0104*/ 	.byte	0x00, 0xf5, 0x21, 0x00


	//----- nvinfo : EIATTR_KPARAM_INFO
	.align		4
.L_1053:
        /*0108*/ 	.byte	0x04, 0x17
        /*010a*/ 	.short	(.L_1055 - .L_1054)
.L_1054:
        /*010c*/ 	.word	0x00000000
        /*0110*/ 	.short	0x0000
        /*0112*/ 	.short	0x0000
        /*0114*/ 	.byte	0x00, 0xf5, 0x21, 0x00


	//----- nvinfo : EIATTR_SPARSE_MMA_MASK
	.align		4
.L_1055:
        /*0118*/ 	.byte	0x03, 0x50
        /*011a*/ 	.short	0x0000


	//----- nvinfo : EIATTR_MAXREG_COUNT
	.align		4
        /*011c*/ 	.byte	0x03, 0x1b
        /*011e*/ 	.short	0x00ff


	//----- nvinfo : EIATTR_MERCURY_ISA_VERSION
	.align		4
        /*0120*/ 	.byte	0x03, 0x5f
        /*0122*/ 	.short	0x0101


	//----- nvinfo : EIATTR_VRC_CTA_INIT_COUNT
	.align		4
        /*0124*/ 	.byte	0x02, 0x4a
	.zero		1
	.zero		1


	//----- nvinfo : EIATTR_EXIT_INSTR_OFFSETS
	.align		4
        /*0128*/ 	.byte	0x04, 0x1c
        /*012a*/ 	.short	(.L_1057 - .L_1056)


	//   ....[0]....
.L_1056:
        /*012c*/ 	.word	0x000000c0


	//   ....[1]....
        /*0130*/ 	.word	0x000022d0


	//----- nvinfo : EIATTR_CRS_STACK_SIZE
	.align		4
.L_1057:
        /*0134*/ 	.byte	0x04, 0x1e
        /*0136*/ 	.short	(.L_1059 - .L_1058)
.L_1058:
        /*0138*/ 	.word	0x00000000


	//----- nvinfo : EIATTR_CBANK_PARAM_SIZE
	.align		4
.L_1059:
        /*013c*/ 	.byte	0x03, 0x19
        /*013e*/ 	.short	0x007c


	//----- nvinfo : EIATTR_PARAM_CBANK
	.align		4
        /*0140*/ 	.byte	0x04, 0x0a
        /*0142*/ 	.short	(.L_1061 - .L_1060)
	.align		4
.L_1060:
        /*0144*/ 	.word	index@(.nv.constant0._Z29velocity_backward_propagationPfS_S_S_S_S_S_S_S_S_S_S_S_S_fff)
        /*0148*/ 	.short	0x0380
        /*014a*/ 	.short	0x007c


	//----- nvinfo : EIATTR_SW_WAR
	.align		4
.L_1061:
        /*014c*/ 	.byte	0x04, 0x36
        /*014e*/ 	.short	(.L_1063 - .L_1062)
.L_1062:
        /*0150*/ 	.word	0x00000008
.L_1063:


//--------------------- .nv.info._Z8rt_s_resPfS_S_S_S_S_S_S_S_S_fffS_S_S_S_S_S_ --------------------------
	.section	.nv.info._Z8rt_s_resPfS_S_S_S_S_S_S_S_S_fffS_S_S_S_S_S_,"",@"SHT_CUDA_INFO"
	.sectionflags	@""
	.align	4


	//----- nvinfo : EIATTR_CUDA_API_VERSION
	.align		4
        /*0000*/ 	.byte	0x04, 0x37
        /*0002*/ 	.short	(.L_1065 - .L_1064)
.L_1064:
        /*0004*/ 	.word	0x00000082


	//----- nvinfo : EIATTR_KPARAM_INFO
	.align		4
.L_1065:
        /*0008*/ 	.byte	0x04, 0x17
        /*000a*/ 	.short	(.L_1067 - .L_1066)
.L_1066:
        /*000c*/ 	.word	0x00000000
        /*0010*/ 	.short	0x0012
        /*0012*/ 	.short	0x0088
        /*0014*/ 	.byte	0x00, 0xf5, 0x21, 0x00


	//----- nvinfo : EIATTR_KPARAM_INFO
	.align		4
.L_1067:
        /*0018*/ 	.byte	0x04, 0x17
        /*001a*/ 	.short	(.L_1069 - .L_1068)
.L_1068:
        /*001c*/ 	.word	0x00000000
        /*0020*/ 	.short	0x0011
        /*0022*/ 	.short	0x0080
        /*0024*/ 	.byte	0x00, 0xf5, 0x21, 0x00


	//----- nvinfo : EIATTR_KPARAM_INFO
	.align		4
.L_1069:
        /*0028*/ 	.byte	0x04, 0x17
        /*002a*/ 	.short	(.L_1071 - .L_1070)
.L_1070:
        /*002c*/ 	.word	0x00000000
        /*0030*/ 	.short	0x0010
        /*0032*/ 	.short	0x0078
        /*0034*/ 	.byte	0x00, 0xf5, 0x21, 0x00


	//----- nvinfo : EIATTR_KPARAM_INFO
	.align		4
.L_1071:
        /*0038*/ 	.byte	0x04, 0x17
        /*003a*/ 	.short	(.L_1073 - .L_1072)
.L_1072:
        /*003c*/ 	.word	0x00000000
        /*0040*/ 	.short	0x000f
        /*0042*/ 	.short	0x0070
        /*0044*/ 	.byte	0x00, 0xf5, 0x21, 0x00


	//----- nvinfo : EIATTR_KPARAM_INFO
	.align		4
.L_1073:
        /*0048*/ 	.byte	0x04, 0x17
        /*004a*/ 	.short	(.L_1075 - .L_1074)
.L_1074:
        /*004c*/ 	.word	0x00000000
        /*0050*/ 	.short	0x000e
        /*0052*/ 	.short	0x0068
        /*0054*/ 	.byte	0x00, 0xf5, 0x21, 0x00


	//----- nvinfo : EIATTR_KPARAM_INFO
	.align		4
.L_1075:
        /*0058*/ 	.byte	0x04, 0x17
        /*005a*/ 	.short	(.L_1077 - .L_1076)
.L_1076:
        /*005c*/ 	.word	0x00000000
        /*0060*/ 	.short	0x000d
        /*0062*/ 	.short	0x0060
        /*0064*/ 	.byte	0x00, 0xf5, 0x21, 0x00


	//----- nvinfo : EIATTR_KPARAM_INFO
	.align		4
.L_1077:
        /*0068*/ 	.byte	0x04, 0x17
        /*006a*/ 	.short	(.L_1079 - .L_1078)
.L_1078:
        /*006c*/ 	.word	0x00000000
        /*0070*/ 	.short	0x000c
        /*0072*/ 	.short	0x0058
        /*0074*/ 	.byte	0x00, 0xf0, 0x11, 0x00


	//----- nvinfo : EIATTR_KPARAM_INFO
	.align		4
.L_1079:
        /*0078*/ 	.byte	0x04, 0x17
        /*007a*/ 	.short	(.L_1081 - .L_1080)
.L_1080:
        /*007c*/ 	.word	0x00000000
        /*0080*/ 	.short	0x000b
        /*0082*/ 	.short	0x0054
        /*0084*/ 	.byte	0x00, 0xf0, 0x11, 0x00


	//----- nvinfo : EIATTR_KPARAM_INFO
	.align		4
.L_1081:
        /*0088*/ 	.byte	0x04, 0x17
        /*008a*/ 	.short	(.L_1083 - .L_1082)
.L_1082:
        /*008c*/ 	.word	0x00000000
        /*0090*/ 	.short	0x000a
        /*0092*/ 	.short	0x0050
        /*0094*/ 	.byte	0x00, 0xf0, 0x11, 0x00


	//----- nvinfo : EIATTR_KPARAM_INFO
	.align		4
.L_1083:
        /*0098*/ 	.byte	0x04, 0x17
        /*009a*/ 	.short	(.L_1085 - .L_1084)
.L_1084:
        /*009c*/ 	.word	0x00000000
        /*00a0*/ 	.short	0x0009
        /*00a2*/ 	.short	0x0048
        /*00a4*/ 	.byte	0x00, 0xf5, 0x21, 0x00


	//----- nvinfo : EIATTR_KPARAM_INFO
	.align		4
.L_1085:
        /*00a8*/ 	.byte	0x04, 0x17
        /*00aa*/ 	.short	(.L_1087 - .L_1086)
.L_1086:
        /*00ac*/ 	.word	0x00000000
        /*00b0*/ 	.short	0x0008
        /*00b2*/ 	.short	0x0040
        /*00b4*/ 	.byte	0x00, 0xf5, 0x21, 0x00


	//----- nvinfo : EIATTR_KPARAM_INFO
	.align		4
.L_1087:
        /*00b8*/ 	.byte	0x04, 0x17
        /*00ba*/ 	.short	(.L_1089 - .L_1088)
.L_1088:
        /*00bc*/ 	.word	0x00000000
        /*00c0*/ 	.short	0x0007
        /*00c2*/ 	.short	0x0038
        /*00c4*/ 	.byte	0x00, 0xf5, 0x21, 0x00


	//----- nvinfo : EIATTR_KPARAM_INFO
	.align		4
.L_1089:
        /*00c8*/ 	.byte	0x04, 0x17
        /*00ca*/ 	.short	(.L_1091 - .L_1090)
.L_1090:
        /*00cc*/ 	.word	0x00000000
        /*00d0*/ 	.short	0x0006
        /*00d2*/ 	.short	0x0030
        /*00d4*/ 	.byte	0x00, 0xf5, 0x21, 0x00


	//----- nvinfo : EIATTR_KPARAM_INFO
	.align		4
.L_1091:
        /*00d8*/ 	.byte	0x04, 0x17
        /*00da*/ 	.short	(.L_1093 - .L_1092)
.L_1092:
        /*00dc*/ 	.word	0x00000000
        /*00e0*/ 	.short	0x0005
        /*00e2*/ 	.short	0x0028
        /*00e4*/ 	.byte	0x00, 0xf5, 0x21, 0x00


	//----- nvinfo : EIATTR_KPARAM_INFO
	.align		4
.L_1093:
        /*00e8*/ 	.byte	0x04, 0x17
        /*00ea*/ 	.short	(.L_1095 - .L_1094)
.L_1094:
        /*00ec*/ 	.word	0x00000000
        /*00f0*/ 	.short	0x0004
        /*00f2*/ 	.short	0x0020
        /*00f4*/ 	.byte	0x00, 0xf5, 0x21, 0x00


	//----- nvinfo : EIATTR_KPARAM_INFO
	.align		4
.L_1095:
        /*00f8*/ 	.byte	0x04, 0x17
        /*00fa*/ 	.short	(.L_1097 - .L_1096)
.L_1096:
        /*00fc*/ 	.word	0x00000000
        /*0100*/ 	.short	0x0003
        /*0102*/ 	.short	0x0018
        /*0104*/ 	.byte	0x00, 0xf5, 0x21, 0x00


	//----- nvinfo : EIATTR_KPARAM_INFO
	.align		4
.L_1097:
        /*0108*/ 	.byte	0x04, 0x17
        /*010a*/ 	.short	(.L_1099 - .L_1098)
.L_1098:
        /*010c*/ 	.word	0x00000000
        /*0110*/ 	.short	0x0002
        /*0112*/ 	.short	0x0010
        /*0114*/ 	.byte	0x00, 0xf5, 0x21, 0x00


	//----- nvinfo : EIATTR_KPARAM_INFO
	.align		4
.L_1099:
        /*0118*/ 	.byte	0x04, 0x17
        /*011a*/ 	.short	(.L_1101 - .L_1100)
.L_1100:
        /*011c*/ 	.word	0x00000000
        /*0120*/ 	.short	0x0001
        /*0122*/ 	.short	0x0008
        /*0124*/ 	.byte	0x00, 0xf5, 0x21, 0x00


	//----- nvinfo : EIATTR_KPARAM_INFO
	.align		4
.L_1101:
        /*0128*/ 	.byte	0x04, 0x17
        /*012a*/ 	.short	(.L_1103 - .L_1102)
.L_1102:
        /*012c*/ 	.word	0x00000000
        /*0130*/ 	.short	0x0000
        /*0132*/ 	.short	0x0000
        /*0134*/ 	.byte	0x00, 0xf5, 0x21, 0x00


	//----- nvinfo : EIATTR_SPARSE_MMA_MASK
	.align		4
.L_1103:
        /*0138*/ 	.byte	0x03, 0x50
        /*013a*/ 	.short	0x0000


	//----- nvinfo : EIATTR_MAXREG_COUNT
	.align		4
        /*013c*/ 	.byte	0x03, 0x1b
        /*013e*/ 	.short	0x00ff


	//----- nvinfo : EIATTR_MERCURY_ISA_VERSION
	.align		4
        /*0140*/ 	.byte	0x03, 0x5f
        /*0142*/ 	.short	0x0101


	//----- nvinfo : EIATTR_VRC_CTA_INIT_COUNT
	.align		4
        /*0144*/ 	.byte	0x02, 0x4a
	.zero		1
	.zero		1


	//----- nvinfo : EIATTR_EXIT_INSTR_OFFSETS
	.align		4
        /*0148*/ 	.byte	0x04, 0x1c
        /*014a*/ 	.short	(.L_1105 - .L_1104)


	//   ....[0]....
.L_1104:
        /*014c*/ 	.word	0x000000c0


	//   ....[1]....
        /*0150*/ 	.word	0x00001360


	//----- nvinfo : EIATTR_CRS_STACK_SIZE
	.align		4
.L_1105:
        /*0154*/ 	.byte	0x04, 0x1e
        /*0156*/ 	.short	(.L_1107 - .L_1106)
.L_1106:
        /*0158*/ 	.word	0x00000000


	//----- nvinfo : EIATTR_CBANK_PARAM_SIZE
	.align		4
.L_1107:
        /*015c*/ 	.byte	0x03, 0x19
        /*015e*/ 	.short	0x0090


	//----- nvinfo : EIATTR_PARAM_CBANK
	.align		4
        /*0160*/ 	.byte	0x04, 0x0a
        /*0162*/ 	.short	(.L_1109 - .L_1108)
	.align		4
.L_1108:
        /*0164*/ 	.word	index@(.nv.constant0._Z8rt_s_resPfS_S_S_S_S_S_S_S_S_fffS_S_S_S_S_S_)
        /*0168*/ 	.short	0x0380
        /*016a*/ 	.short	0x0090


	//----- nvinfo : EIATTR_SW_WAR
	.align		4
.L_1109:
        /*016c*/ 	.byte	0x04, 0x36
        /*016e*/ 	.short	(.L_1111 - .L_1110)
.L_1110:
        /*0170*/ 	.word	0x00000008
.L_1111:


//--------------------- .nv.info._Z8rt_u_resPfS_S_S_S_S_S_S_S_S_S_S_S_S_fffiS_S_S_S_S_S_S_S_S_S_S_S_S_S_S_S_ --------------------------
	.section	.nv.info._Z8rt_u_resPfS_S_S_S_S_S_S_S_S_S_S_S_S_fffiS_S_S_S_S_S_S_S_S_S_S_S_S_S_S_S_,"",@"SHT_CUDA_INFO"
	.sectionflags	@""
	.align	4


	//----- nvinfo : EIATTR_CUDA_API_VERSION
	.align		4
        /*0000*/ 	.byte	0x04, 0x37
        /*0002*/ 	.short	(.L_1113 - .L_1112)
.L_1112:
        /*0004*/ 	.word	0x00000082


	//----- nvinfo : EIATTR_KPARAM_INFO
	.align		4
.L_1113:
        /*0008*/ 	.byte	0x04, 0x17
        /*000a*/ 	.short	(.L_1115 - .L_1114)
.L_1114:
        /*000c*/ 	.word	0x00000000
        /*0010*/ 	.short	0x0021
        /*0012*/ 	.short	0x00f8
        /*0014*/ 	.byte	0x00, 0xf5, 0x21, 0x00


	//----- nvinfo : EIATTR_KPARAM_INFO
	.align		4
.L_1115:
        /*0018*/ 	.byte	0x04, 0x17
        /*001a*/ 	.short	(.L_1117 - .L_1116)
.L_1116:
        /*001c*/ 	.word	0x00000000
        /*0020*/ 	.short	0x0020
        /*0022*/ 	.short	0x00f0
        /*0024*/ 	.byte	0x00, 0xf5, 0x21, 0x00


	//----- nvinfo : EIATTR_KPARAM_INFO
	.align		4
.L_1117:
        /*0028*/ 	.byte	0x04, 0x17
        /*002a*/ 	.short	(.L_1119 - .L_1118)
.L_1118:
        /*002c*/ 	.word	0x00000000
        /*0030*/ 	.short	0x001f
        /*0032*/ 	.short	0x00e8
        /*0034*/ 	.byte	0x00, 0xf5, 0x21, 0x00


	//----- nvinfo : EIATTR_KPARAM_INFO
	.align		4
.L_1119:
        /*0038*/ 	.byte	0x04, 0x17
        /*003a*/ 	.short	(.L_1121 - .L_1120)
.L_1120:
        /*003c*/ 	.word	0x00000000
        /*0040*/ 	.short	0x001e
        /*0042*/ 	.short	0x00e0
        /*0044*/ 	.byte	0x00, 0xf5, 0x21, 0x00


	//----- nvinfo : EIATTR_KPARAM_INFO
	.align		4
.L_1121:
        /*0048*/ 	.byte	0x04, 0x17
        /*004a*/ 	.short	(.L_1123 - .L_1122)
.L_1122:
        /*004c*/ 	.word	0x00000000
        /*0050*/ 	.short	0x001d
        /*0052*/ 	.short	0x00d8
        /*0054*/ 	.byte	0x00, 0xf5, 0x21, 0x00


	//----- nvinfo : EIATTR_KPARAM_INFO
	.align		4
.L_1123:
        /*0058*/ 	.byte	0x04, 0x17
        /*005a*/ 	.short	(.L_1125 - .L_1124)
.L_1124:
        /*005c*/ 	.word	0x00000000
        /*0060*/ 	.short	0x001c
        /*0062*/ 	.short	0x00d0
        /*0064*/ 	.byte	0x00, 0xf5, 0x21, 0x00


	//----- nvinfo : EIATTR_KPARAM_INFO
	.align		4
.L_1125:
        /*0068*/ 	.byte	0x04, 0x17
        /*006a*/ 	.short	(.L_1127 - .L_1126)
.L_1126:
        /*006c*/ 	.word	0x00000000
        /*0070*/ 	.short	0x001b
        /*0072*/ 	.short	0x00c8
        /*0074*/ 	.byte	0x00, 0xf5, 0x21, 0x00


	//----- nvinfo : EIATTR_KPARAM_INFO
	.align		4
.L_1127:
        /*0078*/ 	.byte	0x04, 0x17
        /*007a*/ 	.short	(.L_1129 - .L_1128)
.L_1128:
        /*007c*/ 	.word	0x00000000
        /*0080*/ 	.short	0x001a
        /*0082*/ 	.short	0x00c0
        /*0084*/ 	.byte	0x00, 0xf5, 0x21, 0x00


	//----- nvinfo : EIATTR_KPARAM_INFO
	.align		4
.L_1129:
        /*0088*/ 	.byte	0x04, 0x17
        /*008a*/ 	.short	(.L_1131 - .L_1130)
.L_1130:
        /*008c*/ 	.word	0x00000000
        /*0090*/ 	.short	0x0019
        /*0092*/ 	.short	0x00b8
        /*0094*/ 	.byte	0x00, 0xf5, 0x21, 0x00


	//----- nvinfo : EIATTR_KPARAM_INFO
	.align		4
.L_1131:
        /*0098*/ 	.byte	0x04, 0x17
        /*009a*/ 	.short	(.L_1133 - .L_1132)
.L_1132:
        /*009c*/ 	.word	0x00000000
        /*00a0*/ 	.short	0x0018
        /*00a2*/ 	.short	0x00b0
        /*00a4*/ 	.byte	0x00, 0xf5, 0x21, 0x00


	//----- nvinfo : EIATTR_KPARAM_INFO
	.align		4
.L_1133:
        /*00a8*/ 	.byte	0x04, 0x17
        /*00aa*/ 	.short	(.L_1135 - .L_1134)
.L_1134:
        /*00ac*/ 	.word	0x00000000
        /*00b0*/ 	.short	0x0017
        /*00b2*/ 	.short	0x00a8
        /*00b4*/ 	.byte	0x00, 0xf5, 0x21, 0x00


	//----- nvinfo : EIATTR_KPARAM_INFO
	.align		4
.L_1135:
        /*00b8*/ 	.byte	0x04, 0x17
        /*00ba*/ 	.short	(.L_1137 - .L_1136)
.L_1136:
        /*00bc*/ 	.word	0x00000000
        /*00c0*/ 	.short	0x0016
        /*00c2*/ 	.short	0x00a0
        /*00c4*/ 	.byte	0x00, 0xf5, 0x21, 0x00


	//----- nvinfo : EIATTR_KPARAM_INFO
	.align		4
.L_1137:
        /*00c8*/ 	.byte	0x04, 0x17
        /*00ca*/ 	.short	(.L_1139 - .L_1138)
.L_1138:
        /*00cc*/ 	.word	0x00000000
        /*00d0*/ 	.short	0x0015
        /*00d2*/ 	.short	0x0098
        /*00d4*/ 	.byte	0x00, 0xf5, 0x21, 0x00


	//----- nvinfo : EIATTR_KPARAM_INFO
	.align		4
.L_1139:
        /*00d8*/ 	.byte	0x04, 0x17
        /*00da*/ 	.short	(.L_1141 - .L_1140)
.L_1140:
        /*00dc*/ 	.word	0x00000000
        /*00e0*/ 	.short	0x0014
        /*00e2*/ 	.short	0x0090
        /*00e4*/ 	.byte	0x00, 0xf5, 0x21, 0x00


	//----- nvinfo : EIATTR_KPARAM_INFO
	.align		4
.L_1141:
        /*00e8*/ 	.byte	0x04, 0x17
        /*00ea*/ 	.short	(.L_1143 - .L_1142)
.L_1142:
        /*00ec*/ 	.word	0x00000000
        /*00f0*/ 	.short	0x0013
        /*00f2*/ 	.short	0x0088
        /*00f4*/ 	.byte	0x00, 0xf5, 0x21, 0x00


	//----- nvinfo : EIATTR_KPARAM_INFO
	.align		4
.L_1143:
        /*00f8*/ 	.byte	0x04, 0x17
        /*00fa*/ 	.short	(.L_1145 - .L_1144)
.L_1144:
        /*00fc*/ 	.word	0x00000000
        /*0100*/ 	.short	0x0012
        /*0102*/ 	.short	0x0080
        /*0104*/ 	.byte	0x00, 0xf5, 0x21, 0x00


	//----- nvinfo : EIATTR_KPARAM_INFO
	.align		4
.L_1145:
        /*0108*/ 	.byte	0x04, 0x17
        /*010a*/ 	.short	(.L_1147 - .L_1146)
.L_1146:
        /*010c*/ 	.word	0x00000000
        /*0110*/ 	.short	0x0011
        /*0112*/ 	.short	0x007c
        /*0114*/ 	.byte	0x00, 0xf0, 0x11, 0x00


	//----- nvinfo : EIATTR_KPARAM_INFO
	.align		4
.L_1147:
        /*0118*/ 	.byte	0x04, 0x17
        /*011a*/ 	.short	(.L_1149 - .L_1148)
.L_1148:
        /*011c*/ 	.word	0x00000000
        /*0120*/ 	.short	0x0010
        /*0122*/ 	.short	0x0078
        /*0124*/ 	.byte	0x00, 0xf0, 0x11, 0x00


	//----- nvinfo : EIATTR_KPARAM_INFO
	.align		4
.L_1149:
        /*0128*/ 	.byte	0x04, 0x17
        /*012a*/ 	.short	(.L_1151 - .L_1150)
.L_1150:
        /*012c*/ 	.word	0x00000000
        /*0130*/ 	.short	0x000f
        /*0132*/ 	.short	0x0074
        /*0134*/ 	.byte	0x00, 0xf0, 0x11, 0x00


	//----- nvinfo : EIATTR_KPARAM_INFO
	.align		4
.L_1151:
        /*0138*/ 	.byte	0x04, 0x17
        /*013a*/ 	.short	(.L_1153 - .L_1152)
.L_1152:
        /*013c*/ 	.word	0x00000000
        /*0140*/ 	.short	0x000e
        /*0142*/ 	.short	0x0070
        /*0144*/ 	.byte	0x00, 0xf0, 0x11, 0x00


	//----- nvinfo : EIATTR_KPARAM_INFO
	.align		4
.L_1153:
        /*0148*/ 	.byte	0x04, 0x17
        /*014a*/ 	.short	(.L_1155 - .L_1154)
.L_1154:
        /*014c*/ 	.word	0x00000000
        /*0150*/ 	.short	0x000d
        /*0152*/ 	.short	0x0068
        /*0154*/ 	.byte	0x00, 0xf5, 0x21, 0x00


	//----- nvinfo : EIATTR_KPARAM_INFO
	.align		4
.L_1155:
        /*0158*/ 	.byte	0x04, 0x17
        /*015a*/ 	.short	(.L_1157 - .L_1156)
.L_1156:
        /*015c*/ 	.word	0x00000000
        /*0160*/ 	.short	0x000c
        /*0162*/ 	.short	0x0060
        /*0164*/ 	.byte	0x00, 0xf5, 0x21, 0x00


	//----- nvinfo : EIATTR_KPARAM_INFO
	.align		4
.L_1157:
        /*0168*/ 	.byte	0x04, 0x17
        /*016a*/ 	.short	(.L_1159 - .L_1158)
.L_1158:
        /*016c*/ 	.word	0x00000000
        /*0170*/ 	.short	0x000b
        /*0172*/ 	.short	0x0058
        /*0174*/ 	.byte	0x00, 0xf5, 0x21, 0x00


	//----- nvinfo : EIATTR_KPARAM_INFO
	.align		4
.L_1159:
        /*0178*/ 	.byte	0x04, 0x17
        /*017a*/ 	.short	(.L_1161 - .L_1160)
.L_1160:
        /*017c*/ 	.word	0x00000000
        /*0180*/ 	.short	0x000a
        /*0182*/ 	.short	0x0050
        /*0184*/ 	.byte	0x00, 0xf5, 0x21, 0x00


	//----- nvinfo : EIATTR_KPARAM_INFO
	.align		4
.L_1161:
        /*0188*/ 	.byte	0x04, 0x17
        /*018a*/ 	.short	(.L_1163 - .L_1162)
.L_1162:
        /*018c*/ 	.word	0x00000000
        /*0190*/ 	.short	0x0009
        /*0192*/ 	.short	0x0048
        /*0194*/ 	.byte	0x00, 0xf5, 0x21, 0x00


	//----- nvinfo : EIATTR_KPARAM_INFO
	.align		4
.L_1163:
        /*0198*/ 	.byte	0x04, 0x17
        /*019a*/ 	.short	(.L_1165 - .L_1164)
.L_1164:
        /*019c*/ 	.word	0x00000000
        /*01a0*/ 	.short	0x0008
        /*01a2*/ 	.short	0x0040
        /*01a4*/ 	.byte	0x00, 0xf5, 0x21, 0x00


	//----- nvinfo : EIATTR_KPARAM_INFO
	.align		4
.L_1165:
        /*01a8*/ 	.byte	0x04, 0x17
        /*01aa*/ 	.short	(.L_1167 - .L_1166)
.L_1166:
        /*01ac*/ 	.word	0x00000000
        /*01b0*/ 	.short	0x0007
        /*01b2*/ 	.short	0x0038
        /*01b4*/ 	.byte	0x00, 0xf5, 0x21, 0x00


	//----- nvinfo : EIATTR_KPARAM_INFO
	.align		4
.L_1167:
        /*01b8*/ 	.byte	0x04, 0x17
        /*01ba*/ 	.short	(.L_1169 - .L_1168)
.L_1168:
        /*01bc*/ 	.word	0x00000000
        /*01c0*/ 	.short	0x0006
        /*01c2*/ 	.short	0x0030
        /*01c4*/ 	.byte	0x00, 0xf5, 0x21, 0x00


	//----- nvinfo : EIATTR_KPARAM_INFO
	.align		4
.L_1169:
        /*01c8*/ 	.byte	0x04, 0x17
        /*01ca*/ 	.short	(.L_1171 - .L_1170)
.L_1170:
        /*01cc*/ 	.word	0x00000000
        /*01d0*/ 	.short	0x0005
        /*01d2*/ 	.short	0x0028
        /*01d4*/ 	.byte	0x00, 0xf5, 0x21, 0x00


	//----- nvinfo : EIATTR_KPARAM_INFO
	.align		4
.L_1171:
        /*01d8*/ 	.byte	0x04, 0x17
        /*01da*/ 	.short	(.L_1173 - .L_1172)
.L_1172:
        /*01dc*/ 	.word	0x00000000
        /*01e0*/ 	.short	0x0004
        /*01e2*/ 	.short	0x0020
        /*01e4*/ 	.byte	0x00, 0xf5, 0x21, 0x00


	//----- nvinfo : EIATTR_KPARAM_INFO
	.align		4
.L_1173:
        /*01e8*/ 	.byte	0x04, 0x17
        /*01ea*/ 	.short	(.L_1175 - .L_1174)
.L_1174:
        /*01ec*/ 	.word	0x00000000
        /*01f0*/ 	.short	0x0003
        /*01f2*/ 	.short	0x0018
        /*01f4*/ 	.byte	0x00, 0xf5, 0x21, 0x00


	//----- nvinfo : EIATTR_KPARAM_INFO
	.align		4
.L_1175:
        /*01f8*/ 	.byte	0x04, 0x17
        /*01fa*/ 	.short	(.L_1177 - .L_1176)
.L_1176:
        /*01fc*/ 	.word	0x00000000
        /*0200*/ 	.short	0x0002
        /*0202*/ 	.short	0x0010
        /*0204*/ 	.byte	0x00, 0xf5, 0x21, 0x00


	//----- nvinfo : EIATTR_KPARAM_INFO
	.align		4
.L_1177:
        /*0208*/ 	.byte	0x04, 0x17
        /*020a*/ 	.short	(.L_1179 - .L_1178)
.L_1178:
        /*020c*/ 	.word	0x00000000
        /*0210*/ 	.short	0x0001
        /*0212*/ 	.short	0x0008
        /*0214*/ 	.byte	0x00, 0xf5, 0x21, 0x00


	//----- nvinfo : EIATTR_KPARAM_INFO
	.align		4
.L_1179:
        /*0218*/ 	.byte	0x04, 0x17
        /*021a*/ 	.short	(.L_1181 - .L_1180)
.L_1180:
        /*021c*/ 	.word	0x00000000
        /*0220*/ 	.short	0x0000
        /*0222*/ 	.short	0x0000
        /*0224*/ 	.byte	0x00, 0xf5, 0x21, 0x00


	//----- nvinfo : EIATTR_SPARSE_MMA_MASK
	.align		4
.L_1181:
        /*0228*/ 	.byte	0x03, 0x50
        /*022a*/ 	.short	0x0000


	//----- nvinfo : EIATTR_MAXREG_COUNT
	.align		4
        /*022c*/ 	.byte	0x03, 0x1b
        /*022e*/ 	.short	0x00ff


	//----- nvinfo : EIATTR_MERCURY_ISA_VERSION
	.align		4
        /*0230*/ 	.byte	0x03, 0x5f
        /*0232*/ 	.short	0x0101


	//----- nvinfo : EIATTR_VRC_CTA_INIT_COUNT
	.align		4
        /*0234*/ 	.byte	0x02, 0x4a
	.zero		1
	.zero		1


	//----- nvinfo : EIATTR_EXIT_INSTR_OFFSETS
	.align		4
        /*0238*/ 	.byte	0x04, 0x1c
        /*023a*/ 	.short	(.L_1183 - .L_1182)


	//   ....[0]....
.L_1182:
        /*023c*/ 	.word	0x000000c0


	//   ....[1]....
        /*0240*/ 	.word	0x00002490


	//----- nvinfo : EIATTR_CRS_STACK_SIZE
	.align		4
.L_1183:
        /*0244*/ 	.byte	0x04, 0x1e
        /*0246*/ 	.short	(.L_1185 - .L_1184)
.L_1184:
        /*0248*/ 	.word	0x00000000


	//----- nvinfo : EIATTR_CBANK_PARAM_SIZE
	.align		4
.L_1185:
        /*024c*/ 	.byte	0x03, 0x19
        /*024e*/ 	.short	0x0100


	//----- nvinfo : EIATTR_PARAM_CBANK
	.align		4
        /*0250*/ 	.byte	0x04, 0x0a
        /*0252*/ 	.short	(.L_1187 - .L_1186)
	.align		4
.L_1186:
        /*0254*/ 	.word	index@(.nv.constant0._Z8rt_u_resPfS_S_S_S_S_S_S_S_S_S_S_S_S_fffiS_S_S_S_S_S_S_S_S_S_S_S_S_S_S_S_)
        /*0258*/ 	.short	0x0380
        /*025a*/ 	.short	0x0100


	//----- nvinfo : EIATTR_SW_WAR
	.align		4
.L_1187:
        /*025c*/ 	.byte	0x04, 0x36
        /*025e*/ 	.short	(.L_1189 - .L_1188)
.L_1188:
        /*0260*/ 	.word	0x00000008
.L_1189:


//--------------------- .nv.info._Z6stressPfS_S_S_S_S_S_S_S_S_S_S_S_S_S_fffiiiS_S_S_ --------------------------
	.section	.nv.info._Z6stressPfS_S_S_S_S_S_S_S_S_S_S_S_S_S_fffiiiS_S_S_,"",@"SHT_CUDA_INFO"
	.sectionflags	@""
	.align	4


	//----- nvinfo : EIATTR_CUDA_API_VERSION
	.align		4
        /*0000*/ 	.byte	0x04, 0x37
        /*0002*/ 	.short	(.L_1191 - .L_1190)
.L_1190:
        /*0004*/ 	.word	0x00000082


	//----- nvinfo : EIATTR_KPARAM_INFO
	.align		4
.L_1191:
        /*0008*/ 	.byte	0x04, 0x17
        /*000a*/ 	.short	(.L_1193 - .L_1192)
.L_1192:
        /*000c*/ 	.word	0x00000000
        /*0010*/ 	.short	0x0017
        /*0012*/ 	.short	0x00a0
        /*0014*/ 	.byte	0x00, 0xf5, 0x21, 0x00


	//----- nvinfo : EIATTR_KPARAM_INFO
	.align		4
.L_1193:
        /*0018*/ 	.byte	0x04, 0x17
        /*001a*/ 	.short	(.L_1195 - .L_1194)
.L_1194:
        /*001c*/ 	.word	0x00000000
        /*0020*/ 	.short	0x0016
        /*0022*/ 	.short	0x0098
        /*0024*/ 	.byte	0x00, 0xf5, 0x21, 0x00


	//----- nvinfo : EIATTR_KPARAM_INFO
	.align		4
.L_1195:
        /*0028*/ 	.byte	0x04, 0x17
        /*002a*/ 	.short	(.L_1197 - .L_1196)
.L_1196:
        /*002c*/ 	.word	0x00000000
        /*0030*/ 	.short	0x0015
        /*0032*/ 	.short	0x0090
        /*0034*/ 	.byte	0x00, 0xf5, 0x21, 0x00


	//----- nvinfo : EIATTR_KPARAM_INFO
	.align		4
.L_1197:
        /*0038*/ 	.byte	0x04, 0x17
        /*003a*/ 	.short	(.L_1199 - .L_1198)
.L_1198:
        /*003c*/ 	.word	0x00000000
        /*0040*/ 	.short	0x0014
        /*0042*/ 	.short	0x008c
        /*0044*/ 	.byte	0x00, 0xf0, 0x11, 0x00


	//----- nvinfo : EIATTR_KPARAM_INFO
	.align		4
.L_1199:
        /*0048*/ 	.byte	0x04, 0x17
        /*004a*/ 	.short	(.L_1201 - .L_1200)
.L_1200:
        /*004c*/ 	.word	0x00000000
        /*0050*/ 	.short	0x0013
        /*0052*/ 	.short	0x0088
        /*0054*/ 	.byte	0x00, 0xf0, 0x11, 0x00


	//----- nvinfo : EIATTR_KPARAM_INFO
	.align		4
.L_1201:
        /*0058*/ 	.byte	0x04, 0x17
        /*005a*/ 	.short	(.L_1203 - .L_1202)
.L_1202:
        /*005c*/ 	.word	0x00000000
        /*0060*/ 	.short	0x0012
        /*0062*/ 	.short	0x0084
        /*0064*/ 	.byte	0x00, 0xf0, 0x11, 0x00


	//----- nvinfo : EIATTR_KPARAM_INFO
	.align		4
.L_1203:
        /*0068*/ 	.byte	0x04, 0x17
        /*006a*/ 	.short	(.L_1205 - .L_1204)
.L_1204:
        /*006c*/ 	.word	0x00000000
        /*0070*/ 	.short	0x0011
        /*0072*/ 	.short	0x0080
        /*0074*/ 	.byte	0x00, 0xf0, 0x11, 0x00


	//----- nvinfo : EIATTR_KPARAM_INFO
	.align		4
.L_1205:
        /*0078*/ 	.byte	0x04, 0x17
        /*007a*/ 	.short	(.L_1207 - .L_1206)
.L_1206:
        /*007c*/ 	.word	0x00000000
        /*0080*/ 	.short	0x0010
        /*0082*/ 	.short	0x007c
        /*0084*/ 	.byte	0x00, 0xf0, 0x11, 0x00


	//----- nvinfo : EIATTR_KPARAM_INFO
	.align		4
.L_1207:
        /*0088*/ 	.byte	0x04, 0x17
        /*008a*/ 	.short	(.L_1209 - .L_1208)
.L_1208:
        /*008c*/ 	.word	0x00000000
        /*0090*/ 	.short	0x000f
        /*0092*/ 	.short	0x0078
        /*0094*/ 	.byte	0x00, 0xf0, 0x11, 0x00


	//----- nvinfo : EIATTR_KPARAM_INFO
	.align		4
.L_1209:
        /*0098*/ 	.byte	0x04, 0x17
        /*009a*/ 	.short	(.L_1211 - .L_1210)
.L_1210:
        /*009c*/ 	.word	0x00000000
        /*00a0*/ 	.short	0x000e
        /*00a2*/ 	.short	0x0070
        /*00a4*/ 	.byte	0x00, 0xf5, 0x21, 0x00


	//----- nvinfo : EIATTR_KPARAM_INFO
	.align		4
.L_1211:
        /*00a8*/ 	.byte	0x04, 0x17
        /*00aa*/ 	.short	(.L_1213 - .L_1212)
.L_1212:
        /*00ac*/ 	.word	0x00000000
        /*00b0*/ 	.short	0x000d
        /*00b2*/ 	.short	0x0068
        /*00b4*/ 	.byte	0x00, 0xf5, 0x21, 0x00


	//----- nvinfo : EIATTR_KPARAM_INFO
	.align		4
.L_1213:
        /*00b8*/ 	.byte	0x04, 0x17
        /*00ba*/ 	.short	(.L_1215 - .L_1214)
.L_1214:
        /*00bc*/ 	.word	0x00000000
        /*00c0*/ 	.short	0x000c
        /*00c2*/ 	.short	0x0060
        /*00c4*/ 	.byte	0x00, 0xf5, 0x21, 0x00


	//----- nvinfo : EIATTR_KPARAM_INFO
	.align		4
.L_1215:
        /*00c8*/ 	.byte	0x04, 0x17
        /*00ca*/ 	.short	(.L_1217 - .L_1216)
.L_1216:
        /*00cc*/ 	.word	0x00000000
        /*00d0*/ 	.short	0x000b
        /*00d2*/ 	.short	0x0058
        /*00d4*/ 	.byte	0x00, 0xf5, 0x21, 0x00


	//----- nvinfo : EIATTR_KPARAM_INFO
	.align		4
.L_1217:
        /*00d8*/ 	.byte	0x04, 0x17
        /*00da*/ 	.short	(.L_1219 - .L_1218)
.L_1218:
        /*00dc*/ 	.word	0x00000000
        /*00e0*/ 	.short	0x000a
        /*00e2*/ 	.short	0x0050
        /*00e4*/ 	.byte	0x00, 0xf5, 0x21, 0x00


	//----- nvinfo : EIATTR_KPARAM_INFO
	.align		4
.L_1219:
        /*00e8*/ 	.byte	0x04, 0x17
        /*00ea*/ 	.short	(.L_1221 - .L_1220)
.L_1220:
        /*00ec*/ 	.word	0x00000000
        /*00f0*/ 	.short	0x0009
        /*00f2*/ 	.short	0x0048
        /*00f4*/ 	.byte	0x00, 0xf5, 0x21, 0x00


	//----- nvinfo : EIATTR_KPARAM_INFO
	.align		4
.L_1221:
        /*00f8*/ 	.byte	0x04, 0x17
        /*00fa*/ 	.short	(.L_1223 - .L_1222)
.L_1222:
        /*00fc*/ 	.word	0x00000000
        /*0100*/ 	.short	0x0008
        /*0102*/ 	.short	0x0040
        /*0104*/ 	.byte	0x00, 0xf5, 0x21, 0x00


	//----- nvinfo : EIATTR_KPARAM_INFO
	.align		4
.L_1223:
        /*0108*/ 	.byte	0x04, 0x17
        /*010a*/ 	.short	(.L_1225 - .L_1224)
.L_1224:
        /*010c*/ 	.word	0x00000000
        /*0110*/ 	.short	0x0007
        /*0112*/ 	.short	0x0038
        /*0114*/ 	.byte	0x00, 0xf5, 0x21, 0x00


	//----- nvinfo : EIATTR_KPARAM_INFO
	.align		4
.L_1225:
        /*0118*/ 	.byte	0x04, 0x17
        /*011a*/ 	.short	(.L_1227 - .L_1226)
.L_1226:
        /*011c*/ 	.word	0x00000000
        /*0120*/ 	.short	0x0006
        /*0122*/ 	.short	0x0030
        /*0124*/ 	.byte	0x00, 0xf5, 0x21, 0x00


	//----- nvinfo : EIATTR_KPARAM_INFO
	.align		4
.L_1227:
        /*0128*/ 	.byte	0x04, 0x17
        /*012a*/ 	.short	(.L_1229 - .L_1228)
.L_1228:
        /*012c*/ 	.word	0x00000000
        /*0130*/ 	.short	0x0005
        /*0132*/ 	.short	0x0028
        /*0134*/ 	.byte	0x00, 0xf5, 0x21, 0x00


	//----- nvinfo : EIATTR_KPARAM_INFO
	.align		4
.L_1229:
        /*0138*/ 	.byte	0x04, 0x17
        /*013a*/ 	.short	(.L_1231 - .L_1230)
.L_1230:
        /*013c*/ 	.word	0x00000000
        /*0140*/ 	.short	0x0004
        /*0142*/ 	.short	0x0020
        /*0144*/ 	.byte	0x00, 0xf5, 0x21, 0x00


	//----- nvinfo : EIATTR_KPARAM_INFO
	.align		4
.L_1231:
        /*0148*/ 	.byte	0x04, 0x17
        /*014a*/ 	.short	(.L_1233 - .L_1232)
.L_1232:
        /*014c*/ 	.word	0x00000000
        /*0150*/ 	.short	0x0003
        /*0152*/ 	.short	0x0018
        /*0154*/ 	.byte	0x00, 0xf5, 0x21, 0x00


	//----- nvinfo : EIATTR_KPARAM_INFO
	.align		4
.L_1233:
        /*0158*/ 	.byte	0x04, 0x17
        /*015a*/ 	.short	(.L_1235 - .L_1234)
.L_1234:
        /*015c*/ 	.word	0x00000000
        /*0160*/ 	.short	0x0002
        /*0162*/ 	.short	0x0010
        /*0164*/ 	.byte	0x00, 0xf5, 0x21, 0x00


	//----- nvinfo : EIATTR_KPARAM_INFO
	.align		4
.L_1235:
        /*0168*/ 	.byte	0x04, 0x17
        /*016a*/ 	.short	(.L_1237 - .L_1236)
.L_1236:
        /*016c*/ 	.word	0x00000000
        /*0170*/ 	.short	0x0001
        /*0172*/ 	.short	0x0008
        /*0174*/ 	.byte	0x00, 0xf5, 0x21, 0x00


	//----- nvinfo : EIATTR_KPARAM_INFO
	.align		4
.L_1237:
        /*0178*/ 	.byte	0x04, 0x17
        /*017a*/ 	.short	(.L_1239 - .L_1238)
.L_1238:
        /*017c*/ 	.word	0x00000000
        /*0180*/ 	.short	0x0000
        /*0182*/ 	.short	0x0000
        /*0184*/ 	.byte	0x00, 0xf5, 0x21, 0x00


	//----- nvinfo : EIATTR_SPARSE_MMA_MASK
	.align		4
.L_1239:
        /*0188*/ 	.byte	0x03, 0x50
        /*018a*/ 	.short	0x0000


	//----- nvinfo : EIATTR_MAXREG_COUNT
	.align		4
        /*018c*/ 	.byte	0x03, 0x1b
        /*018e*/ 	.short	0x00ff


	//----- nvinfo : EIATTR_MERCURY_ISA_VERSION
	.align		4
        /*0190*/ 	.byte	0x03, 0x5f
        /*0192*/ 	.short	0x0101


	//----- nvinfo : EIATTR_VRC_CTA_INIT_COUNT
	.align		4
        /*0194*/ 	.byte	0x02, 0x4a
	.zero		1
	.zero		1


	//----- nvinfo : EIATTR_EXIT_INSTR_OFFSETS
	.align		4
        /*0198*/ 	.byte	0x04, 0x1c
        /*019a*/ 	.short	(.L_1241 - .L_1240)


	//   ....[0]....
.L_1240:
        /*019c*/ 	.word	0x000000c0


	//   ....[1]....
        /*01a0*/ 	.word	0x000042e0


	//----- nvinfo : EIATTR_CRS_STACK_SIZE
	.align		4
.L_1241:
        /*01a4*/ 	.byte	0x04, 0x1e
        /*01a6*/ 	.short	(.L_1243 - .L_1242)
.L_1242:
        /*01a8*/ 	.word	0x00000000


	//----- nvinfo : EIATTR_CBANK_PARAM_SIZE
	.align		4
.L_1243:
        /*01ac*/ 	.byte	0x03, 0x19
        /*01ae*/ 	.short	0x00a8


	//----- nvinfo : EIATTR_PARAM_CBANK
	.align		4
        /*01b0*/ 	.byte	0x04, 0x0a
        /*01b2*/ 	.short	(.L_1245 - .L_1244)
	.align		4
.L_1244:
        /*01b4*/ 	.word	index@(.nv.constant0._Z6stressPfS_S_S_S_S_S_S_S_S_S_S_S_S_S_fffiiiS_S_S_)
        /*01b8*/ 	.short	0x0380
        /*01ba*/ 	.short	0x00a8


	//----- nvinfo : EIATTR_SW_WAR
	.align		4
.L_1245:
        /*01bc*/ 	.byte	0x04, 0x36
        /*01be*/ 	.short	(.L_1247 - .L_1246)
.L_1246:
        /*01c0*/ 	.word	0x00000008
.L_1247:


//--------------------- .nv.info._Z8velocityPfS_S_S_S_S_S_S_S_S_S_S_S_S_ffffS_S_i --------------------------
	.section	.nv.info._Z8velocityPfS_S_S_S_S_S_S_S_S_S_S_S_S_ffffS_S_i,"",@"SHT_CUDA_INFO"
	.sectionflags	@""
	.align	4


	//----- nvinfo : EIATTR_CUDA_API_VERSION
	.align		4
        /*0000*/ 	.byte	0x04, 0x37
        /*0002*/ 	.short	(.L_1249 - .L_1248)
.L_1248:
        /*0004*/ 	.word	0x00000082


	//----- nvinfo : EIATTR_KPARAM_INFO
	.align		4
.L_1249:
        /*0008*/ 	.byte	0x04, 0x17
        /*000a*/ 	.short	(.L_1251 - .L_1250)
.L_1250:
        /*000c*/ 	.word	0x00000000
        /*0010*/ 	.short	0x0014
        /*0012*/ 	.short	0x0090
        /*0014*/ 	.byte	0x00, 0xf0, 0x11, 0x00


	//----- nvinfo : EIATTR_KPARAM_INFO
	.align		4
.L_1251:
        /*0018*/ 	.byte	0x04, 0x17
        /*001a*/ 	.short	(.L_1253 - .L_1252)
.L_1252:
        /*001c*/ 	.word	0x00000000
        /*0020*/ 	.short	0x0013
        /*0022*/ 	.short	0x0088
        /*0024*/ 	.byte	0x00, 0xf5, 0x21, 0x00


	//----- nvinfo : EIATTR_KPARAM_INFO
	.align		4
.L_1253:
        /*0028*/ 	.byte	0x04, 0x17
        /*002a*/ 	.short	(.L_1255 - .L_1254)
.L_1254:
        /*002c*/ 	.word	0x00000000
        /*0030*/ 	.short	0x0012
        /*0032*/ 	.short	0x0080
        /*0034*/ 	.byte	0x00, 0xf5, 0x21, 0x00


	//----- nvinfo : EIATTR_KPARAM_INFO
	.align		4
.L_1255:
        /*0038*/ 	.byte	0x04, 0x17
        /*003a*/ 	.short	(.L_1257 - .L_1256)
.L_1256:
        /*003c*/ 	.word	0x00000000
        /*0040*/ 	.short	0x0011
        /*0042*/ 	.short	0x007c
        /*0044*/ 	.byte	0x00, 0xf0, 0x11, 0x00


	//----- nvinfo : EIATTR_KPARAM_INFO
	.align		4
.L_1257:
        /*0048*/ 	.byte	0x04, 0x17
        /*004a*/ 	.short	(.L_1259 - .L_1258)
.L_1258:
        /*004c*/ 	.word	0x00000000
        /*0050*/ 	.short	0x0010
        /*0052*/ 	.short	0x0078
        /*0054*/ 	.byte	0x00, 0xf0, 0x11, 0x00


	//----- nvinfo : EIATTR_KPARAM_INFO
	.align		4
.L_1259:
        /*0058*/ 	.byte	0x04, 0x17
        /*005a*/ 	.short	(.L_1261 - .L_1260)
.L_1260:
        /*005c*/ 	.word	0x00000000
        /*0060*/ 	.short	0x000f
        /*0062*/ 	.short	0x0074
        /*0064*/ 	.byte	0x00, 0xf0, 0x11, 0x00


	//----- nvinfo : EIATTR_KPARAM_INFO
	.align		4
.L_1261:
        /*0068*/ 	.byte	0x04, 0x17
        /*006a*/ 	.short	(.L_1263 - .L_1262)
.L_1262:
        /*006c*/ 	.word	0x00000000
        /*0070*/ 	.short	0x000e
        /*0072*/ 	.short	0x0070
        /*0074*/ 	.byte	0x00, 0xf0, 0x11, 0x00


	//----- nvinfo : EIATTR_KPARAM_INFO
	.align		4
.L_1263:
        /*0078*/ 	.byte	0x04, 0x17
        /*007a*/ 	.short	(.L_1265 - .L_1264)
.L_1264:
        /*007c*/ 	.word	0x00000000
        /*0080*/ 	.short	0x000d
        /*0082*/ 	.short	0x0068
        /*0084*/ 	.byte	0x00, 0xf5, 0x21, 0x00


	//----- nvinfo : EIATTR_KPARAM_INFO
	.align		4
.L_1265:
        /*0088*/ 	.byte	0x04, 0x17
        /*008a*/ 	.short	(.L_1267 - .L_1266)
.L_1266:
        /*008c*/ 	.word	0x00000000
        /*0090*/ 	.short	0x000c
        /*0092*/ 	.short	0x0060
        /*0094*/ 	.byte	0x00, 0xf5, 0x21, 0x00


	//----- nvinfo : EIATTR_KPARAM_INFO
	.align		4
.L_1267:
        /*0098*/ 	.byte	0x04, 0x17
        /*009a*/ 	.short	(.L_1269 - .L_1268)
.L_1268:
        /*009c*/ 	.word	0x00000000
        /*00a0*/ 	.short	0x000b
        /*00a2*/ 	.short	0x0058
        /*00a4*/ 	.byte	0x00, 0xf5, 0x21, 0x00


	//----- nvinfo : EIATTR_KPARAM_INFO
	.align		4
.L_1269:
        /*00a8*/ 	.byte	0x04, 0x17
        /*00aa*/ 	.short	(.L_1271 - .L_1270)
.L_1270:
        /*00ac*/ 	.word	0x00000000
        /*00b0*/ 	.short	0x000a
        /*00b2*/ 	.short	0x0050
        /*00b4*/ 	.byte	0x00, 0xf5, 0x21, 0x00


	//----- nvinfo : EIATTR_KPARAM_INFO
	.align		4
.L_1271:
        /*00b8*/ 	.byte	0x04, 0x17
        /*00ba*/ 	.short	(.L_1273 - .L_1272)
.L_1272:
        /*00bc*/ 	.word	0x00000000
        /*00c0*/ 	.short	0x0009
        /*00c2*/ 	.short	0x0048
        /*00c4*/ 	.byte	0x00, 0xf5, 0x21, 0x00


	//----- nvinfo : EIATTR_KPARAM_INFO
	.align		4
.L_1273:
        /*00c8*/ 	.byte	0x04, 0x17
        /*00ca*/ 	.short	(.L_1275 - .L_1274)
.L_1274:
        /*00cc*/ 	.word	0x00000000
        /*00d0*/ 	.short	0x0008
        /*00d2*/ 	.short	0x0040
        /*00d4*/ 	.byte	0x00, 0xf5, 0x21, 0x00


	//----- nvinfo : EIATTR_KPARAM_INFO
	.align		4
.L_1275:
        /*00d8*/ 	.byte	0x04, 0x17
        /*00da*/ 	.short	(.L_1277 - .L_1276)
.L_1276:
        /*00dc*/ 	.word	0x00000000
        /*00e0*/ 	.short	0x0007
        /*00e2*/ 	.short	0x0038
        /*00e4*/ 	.byte	0x00, 0xf5, 0x21, 0x00


	//----- nvinfo : EIATTR_KPARAM_INFO
	.align		4
.L_1277:
        /*00e8*/ 	.byte	0x04, 0x17
        /*00ea*/ 	.short	(.L_1279 - .L_1278)
.L_1278:
        /*00ec*/ 	.word	0x00000000
        /*00f0*/ 	.short	0x0006
        /*00f2*/ 	.short	0x0030
        /*00f4*/ 	.byte	0x00, 0xf5, 0x21, 0x00


	//----- nvinfo : EIATTR_KPARAM_INFO
	.align		4
.L_1279:
        /*00f8*/ 	.byte	0x04, 0x17
        /*00fa*/ 	.short	(.L_1281 - .L_1280)
.L_1280:
        /*00fc*/ 	.word	0x00000000
        /*0100*/ 	.short	0x0005
        /*0102*/ 	.short	0x0028
        /*0104*/ 	.byte	0x00, 0xf5, 0x21, 0x00


	//----- nvinfo : EIATTR_KPARAM_INFO
	.align		4
.L_1281:
        /*0108*/ 	.byte	0x04, 0x17
        /*010a*/ 	.short	(.L_1283 - .L_1282)
.L_1282:
        /*010c*/ 	.word	0x00000000
        /*0110*/ 	.short	0x0004
        /*0112*/ 	.short	0x0020
        /*0114*/ 	.byte	0x00, 0xf5, 0x21, 0x00


	//----- nvinfo : EIATTR_KPARAM_INFO
	.align		4
.L_1283:
        /*0118*/ 	.byte	0x04, 0x17
        /*011a*/ 	.short	(.L_1285 - .L_1284)
.L_1284:
        /*011c*/ 	.word	0x00000000
        /*0120*/ 	.short	0x0003
        /*0122*/ 	.short	0x0018
        /*0124*/ 	.byte	0x00, 0xf5, 0x21, 0x00


	//----- nvinfo : EIATTR_KPARAM_INFO
	.align		4
.L_1285:
        /*0128*/ 	.byte	0x04, 0x17
        /*012a*/ 	.short	(.L_1287 - .L_1286)
.L_1286:
        /*012c*/ 	.word	0x00000000
        /*0130*/ 	.short	0x0002
        /*0132*/ 	.short	0x0010
        /*0134*/ 	.byte	0x00, 0xf5, 0x21, 0x00


	//----- nvinfo : EIATTR_KPARAM_INFO
	.align		4
.L_1287:
        /*0138*/ 	.byte	0x04, 0x17
        /*013a*/ 	.short	(.L_1289 - .L_1288)
.L_1288:
        /*013c*/ 	.word	0x00000000
        /*0140*/ 	.short	0x0001
        /*0142*/ 	.short	0x0008
        /*0144*/ 	.byte	0x00, 0xf5, 0x21, 0x00


	//----- nvinfo : EIATTR_KPARAM_INFO
	.align		4
.L_1289:
        /*0148*/ 	.byte	0x04, 0x17
        /*014a*/ 	.short	(.L_1291 - .L_1290)
.L_1290:
        /*014c*/ 	.word	0x00000000
        /*0150*/ 	.short	0x0000
        /*0152*/ 	.short	0x0000
        /*0154*/ 	.byte	0x00, 0xf5, 0x21, 0x00


	//----- nvinfo : EIATTR_SPARSE_MMA_MASK
	.align		4
.L_1291:
        /*0158*/ 	.byte	0x03, 0x50
        /*015a*/ 	.short	0x0000


	//----- nvinfo : EIATTR_MAXREG_COUNT
	.align		4
        /*015c*/ 	.byte	0x03, 0x1b
        /*015e*/ 	.short	0x00ff


	//----- nvinfo : EIATTR_MERCURY_ISA_VERSION
	.align		4
        /*0160*/ 	.byte	0x03, 0x5f
        /*0162*/ 	.short	0x0101


	//----- nvinfo : EIATTR_VRC_CTA_INIT_COUNT
	.align		4
        /*0164*/ 	.byte	0x02, 0x4a
	.zero		1
	.zero		1


	//----- nvinfo : EIATTR_EXIT_INSTR_OFFSETS
	.align		4
        /*0168*/ 	.byte	0x04, 0x1c
        /*016a*/ 	.short	(.L_1293 - .L_1292)


	//   ....[0]....
.L_1292:
        /*016c*/ 	.word	0x00002310


	//   ....[1]....
        /*0170*/ 	.word	0x00002410


	//----- nvinfo : EIATTR_CRS_STACK_SIZE
	.align		4
.L_1293:
        /*0174*/ 	.byte	0x04, 0x1e
        /*0176*/ 	.short	(.L_1295 - .L_1294)
.L_1294:
        /*0178*/ 	.word	0x00000000


	//----- nvinfo : EIATTR_CBANK_PARAM_SIZE
	.align		4
.L_1295:
        /*017c*/ 	.byte	0x03, 0x19
        /*017e*/ 	.short	0x0094


	//----- nvinfo : EIATTR_PARAM_CBANK
	.align		4
        /*0180*/ 	.byte	0x04, 0x0a
        /*0182*/ 	.short	(.L_1297 - .L_1296)
	.align		4
.L_1296:
        /*0184*/ 	.word	index@(.nv.constant0._Z8velocityPfS_S_S_S_S_S_S_S_S_S_S_S_S_ffffS_S_i)
        /*0188*/ 	.short	0x0380
        /*018a*/ 	.short	0x0094


	//----- nvinfo : EIATTR_SW_WAR
	.align		4
.L_1297:
        /*018c*/ 	.byte	0x04, 0x36
        /*018e*/ 	.short	(.L_1299 - .L_1298)
.L_1298:
        /*0190*/ 	.word	0x00000008
.L_1299:


//--------------------- .nv.info._Z9forward_sPfS_S_S_S_S_S_S_S_S_fffiiiS_S_S_S_S_S_S_ --------------------------
	.section	.nv.info._Z9forward_sPfS_S_S_S_S_S_S_S_S_fffiiiS_S_S_S_S_S_S_,"",@"SHT_CUDA_INFO"
	.sectionflags	@""
	.align	4


	//----- nvinfo : EIATTR_CUDA_API_VERSION
	.align		4
        /*0000*/ 	.byte	0x04, 0x37
        /*0002*/ 	.short	(.L_1301 - .L_1300)
.L_1300:
        /*0004*/ 	.word	0x00000082


	//----- nvinfo : EIATTR_KPARAM_INFO
	.align		4
.L_1301:
        /*0008*/ 	.byte	0x04, 0x17
        /*000a*/ 	.short	(.L_1303 - .L_1302)
.L_1302:
        /*000c*/ 	.word	0x00000000
        /*0010*/ 	.short	0x0016
        /*0012*/ 	.short	0x0098
        /*0014*/ 	.byte	0x00, 0xf5, 0x21, 0x00


	//----- nvinfo : EIATTR_KPARAM_INFO
	.align		4
.L_1303:
        /*0018*/ 	.byte	0x04, 0x17
        /*001a*/ 	.short	(.L_1305 - .L_1304)
.L_1304:
        /*001c*/ 	.word	0x00000000
        /*0020*/ 	.short	0x0015
        /*0022*/ 	.short	0x0090
        /*0024*/ 	.byte	0x00, 0xf5, 0x21, 0x00


	//----- nvinfo : EIATTR_KPARAM_INFO
	.align		4
.L_1305:
        /*0028*/ 	.byte	0x04, 0x17
        /*002a*/ 	.short	(.L_1307 - .L_1306)
.L_1306:
        /*002c*/ 	.word	0x00000000
        /*0030*/ 	.short	0x0014
        /*0032*/ 	.short	0x0088
        /*0034*/ 	.byte	0x00, 0xf5, 0x21, 0x00


	//----- nvinfo : EIATTR_KPARAM_INFO
	.align		4
.L_1307:
        /*0038*/ 	.byte	0x04, 0x17
        /*003a*/ 	.short	(.L_1309 - .L_1308)
.L_1308:
        /*003c*/ 	.word	0x00000000
        /*0040*/ 	.short	0x0013
        /*0042*/ 	.short	0x0080
        /*0044*/ 	.byte	0x00, 0xf5, 0x21, 0x00


	//----- nvinfo : EIATTR_KPARAM_INFO
	.align		4
.L_1309:
        /*0048*/ 	.byte	0x04, 0x17
        /*004a*/ 	.short	(.L_1311 - .L_1310)
.L_1310:
        /*004c*/ 	.word	0x00000000
        /*0050*/ 	.short	0x0012
        /*0052*/ 	.short	0x0078
        /*0054*/ 	.byte	0x00, 0xf5, 0x21, 0x00


	//----- nvinfo : EIATTR_KPARAM_INFO
	.align		4
.L_1311:
        /*0058*/ 	.byte	0x04, 0x17
        /*005a*/ 	.short	(.L_1313 - .L_1312)
.L_1312:
        /*005c*/ 	.word	0x00000000
        /*0060*/ 	.short	0x0011
        /*0062*/ 	.short	0x0070
        /*0064*/ 	.byte	0x00, 0xf5, 0x21, 0x00


	//----- nvinfo : EIATTR_KPARAM_INFO
	.align		4
.L_1313:
        /*0068*/ 	.byte	0x04, 0x17
        /*006a*/ 	.short	(.L_1315 - .L_1314)
.L_1314:
        /*006c*/ 	.word	0x00000000
        /*0070*/ 	.short	0x0010
        /*0072*/ 	.short	0x0068
        /*0074*/ 	.byte	0x00, 0xf5, 0x21, 0x00


	//----- nvinfo : EIATTR_KPARAM_INFO
	.align		4
.L_1315:
        /*0078*/ 	.byte	0x04, 0x17
        /*007a*/ 	.short	(.L_1317 - .L_1316)
.L_1316:
        /*007c*/ 	.word	0x00000000
        /*0080*/ 	.short	0x000f
        /*0082*/ 	.short	0x0064
        /*0084*/ 	.byte	0x00, 0xf0, 0x11, 0x00


	//----- nvinfo : EIATTR_KPARAM_INFO
	.align		4
.L_1317:
        /*0088*/ 	.byte	0x04, 0x17
        /*008a*/ 	.short	(.L_1319 - .L_1318)
.L_1318:
        /*008c*/ 	.word	0x00000000
        /*0090*/ 	.short	0x000e
        /*0092*/ 	.short	0x0060
        /*0094*/ 	.byte	0x00, 0xf0, 0x11, 0x00


	//----- nvinfo : EIATTR_KPARAM_INFO
	.align		4
.L_1319:
        /*0098*/ 	.byte	0x04, 0x17
        /*009a*/ 	.short	(.L_1321 - .L_1320)
.L_1320:
        /*009c*/ 	.word	0x00000000
        /*00a0*/ 	.short	0x000d
        /*00a2*/ 	.short	0x005c
        /*00a4*/ 	.byte	0x00, 0xf0, 0x11, 0x00


	//----- nvinfo : EIATTR_KPARAM_INFO
	.align		4
.L_1321:
        /*00a8*/ 	.byte	0x04, 0x17
        /*00aa*/ 	.short	(.L_1323 - .L_1322)
.L_1322:
        /*00ac*/ 	.word	0x00000000
        /*00b0*/ 	.short	0x000c
        /*00b2*/ 	.short	0x0058
        /*00b4*/ 	.byte	0x00, 0xf0, 0x11, 0x00


	//----- nvinfo : EIATTR_KPARAM_INFO
	.align		4
.L_1323:
        /*00b8*/ 	.byte	0x04, 0x17
        /*00ba*/ 	.short	(.L_1325 - .L_1324)
.L_1324:
        /*00bc*/ 	.word	0x00000000
        /*00c0*/ 	.short	0x000b
        /*00c2*/ 	.short	0x0054
        /*00c4*/ 	.byte	0x00, 0xf0, 0x11, 0x00


	//----- nvinfo : EIATTR_KPARAM_INFO
	.align		4
.L_1325:
        /*00c8*/ 	.byte	0x04, 0x17
        /*00ca*/ 	.short	(.L_1327 - .L_1326)
.L_1326:
        /*00cc*/ 	.word	0x00000000
        /*00d0*/ 	.short	0x000a
        /*00d2*/ 	.short	0x0050
        /*00d4*/ 	.byte	0x00, 0xf0, 0x11, 0x00


	//----- nvinfo : EIATTR_KPARAM_INFO
	.align		4
.L_1327:
        /*00d8*/ 	.byte	0x04, 0x17
        /*00da*/ 	.short	(.L_1329 - .L_1328)
.L_1328:
        /*00dc*/ 	.word	0x00000000
        /*00e0*/ 	.short	0x0009
        /*00e2*/ 	.short	0x0048
        /*00e4*/ 	.byte	0x00, 0xf5, 0x21, 0x00


	//----- nvinfo : EIATTR_KPARAM_INFO
	.align		4
.L_1329:
        /*00e8*/ 	.byte	0x04, 0x17
        /*00ea*/ 	.short	(.L_1331 - .L_1330)
.L_1330:
        /*00ec*/ 	.word	0x00000000
        /*00f0*/ 	.short	0x0008
        /*00f2*/ 	.short	0x0040
        /*00f4*/ 	.byte	0x00, 0xf5, 0x21, 0x00


	//----- nvinfo : EIATTR_KPARAM_INFO
	.align		4
.L_1331:
        /*00f8*/ 	.byte	0x04, 0x17
        /*00fa*/ 	.short	(.L_1333 - .L_1332)
.L_1332:
        /*00fc*/ 	.word	0x00000000
        /*0100*/ 	.short	0x0007
        /*0102*/ 	.short	0x0038
        /*0104*/ 	.byte	0x00, 0xf5, 0x21, 0x00


	//----- nvinfo : EIATTR_KPARAM_INFO
	.align		4
.L_1333:
        /*0108*/ 	.byte	0x04, 0x17
        /*010a*/ 	.short	(.L_1335 - .L_1334)
.L_1334:
        /*010c*/ 	.word	0x00000000
        /*0110*/ 	.short	0x0006
        /*0112*/ 	.short	0x0030
        /*0114*/ 	.byte	0x00, 0xf5, 0x21, 0x00


	//----- nvinfo : EIATTR_KPARAM_INFO
	.align		4
.L_1335:
        /*0118*/ 	.byte	0x04, 0x17
        /*011a*/ 	.short	(.L_1337 - .L_1336)
.L_1336:
        /*011c*/ 	.word	0x00000000
        /*0120*/ 	.short	0x0005
        /*0122*/ 	.short	0x0028
        /*0124*/ 	.byte	0x00, 0xf5, 0x21, 0x00


	//----- nvinfo : EIATTR_KPARAM_INFO
	.align		4
.L_1337:
        /*0128*/ 	.byte	0x04, 0x17
        /*012a*/ 	.short	(.L_1339 - .L_1338)
.L_1338:
        /*012c*/ 	.word	0x00000000
        /*0130*/ 	.short	0x0004
        /*0132*/ 	.short	0x0020
        /*0134*/ 	.byte	0x00, 0xf5, 0x21, 0x00


	//----- nvinfo : EIATTR_KPARAM_INFO
	.align		4
.L_1339:
        /*0138*/ 	.byte	0x04, 0x17
        /*013a*/ 	.short	(.L_1341 - .L_1340)
.L_1340:
        /*013c*/ 	.word	0x00000000
        /*0140*/ 	.short	0x0003
        /*0142*/ 	.short	0x0018
        /*0144*/ 	.byte	0x00, 0xf5, 0x21, 0x00


	//----- nvinfo : EIATTR_KPARAM_INFO
	.align		4
.L_1341:
        /*0148*/ 	.byte	0x04, 0x17
        /*014a*/ 	.short	(.L_1343 - .L_1342)
.L_1342:
        /*014c*/ 	.word	0x00000000
        /*0150*/ 	.short	0x0002
        /*0152*/ 	.short	0x0010
        /*0154*/ 	.byte	0x00, 0xf5, 0x21, 0x00


	//----- nvinfo : EIATTR_KPARAM_INFO
	.align		4
.L_1343:
        /*0158*/ 	.byte	0x04, 0x17
        /*015a*/ 	.short	(.L_1345 - .L_1344)
.L_1344:
        /*015c*/ 	.word	0x00000000
        /*0160*/ 	.short	0x0001
        /*0162*/ 	.short	0x0008
        /*0164*/ 	.byte	0x00, 0xf5, 0x21, 0x00


	//----- nvinfo : EIATTR_KPARAM_INFO
	.align		4
.L_1345:
        /*0168*/ 	.byte	0x04, 0x17
        /*016a*/ 	.short	(.L_1347 - .L_1346)
.L_1346:
        /*016c*/ 	.word	0x00000000
        /*0170*/ 	.short	0x0000
        /*0172*/ 	.short	0x0000
        /*0174*/ 	.byte	0x00, 0xf5, 0x21, 0x00


	//----- nvinfo : EIATTR_SPARSE_MMA_MASK
	.align		4
.L_1347:
        /*0178*/ 	.byte	0x03, 0x50
        /*017a*/ 	.short	0x0000


	//----- nvinfo : EIATTR_MAXREG_COUNT
	.align		4
        /*017c*/ 	.byte	0x03, 0x1b
        /*017e*/ 	.short	0x00ff


	//----- nvinfo : EIATTR_MERCURY_ISA_VERSION
	.align		4
        /*0180*/ 	.byte	0x03, 0x5f
        /*0182*/ 	.short	0x0101


	//----- nvinfo : EIATTR_VRC_CTA_INIT_COUNT
	.align		4
        /*0184*/ 	.byte	0x02, 0x4a
	.zero		1
	.zero		1


	//----- nvinfo : EIATTR_EXIT_INSTR_OFFSETS
	.align		4
        /*0188*/ 	.byte	0x04, 0x1c
        /*018a*/ 	.short	(.L_1349 - .L_1348)


	//   ....[0]....
.L_1348:
        /*018c*/ 	.word	0x000000c0


	//   ....[1]....
        /*0190*/ 	.word	0x000013f0


	//----- nvinfo : EIATTR_CRS_STACK_SIZE
	.align		4
.L_1349:
        /*0194*/ 	.byte	0x04, 0x1e
        /*0196*/ 	.short	(.L_1351 - .L_1350)
.L_1350:
        /*0198*/ 	.word	0x00000000


	//----- nvinfo : EIATTR_CBANK_PARAM_SIZE
	.align		4
.L_1351:
        /*019c*/ 	.byte	0x03, 0x19
        /*019e*/ 	.short	0x00a0


	//----- nvinfo : EIATTR_PARAM_CBANK
	.align		4
        /*01a0*/ 	.byte	0x04, 0x0a
        /*01a2*/ 	.short	(.L_1353 - .L_1352)
	.align		4
.L_1352:
        /*01a4*/ 	.word	index@(.nv.constant0._Z9forward_sPfS_S_S_S_S_S_S_S_S_fffiiiS_S_S_S_S_S_S_)
        /*01a8*/ 	.short	0x0380
        /*01aa*/ 	.short	0x00a0


	//----- nvinfo : EIATTR_SW_WAR
	.align		4
.L_1353:
        /*01ac*/ 	.byte	0x04, 0x36
        /*01ae*/ 	.short	(.L_1355 - .L_1354)
.L_1354:
        /*01b0*/ 	.word	0x00000008
.L_1355:


//--------------------- .nv.info._Z9forward_uPfS_S_S_S_S_S_S_S_S_S_S_S_S_ffffS_S_iS_S_S_S_S_S_S_S_S_S_S_S_S_S_S_S_ --------------------------
	.section	.nv.info._Z9forward_uPfS_S_S_S_S_S_S_S_S_S_S_S_S_ffffS_S_iS_S_S_S_S_S_S_S_S_S_S_S_S_S_S_S_,"",@"SHT_CUDA_INFO"
	.sectionflags	@""
	.align	4


	//----- nvinfo : EIATTR_CUDA_API_VERSION
	.align		4
        /*0000*/ 	.byte	0x04, 0x37
        /*0002*/ 	.short	(.L_1357 - .L_1356)
.L_1356:
        /*0004*/ 	.word	0x00000082


	//----- nvinfo : EIATTR_KPARAM_INFO
	.align		4
.L_1357:
        /*0008*/ 	.byte	0x04, 0x17
        /*000a*/ 	.short	(.L_1359 - .L_1358)
.L_1358:
        /*000c*/ 	.word	0x00000000
        /*0010*/ 	.short	0x0024
        /*0012*/ 	.short	0x0110
        /*0014*/ 	.byte	0x00, 0xf5, 0x21, 0x00


	//----- nvinfo : EIATTR_KPARAM_INFO
	.align		4
.L_1359:
        /*0018*/ 	.byte	0x04, 0x17
        /*001a*/ 	.short	(.L_1361 - .L_1360)
.L_1360:
        /*001c*/ 	.word	0x00000000
        /*0020*/ 	.short	0x0023
        /*0022*/ 	.short	0x0108
        /*0024*/ 	.byte	0x00, 0xf5, 0x21, 0x00


	//----- nvinfo : EIATTR_KPARAM_INFO
	.align		4
.L_1361:
        /*0028*/ 	.byte	0x04, 0x17
        /*002a*/ 	.short	(.L_1363 - .L_1362)
.L_1362:
        /*002c*/ 	.word	0x00000000
        /*0030*/ 	.short	0x0022
        /*0032*/ 	.short	0x0100
        /*0034*/ 	.byte	0x00, 0xf5, 0x21, 0x00


	//----- nvinfo : EIATTR_KPARAM_INFO
	.align		4
.L_1363:
        /*0038*/ 	.byte	0x04, 0x17
        /*003a*/ 	.short	(.L_1365 - .L_1364)
.L_1364:
        /*003c*/ 	.word	0x00000000
        /*0040*/ 	.short	0x0021
        /*0042*/ 	.short	0x00f8
        /*0044*/ 	.byte	0x00, 0xf5, 0x21, 0x00


	//----- nvinfo : EIATTR_KPARAM_INFO
	.align		4
.L_1365:
        /*0048*/ 	.byte	0x04, 0x17
        /*004a*/ 	.short	(.L_1367 - .L_1366)
.L_1366:
        /*004c*/ 	.word	0x00000000
        /*0050*/ 	.short	0x0020
        /*0052*/ 	.short	0x00f0
        /*0054*/ 	.byte	0x00, 0xf5, 0x21, 0x00


	//----- nvinfo : EIATTR_KPARAM_INFO
	.align		4
.L_1367:
        /*0058*/ 	.byte	0x04, 0x17
        /*005a*/ 	.short	(.L_1369 - .L_1368)
.L_1368:
        /*005c*/ 	.word	0x00000000
        /*0060*/ 	.short	0x001f
        /*0062*/ 	.short	0x00e8
        /*0064*/ 	.byte	0x00, 0xf5, 0x21, 0x00


	//----- nvinfo : EIATTR_KPARAM_INFO
	.align		4
.L_1369:
        /*0068*/ 	.byte	0x04, 0x17
        /*006a*/ 	.short	(.L_1371 - .L_1370)
.L_1370:
        /*006c*/ 	.word	0x00000000
        /*0070*/ 	.short	0x001e
        /*0072*/ 	.short	0x00e0
        /*0074*/ 	.byte	0x00, 0xf5, 0x21, 0x00


	//----- nvinfo : EIATTR_KPARAM_INFO
	.align		4
.L_1371:
        /*0078*/ 	.byte	0x04, 0x17
        /*007a*/ 	.short	(.L_1373 - .L_1372)
.L_1372:
        /*007c*/ 	.word	0x00000000
        /*0080*/ 	.short	0x001d
        /*0082*/ 	.short	0x00d8
        /*0084*/ 	.byte	0x00, 0xf5, 0x21, 0x00


	//----- nvinfo : EIATTR_KPARAM_INFO
	.align		4
.L_1373:
        /*0088*/ 	.byte	0x04, 0x17
        /*008a*/ 	.short	(.L_1375 - .L_1374)
.L_1374:
        /*008c*/ 	.word	0x00000000
        /*0090*/ 	.short	0x001c
        /*0092*/ 	.short	0x00d0
        /*0094*/ 	.byte	0x00, 0xf5, 0x21, 0x00


	//----- nvinfo : EIATTR_KPARAM_INFO
	.align		4
.L_1375:
        /*0098*/ 	.byte	0x04, 0x17
        /*009a*/ 	.short	(.L_1377 - .L_1376)
.L_1376:
        /*009c*/ 	.word	0x00000000
        /*00a0*/ 	.short	0x001b
        /*00a2*/ 	.short	0x00c8
        /*00a4*/ 	.byte	0x00, 0xf5, 0x21, 0x00


	//----- nvinfo : EIATTR_KPARAM_INFO
	.align		4
.L_1377:
        /*00a8*/ 	.byte	0x04, 0x17
        /*00aa*/ 	.short	(.L_1379 - .L_1378)
.L_1378:
        /*00ac*/ 	.word	0x00000000
        /*00b0*/ 	.short	0x001a
        /*00b2*/ 	.short	0x00c0
        /*00b4*/ 	.byte	0x00, 0xf5, 0x21, 0x00


	//----- nvinfo : EIATTR_KPARAM_INFO
	.align		4
.L_1379:
        /*00b8*/ 	.byte	0x04, 0x17
        /*00ba*/ 	.short	(.L_1381 - .L_1380)
.L_1380:
        /*00bc*/ 	.word	0x00000000
        /*00c0*/ 	.short	0x0019
        /*00c2*/ 	.short	0x00b8
        /*00c4*/ 	.byte	0x00, 0xf5, 0x21, 0x00


	//----- nvinfo : EIATTR_KPARAM_INFO
	.align		4
.L_1381:
        /*00c8*/ 	.byte	0x04, 0x17
        /*00ca*/ 	.short	(.L_1383 - .L_1382)
.L_1382:
        /*00cc*/ 	.word	0x00000000
        /*00d0*/ 	.short	0x0018
        /*00d2*/ 	.short	0x00b0
        /*00d4*/ 	.byte	0x00, 0xf5, 0x21, 0x00


	//----- nvinfo : EIATTR_KPARAM_INFO
	.align		4
.L_1383:
        /*00d8*/ 	.byte	0x04, 0x17
        /*00da*/ 	.short	(.L_1385 - .L_1384)
.L_1384:
        /*00dc*/ 	.word	0x00000000
        /*00e0*/ 	.short	0x0017
        /*00e2*/ 	.short	0x00a8
        /*00e4*/ 	.byte	0x00, 0xf5, 0x21, 0x00


	//----- nvinfo : EIATTR_KPARAM_INFO
	.align		4
.L_1385:
        /*00e8*/ 	.byte	0x04, 0x17
        /*00ea*/ 	.short	(.L_1387 - .L_1386)
.L_1386:
        /*00ec*/ 	.word	0x00000000
        /*00f0*/ 	.short	0x0016
        /*00f2*/ 	.short	0x00a0
        /*00f4*/ 	.byte	0x00, 0xf5, 0x21, 0x00


	//----- nvinfo : EIATTR_KPARAM_INFO
	.align		4
.L_1387:
        /*00f8*/ 	.byte	0x04, 0x17
        /*00fa*/ 	.short	(.L_1389 - .L_1388)
.L_1388:
        /*00fc*/ 	.word	0x00000000
        /*0100*/ 	.short	0x0015
        /*0102*/ 	.short	0x0098
        /*0104*/ 	.byte	0x00, 0xf5, 0x21, 0x00


	//----- nvinfo : EIATTR_KPARAM_INFO
	.align		4
.L_1389:
        /*0108*/ 	.byte	0x04, 0x17
        /*010a*/ 	.short	(.L_1391 - .L_1390)
.L_1390:
        /*010c*/ 	.word	0x00000000
        /*0110*/ 	.short	0x0014
        /*0112*/ 	.short	0x0090
        /*0114*/ 	.byte	0x00, 0xf0, 0x11, 0x00


	//----- nvinfo : EIATTR_KPARAM_INFO
	.align		4
.L_1391:
        /*0118*/ 	.byte	0x04, 0x17
        /*011a*/ 	.short	(.L_1393 - .L_1392)
.L_1392:
        /*011c*/ 	.word	0x00000000
        /*0120*/ 	.short	0x0013
        /*0122*/ 	.short	0x0088
        /*0124*/ 	.byte	0x00, 0xf5, 0x21, 0x00


	//----- nvinfo : EIATTR_KPARAM_INFO
	.align		4
.L_1393:
        /*0128*/ 	.byte	0x04, 0x17
        /*012a*/ 	.short	(.L_1395 - .L_1394)
.L_1394:
        /*012c*/ 	.word	0x00000000
        /*0130*/ 	.short	0x0012
        /*0132*/ 	.short	0x0080
        /*0134*/ 	.byte	0x00, 0xf5, 0x21, 0x00


	//----- nvinfo : EIATTR_KPARAM_INFO
	.align		4
.L_1395:
        /*0138*/ 	.byte	0x04, 0x17
        /*013a*/ 	.short	(.L_1397 - .L_1396)
.L_1396:
        /*013c*/ 	.word	0x00000000
        /*0140*/ 	.short	0x0011
        /*0142*/ 	.short	0x007c
        /*0144*/ 	.byte	0x00, 0xf0, 0x11, 0x00


	//----- nvinfo : EIATTR_KPARAM_INFO
	.align		4
.L_1397:
        /*0148*/ 	.byte	0x04, 0x17
        /*014a*/ 	.short	(.L_1399 - .L_1398)
.L_1398:
        /*014c*/ 	.word	0x00000000
        /*0150*/ 	.short	0x0010
        /*0152*/ 	.short	0x0078
        /*0154*/ 	.byte	0x00, 0xf0, 0x11, 0x00


	//----- nvinfo : EIATTR_KPARAM_INFO
	.align		4
.L_1399:
        /*0158*/ 	.byte	0x04, 0x17
        /*015a*/ 	.short	(.L_1401 - .L_1400)
.L_1400:
        /*015c*/ 	.word	0x00000000
        /*0160*/ 	.short	0x000f
        /*0162*/ 	.short	0x0074
        /*0164*/ 	.byte	0x00, 0xf0, 0x11, 0x00


	//----- nvinfo : EIATTR_KPARAM_INFO
	.align		4
.L_1401:
        /*0168*/ 	.byte	0x04, 0x17
        /*016a*/ 	.short	(.L_1403 - .L_1402)
.L_1402:
        /*016c*/ 	.word	0x00000000
        /*0170*/ 	.short	0x000e
        /*0172*/ 	.short	0x0070
        /*0174*/ 	.byte	0x00, 0xf0, 0x11, 0x00


	//----- nvinfo : EIATTR_KPARAM_INFO
	.align		4
.L_1403:
        /*0178*/ 	.byte	0x04, 0x17
        /*017a*/ 	.short	(.L_1405 - .L_1404)
.L_1404:
        /*017c*/ 	.word	0x00000000
        /*0180*/ 	.short	0x000d
        /*0182*/ 	.short	0x0068
        /*0184*/ 	.byte	0x00, 0xf5, 0x21, 0x00


	//----- nvinfo : EIATTR_KPARAM_INFO
	.align		4
.L_1405:
        /*0188*/ 	.byte	0x04, 0x17
        /*018a*/ 	.short	(.L_1407 - .L_1406)
.L_1406:
        /*018c*/ 	.word	0x00000000
        /*0190*/ 	.short	0x000c
        /*0192*/ 	.short	0x0060
        /*0194*/ 	.byte	0x00, 0xf5, 0x21, 0x00


	//----- nvinfo : EIATTR_KPARAM_INFO
	.align		4
.L_1407:
        /*0198*/ 	.byte	0x04, 0x17
        /*019a*/ 	.short	(.L_1409 - .L_1408)
.L_1408:
        /*019c*/ 	.word	0x00000000
        /*01a0*/ 	.short	0x000b
        /*01a2*/ 	.short	0x0058
        /*01a4*/ 	.byte	0x00, 0xf5, 0x21, 0x00


	//----- nvinfo : EIATTR_KPARAM_INFO
	.align		4
.L_1409:
        /*01a8*/ 	.byte	0x04, 0x17
        /*01aa*/ 	.short	(.L_1411 - .L_1410)
.L_1410:
        /*01ac*/ 	.word	0x00000000
        /*01b0*/ 	.short	0x000a
        /*01b2*/ 	.short	0x0050
        /*01b4*/ 	.byte	0x00, 0xf5, 0x21, 0x00


	//----- nvinfo : EIATTR_KPARAM_INFO
	.align		4
.L_1411:
        /*01b8*/ 	.byte	0x04, 0x17
        /*01ba*/ 	.short	(.L_1413 - .L_1412)
.L_1412:
        /*01bc*/ 	.word	0x00000000
        /*01c0*/ 	.short	0x0009
        /*01c2*/ 	.short	0x0048
        /*01c4*/ 	.byte	0x00, 0xf5, 0x21, 0x00


	//----- nvinfo : EIATTR_KPARAM_INFO
	.align		4
.L_1413:
        /*01c8*/ 	.byte	0x04, 0x17
        /*01ca*/ 	.short	(.L_1415 - .L_1414)
.L_1414:
        /*01cc*/ 	.word	0x00000000
        /*01d0*/ 	.short	0x0008
        /*01d2*/ 	.short	0x0040
        /*01d4*/ 	.byte	0x00, 0xf5, 0x21, 0x00


	//----- nvinfo : EIATTR_KPARAM_INFO
	.align		4
.L_1415:
        /*01d8*/ 	.byte	0x04, 0x17
        /*01da*/ 	.short	(.L_1417 - .L_1416)
.L_1416:
        /*01dc*/ 	.word	0x00000000
        /*01e0*/ 	.short	0x0007
        /*01e2*/ 	.short	0x0038
        /*01e4*/ 	.byte	0x00, 0xf5, 0x21, 0x00


	//----- nvinfo : EIATTR_KPARAM_INFO
	.align		4
.L_1417:
        /*01e8*/ 	.byte	0x04, 0x17
        /*01ea*/ 	.short	(.L_1419 - .L_1418)
.L_1418:
        /*01ec*/ 	.word	0x00000000
        /*01f0*/ 	.short	0x0006
        /*01f2*/ 	.short	0x0030
        /*01f4*/ 	.byte	0x00, 0xf5, 0x21, 0x00


	//----- nvinfo : EIATTR_KPARAM_INFO
	.align		4
.L_1419:
        /*01f8*/ 	.byte	0x04, 0x17
        /*01fa*/ 	.short	(.L_1421 - .L_1420)
.L_1420:
        /*01fc*/ 	.word	0x00000000
        /*0200*/ 	.short	0x0005
        /*0202*/ 	.short	0x0028
        /*0204*/ 	.byte	0x00, 0xf5, 0x21, 0x00


	//----- nvinfo : EIATTR_KPARAM_INFO
	.align		4
.L_1421:
        /*0208*/ 	.byte	0x04, 0x17
        /*020a*/ 	.short	(.L_1423 - .L_1422)
.L_1422:
        /*020c*/ 	.word	0x00000000
        /*0210*/ 	.short	0x0004
        /*0212*/ 	.short	0x0020
        /*0214*/ 	.byte	0x00, 0xf5, 0x21, 0x00


	//----- nvinfo : EIATTR_KPARAM_INFO
	.align		4
.L_1423:
        /*0218*/ 	.byte	0x04, 0x17
        /*021a*/ 	.short	(.L_1425 - .L_1424)
.L_1424:
        /*021c*/ 	.word	0x00000000
        /*0220*/ 	.short	0x0003
        /*0222*/ 	.short	0x0018
        /*0224*/ 	.byte	0x00, 0xf5, 0x21, 0x00


	//----- nvinfo : EIATTR_KPARAM_INFO
	.align		4
.L_1425:
        /*0228*/ 	.byte	0x04, 0x17
        /*022a*/ 	.short	(.L_1427 - .L_1426)
.L_1426:
        /*022c*/ 	.word	0x00000000
        /*0230*/ 	.short	0x0002
        /*0232*/ 	.short	0x0010
        /*0234*/ 	.byte	0x00, 0xf5, 0x21, 0x00


	//----- nvinfo : EIATTR_KPARAM_INFO
	.align		4
.L_1427:
        /*0238*/ 	.byte	0x04, 0x17
        /*023a*/ 	.short	(.L_1429 - .L_1428)
.L_1428:
        /*023c*/ 	.word	0x00000000
        /*0240*/ 	.short	0x0001
        /*0242*/ 	.short	0x0008
        /*0244*/ 	.byte	0x00, 0xf5, 0x21, 0x00


	//----- nvinfo : EIATTR_KPARAM_INFO
	.align		4
.L_1429:
        /*0248*/ 	.byte	0x04, 0x17
        /*024a*/ 	.short	(.L_1431 - .L_1430)
.L_1430:
        /*024c*/ 	.word	0x00000000
        /*0250*/ 	.short	0x0000
        /*0252*/ 	.short	0x0000
        /*0254*/ 	.byte	0x00, 0xf5, 0x21, 0x00


	//----- nvinfo : EIATTR_SPARSE_MMA_MASK
	.align		4
.L_1431:
        /*0258*/ 	.byte	0x03, 0x50
        /*025a*/ 	.short	0x0000


	//----- nvinfo : EIATTR_MAXREG_COUNT
	.align		4
        /*025c*/ 	.byte	0x03, 0x1b
        /*025e*/ 	.short	0x00ff


	//----- nvinfo : EIATTR_MERCURY_ISA_VERSION
	.align		4
        /*0260*/ 	.byte	0x03, 0x5f
        /*0262*/ 	.short	0x0101


	//----- nvinfo : EIATTR_VRC_CTA_INIT_COUNT
	.align		4
        /*0264*/ 	.byte	0x02, 0x4a
	.zero		1
	.zero		1


	//----- nvinfo : EIATTR_EXIT_INSTR_OFFSETS
	.align		4
        /*0268*/ 	.byte	0x04, 0x1c
        /*026a*/ 	.short	(.L_1433 - .L_1432)


	//   ....[0]....
.L_1432:
        /*026c*/ 	.word	0x000024c0


	//   ....[1]....
        /*0270*/ 	.word	0x000025c0


	//----- nvinfo : EIATTR_CRS_STACK_SIZE
	.align		4
.L_1433:
        /*0274*/ 	.byte	0x04, 0x1e
        /*0276*/ 	.short	(.L_1435 - .L_1434)
.L_1434:
        /*0278*/ 	.word	0x00000000


	//----- nvinfo : EIATTR_CBANK_PARAM_SIZE
	.align		4
.L_1435:
        /*027c*/ 	.byte	0x03, 0x19
        /*027e*/ 	.short	0x0118


	//----- nvinfo : EIATTR_PARAM_CBANK
	.align		4
        /*0280*/ 	.byte	0x04, 0x0a
        /*0282*/ 	.short	(.L_1437 - .L_1436)
	.align		4
.L_1436:
        /*0284*/ 	.word	index@(.nv.constant0._Z9forward_uPfS_S_S_S_S_S_S_S_S_S_S_S_S_ffffS_S_iS_S_S_S_S_S_S_S_S_S_S_S_S_S_S_S_)
        /*0288*/ 	.short	0x0380
        /*028a*/ 	.short	0x0118


	//----- nvinfo : EIATTR_SW_WAR
	.align		4
.L_1437:
        /*028c*/ 	.byte	0x04, 0x36
        /*028e*/ 	.short	(.L_1439 - .L_1438)
.L_1438:
        /*0290*/ 	.word	0x00000008
.L_1439:


//--------------------- .nv.info._Z16revise_xiangbianPfS_ --------------------------
	.section	.nv.info._Z16revise_xiangbianPfS_,"",@"SHT_CUDA_INFO"
	.sectionflags	@""
	.align	4


	//----- nvinfo : EIATTR_CUDA_API_VERSION
	.align		4
        /*0000*/ 	.byte	0x04, 0x37
        /*0002*/ 	.short	(.L_1441 - .L_1440)
.L_1440:
        /*0004*/ 	.word	0x00000082


	//----- nvinfo : EIATTR_KPARAM_INFO
	.align		4
.L_1441:
        /*0008*/ 	.byte	0x04, 0x17
        /*000a*/ 	.short	(.L_1443 - .L_1442)
.L_1442:
        /*000c*/ 	.word	0x00000000
        /*0010*/ 	.short	0x0001
        /*0012*/ 	.short	0x0008
        /*0014*/ 	.byte	0x00, 0xf5, 0x21, 0x00


	//----- nvinfo : EIATTR_KPARAM_INFO
	.align		4
.L_1443:
        /*0018*/ 	.byte	0x04, 0x17
        /*001a*/ 	.short	(.L_1445 - .L_1444)
.L_1444:
        /*001c*/ 	.word	0x00000000
        /*0020*/ 	.short	0x0000
        /*0022*/ 	.short	0x0000
        /*0024*/ 	.byte	0x00, 0xf5, 0x21, 0x00


	//----- nvinfo : EIATTR_SPARSE_MMA_MASK
	.align		4
.L_1445:
        /*0028*/ 	.byte	0x03, 0x50
        /*002a*/ 	.short	0x0000


	//----- nvinfo : EIATTR_MAXREG_COUNT
	.align		4
        /*002c*/ 	.byte	0x03, 0x1b
        /*002e*/ 	.short	0x00ff


	//----- nvinfo : EIATTR_MERCURY_ISA_VERSION
	.align		4
        /*0030*/ 	.byte	0x03, 0x5f
        /*0032*/ 	.short	0x0101


	//----- nvinfo : EIATTR_VRC_CTA_INIT_COUNT
	.align		4
        /*0034*/ 	.byte	0x02, 0x4a
	.zero		1
	.zero		1


	//----- nvinfo : EIATTR_EXIT_INSTR_OFFSETS
	.align		4
        /*0038*/ 	.byte	0x04, 0x1c
        /*003a*/ 	.short	(.L_1447 - .L_1446)


	//   ....[0]....
.L_1446:
        /*003c*/ 	.word	0x00005fc0


	//----- nvinfo : EIATTR_CBANK_PARAM_SIZE
	.align		4
.L_1447:
        /*0040*/ 	.byte	0x03, 0x19
        /*0042*/ 	.short	0x0010


	//----- nvinfo : EIATTR_PARAM_CBANK
	.align		4
        /*0044*/ 	.byte	0x04, 0x0a
        /*0046*/ 	.short	(.L_1449 - .L_1448)
	.align		4
.L_1448:
        /*0048*/ 	.word	index@(.nv.constant0._Z16revise_xiangbianPfS_)
        /*004c*/ 	.short	0x0380
        /*004e*/ 	.short	0x0010


	//----- nvinfo : EIATTR_SW_WAR
	.align		4
.L_1449:
        /*0050*/ 	.byte	0x04, 0x36
        /*0052*/ 	.short	(.L_1451 - .L_1450)
.L_1450:
        /*0054*/ 	.word	0x00000008
.L_1451:


//--------------------- .nv.callgraph             --------------------------
	.section	.nv.callgraph,"",@"SHT_CUDA_CALLGRAPH"
	.align	4
	.sectionentsize	8
	.align		4
        /*0000*/ 	.word	0x00000000
	.align		4
        /*0004*/ 	.word	0xffffffff
	.align		4
        /*0008*/ 	.word	0x00000000
	.align		4
        /*000c*/ 	.word	0xfffffffe
	.align		4
        /*0010*/ 	.word	0x00000000
	.align		4
        /*0014*/ 	.word	0xfffffffd
	.align		4
        /*0018*/ 	.word	0x00000000
	.align		4
        /*001c*/ 	.word	0xfffffffc


//--------------------- .text._Z6removeiiiiffPfS_S_ --------------------------
	.section	.text._Z6removeiiiiffPfS_S_,"ax",@progbits
	.align	128
        .global         _Z6removeiiiiffPfS_S_
        .type           _Z6removeiiiiffPfS_S_,@function
        .size           _Z6removeiiiiffPfS_S_,(.L_x_557 - _Z6removeiiiiffPfS_S_)
        .other          _Z6removeiiiiffPfS_S_,@"STO_CUDA_ENTRY STV_DEFAULT"
_Z6removeiiiiffPfS_S_:
.text._Z6removeiiiiffPfS_S_:
[----:B------:R-:W-:Y:S01]  /*0000*/  LDC R1, c[0x0][0x37c] ;  /* 0x0000df00ff017b82 */ /* 0x000fe20000000800 */
[----:B------:R-:W0:Y:S07]  /*0010*/  S2R R5, SR_TID.Y ;  /* 0x0000000000057919 */ /* 0x000e2e0000002200 */
[----:B------:R-:W1:Y:S01]  /*0020*/  LDC R3, c[0x0][0x360] ;  /* 0x0000d800ff037b82 */ /* 0x000e620000000800 */
[----:B------:R-:W2:Y:S01]  /*0030*/  LDCU UR6, c[0x0][0x388] ;  /* 0x00007100ff0677ac */ /* 0x000ea20008000800 */
[----:B------:R-:W1:Y:S06]  /*0040*/  S2R R2, SR_TID.X ;  /* 0x0000000000027919 */ /* 0x000e6c0000002100 */
[----:B------:R-:W0:Y:S08]  /*0050*/  S2UR UR5, SR_CTAID.Y ;  /* 0x00000000000579c3 */ /* 0x000e300000002600 */
[----:B------:R-:W0:Y:S08]  /*0060*/  LDC R0, c[0x0][0x364] ;  /* 0x0000d900ff007b82 */ /* 0x000e300000000800 */
[----:B------:R-:W1:Y:S01]  /*0070*/  S2UR UR4, SR_CTAID.X ;  /* 0x00000000000479c3 */ /* 0x000e620000002500 */
[----:B0-----:R-:W-:-:S05]  /*0080*/  IMAD R0, R0, UR5, R5 ;  /* 0x0000000500007c24 */ /* 0x001fca000f8e0205 */
[----:B--2---:R-:W-:Y:S01]  /*0090*/  ISETP.NE.AND P0, PT, R0, UR6, PT ;  /* 0x0000000600007c0c */ /* 0x004fe2000bf05270 */
[----:B-1----:R-:W-:-:S05]  /*00a0*/  IMAD R3, R3, UR4, R2 ;  /* 0x0000000403037c24 */ /* 0x002fca000f8e0202 */
[----:B------:R-:W-:-:S13]  /*00b0*/  ISETP.GT.U32.OR P0, PT, R3, 0x257, P0 ;  /* 0x000002570300780c */ /* 0x000fda0000704470 */
[----:B------:R-:W-:Y:S05]  /*00c0*/  @P0 EXIT ;  /* 0x000000000000094d */ /* 0x000fea0003800000 */
[----:B------:R-:W0:Y:S01]  /*00d0*/  LDC.64 R4, c[0x0][0x380] ;  /* 0x0000e000ff047b82 */ /* 0x000e220000000a00 */
[----:B------:R-:W-:Y:S01]  /*00e0*/  BSSY.RECONVERGENT B0, `(.L_x_0) ;  /* 0x0000014000007945 */ /* 0x000fe20003800200 */
[----:B0-----:R-:W-:Y:S01]  /*00f0*/  IMAD.IADD R0, R4, 0x1, -R3 ;  /* 0x0000000104007824 */ /* 0x001fe200078e0a03 */
[----:B------:R-:W-:-:S03]  /*0100*/  IADD3 R5, PT, PT, -R5, UR6, RZ ;  /* 0x0000000605057c10 */ /* 0x000fc6000fffe1ff */
[----:B------:R-:W-:-:S04]  /*0110*/  IMAD R0, R0, R0, RZ ;  /* 0x0000000000007224 */ /* 0x000fc800078e02ff */
[----:B------:R-:W-:-:S05]  /*0120*/  IMAD R0, R5, R5, R0 ;  /* 0x0000000505007224 */ /* 0x000fca00078e0200 */
[----:B------:R-:W-:-:S04]  /*0130*/  I2FP.F32.U32 R0, R0 ;  /* 0x0000000000007245 */ /* 0x000fc80000201000 */
[----:B------:R0:W1:Y:S01]  /*0140*/  MUFU.RSQ R5, R0 ;  /* 0x0000000000057308 */ /* 0x0000620000001400 */
[----:B------:R-:W-:-:S05]  /*0150*/  VIADD R2, R0, 0xf3000000 ;  /* 0xf300000000027836 */ /* 0x000fca0000000000 */
[----:B------:R-:W-:-:S13]  /*0160*/  ISETP.GT.U32.AND P0, PT, R2, 0x727fffff, PT ;  /* 0x727fffff0200780c */ /* 0x000fda0003f04070 */
[----:B01----:R-:W-:Y:S05]  /*0170*/  @!P0 BRA `(.L_x_1) ;  /* 0x0000000000188947 */ /* 0x003fea0003800000 */
[----:B------:R-:W-:Y:S01]  /*0180*/  BSSY.RECONVERGENT B1, `(.L_x_2) ;  /* 0x0000003000017945 */ /* 0x000fe20003800200 */
[----:B------:R-:W-:-:S07]  /*0190*/  MOV R8, 0x1b0 ;  /* 0x000001b000087802 */ /* 0x000fce0000000f00 */
[----:B------:R-:W-:Y:S05]  /*01a0*/  CALL.REL.NOINC `($__internal_1_$__cuda_sm20_sqrt_rn_f32_slowpath) ;  /* 0x00000018005c7944 */ /* 0x000fea0003c00000 */
[----:B------:R-:W-:Y:S05]  /*01b0*/  BSYNC.RECONVERGENT B1 ;  /* 0x0000000000017941 */ /* 0x000fea0003800200 */
.L_x_2:
[----:B------:R-:W-:Y:S01]  /*01c0*/  IMAD.MOV.U32 R0, RZ, RZ, R2 ;  /* 0x000000ffff007224 */ /* 0x000fe200078e0002 */
[----:B------:R-:W-:Y:S06]  /*01d0*/  BRA `(.L_x_3) ;  /* 0x0000000000107947 */ /* 0x000fec0003800000 */
.L_x_1:
[----:B------:R-:W-:Y:S01]  /*01e0*/  FMUL.FTZ R7, R0, R5 ;  /* 0x0000000500077220 */ /* 0x000fe20000410000 */
[----:B------:R-:W-:-:S03]  /*01f0*/  FMUL.FTZ R5, R5, 0.5 ;  /* 0x3f00000005057820 */ /* 0x000fc60000410000 */
[----:B------:R-:W-:-:S04]  /*0200*/  FFMA R0, -R7, R7, R0 ;  /* 0x0000000707007223 */ /* 0x000fc80000000100 */
[----:B------:R-:W-:-:S07]  /*0210*/  FFMA R0, R0, R5, R7 ;  /* 0x0000000500007223 */ /* 0x000fce0000000007 */
.L_x_3:
[----:B------:R-:W-:Y:S05]  /*0220*/  BSYNC.RECONVERGENT B0 ;  /* 0x0000000000007941 */ /* 0x000fea0003800200 */
.L_x_0:
[----:B------:R-:W0:Y:S01]  /*0230*/  LDC.64 R6, c[0x0][0x388] ;  /* 0x0000e200ff067b82 */ /* 0x000e220000000a00 */
[----:B------:R-:W1:Y:S01]  /*0240*/  LDCU UR4, c[0x0][0x394] ;  /* 0x00007280ff0477ac */ /* 0x000e620008000800 */
[----:B------:R-:W-:Y:S01]  /*0250*/  IMAD R4, R3, 0x1770, RZ ;  /* 0x0000177003047824 */ /* 0x000fe200078e02ff */
[----:B------:R-:W-:Y:S01]  /*0260*/  CS2R R18, SRZ ;  /* 0x0000000000127805 */ /* 0x000fe2000001ff00 */
[----:B------:R-:W2:Y:S04]  /*0270*/  LDCU.64 UR6, c[0x0][0x358] ;  /* 0x00006b00ff0677ac */ /* 0x000ea80008000a00 */
[----:B------:R-:W3:Y:S01]  /*0280*/  LDC R5, c[0x0][0x380] ;  /* 0x0000e000ff057b82 */ /* 0x000ee20000000800 */
[----:B------:R-:W4:Y:S01]  /*0290*/  LDCU UR8, c[0x0][0x390] ;  /* 0x00007200ff0877ac */ /* 0x000f220008000800 */
[----:B------:R-:W0:Y:S06]  /*02a0*/  LDCU.128 UR12, c[0x0][0x3a0] ;  /* 0x00007400ff0c77ac */ /* 0x000e2c0008000c00 */
[----:B------:R-:W5:Y:S01]  /*02b0*/  LDC.64 R16, c[0x0][0x398] ;  /* 0x0000e600ff107b82 */ /* 0x000f620000000a00 */
[----:B-1----:R-:W-:Y:S01]  /*02c0*/  FMUL R0, R0, UR4 ;  /* 0x0000000400007c20 */ /* 0x002fe20008400000 */
[----:B------:R-:W-:-:S03]  /*02d0*/  UMOV UR4, URZ ;  /* 0x000000ff00047c82 */ /* 0x000fc60008000000 */
[----:B------:R1:W0:Y:S03]  /*02e0*/  F2F.F64.F32 R12, R0 ;  /* 0x00000000000c7310 */ /* 0x0002260000201800 */
[----:B------:R-:W1:Y:S01]  /*02f0*/  LDC.64 R8, c[0x0][0x3a0] ;  /* 0x0000e800ff087b82 */ /* 0x000e620000000a00 */
[----:B0-----:R-:W-:-:S06]  /*0300*/  SHF.L.U32 R14, R7, 0x1, RZ ;  /* 0x00000001070e7819 */ /* 0x001fcc00000006ff */
[----:B------:R-:W0:Y:S01]  /*0310*/  I2F.F64 R14, R14 ;  /* 0x0000000e000e7312 */ /* 0x000e220000201c00 */
[----:B------:R-:W0:Y:S01]  /*0320*/  LDC.64 R10, c[0x0][0x3a8] ;  /* 0x0000ea00ff0a7b82 */ /* 0x000e220000000a00 */
[----:B---3--:R-:W-:-:S04]  /*0330*/  IMAD R5, R5, 0x258, R6 ;  /* 0x0000025805057824 */ /* 0x008fc800078e0206 */
[----:B--2-45:R-:W-:-:S07]  /*0340*/  IMAD.WIDE R16, R5, 0x4, R16 ;  /* 0x0000000405107825 */ /* 0x034fce00078e0210 */
.L_x_34:
[----:B--2---:R-:W2:Y:S01]  /*0350*/  LDG.E R3, desc[UR6][R16.64] ;  /* 0x0000000610037981 */ /* 0x004ea2000c1e1900 */
[----:B------:R-:W-:Y:S01]  /*0360*/  IMAD.MOV.U32 R6, RZ, RZ, 0x1 ;  /* 0x00000001ff067424 */ /* 0x000fe200078e00ff */
[----:B------:R-:W-:Y:S01]  /*0370*/  FSETP.GEU.AND P1, PT, |R13|, 6.5827683646048100446e-37, PT ;  /* 0x036000000d00780b */ /* 0x000fe20003f2e200 */
[----:B------:R-:W-:Y:S01]  /*0380*/  BSSY.RECONVERGENT B0, `(.L_x_4) ;  /* 0x0000016000007945 */ /* 0x000fe20003800200 */
[----:B--2---:R-:W-:-:S06]  /*0390*/  FMUL R26, R3, UR8 ;  /* 0x00000008031a7c20 */ /* 0x004fcc0008400000 */
[----:B------:R-:W2:Y:S08]  /*03a0*/  F2F.F64.F32 R26, R26 ;  /* 0x0000001a001a7310 */ /* 0x000eb00000201800 */
[----:B--2---:R-:W2:Y:S02]  /*03b0*/  MUFU.RCP64H R7, R27 ;  /* 0x0000001b00077308 */ /* 0x004ea40000001800 */
[----:B-1234-:R-:W-:-:S08]  /*03c0*/  DFMA R20, -R26, R6, 1 ;  /* 0x3ff000001a14742b */ /* 0x01efd00000000106 */
[----:B------:R-:W-:-:S08]  /*03d0*/  DFMA R20, R20, R20, R20 ;  /* 0x000000141414722b */ /* 0x000fd00000000014 */
[----:B------:R-:W-:-:S08]  /*03e0*/  DFMA R20, R6, R20, R6 ;  /* 0x000000140614722b */ /* 0x000fd00000000006 */
[----:B------:R-:W-:-:S08]  /*03f0*/  DFMA R6, -R26, R20, 1 ;  /* 0x3ff000001a06742b */ /* 0x000fd00000000114 */
[----:B------:R-:W-:-:S08]  /*0400*/  DFMA R6, R20, R6, R20 ;  /* 0x000000061406722b */ /* 0x000fd00000000014 */
[----:B------:R-:W-:-:S08]  /*0410*/  DMUL R20, R12, R6 ;  /* 0x000000060c147228 */ /* 0x000fd00000000000 */
[----:B------:R-:W-:-:S08]  /*0420*/  DFMA R22, -R26, R20, R12 ;  /* 0x000000141a16722b */ /* 0x000fd0000000010c */
[----:B------:R-:W-:-:S10]  /*0430*/  DFMA R6, R6, R22, R20 ;  /* 0x000000160606722b */ /* 0x000fd40000000014 */
[----:B-1----:R-:W-:-:S05]  /*0440*/  FFMA R0, RZ, R27, R7 ;  /* 0x0000001bff007223 */ /* 0x002fca0000000007 */
[----:B------:R-:W-:-:S13]  /*0450*/  FSETP.GT.AND P0, PT, |R0|, 1.469367938527859385e-39, PT ;  /* 0x001000000000780b */ /* 0x000fda0003f04200 */
[----:B------:R-:W-:Y:S05]  /*0460*/  @P0 BRA P1, `(.L_x_5) ;  /* 0x00000000001c0947 */ /* 0x000fea0000800000 */
[----:B------:R-:W-:Y:S01]  /*0470*/  IMAD.MOV.U32 R29, RZ, RZ, R27 ;  /* 0x000000ffff1d7224 */ /* 0x000fe200078e001b */
[----:B------:R-:W-:Y:S01]  /*0480*/  MOV R25, R13 ;  /* 0x0000000d00197202 */ /* 0x000fe20000000f00 */
[----:B------:R-:W-:Y:S01]  /*0490*/  IMAD.MOV.U32 R24, RZ, RZ, R12 ;  /* 0x000000ffff187224 */ /* 0x000fe200078e000c */
[----:B------:R-:W-:-:S07]  /*04a0*/  MOV R6, 0x4c0 ;  /* 0x000004c000067802 */ /* 0x000fce0000000f00 */
[----:B0-----:R-:W-:Y:S05]  /*04b0*/  CALL.REL.NOINC `($__internal_0_$__cuda_sm20_div_rn_f64_full) ;  /* 0x00000010002c7944 */ /* 0x001fea0003c00000 */
[----:B------:R-:W-:Y:S02]  /*04c0*/  IMAD.MOV.U32 R6, RZ, RZ, R2 ;  /* 0x000000ffff067224 */ /* 0x000fe400078e0002 */
[----:B------:R-:W-:-:S07]  /*04d0*/  IMAD.MOV.U32 R7, RZ, RZ, R37 ;  /* 0x000000ffff077224 */ /* 0x000fce00078e0025 */
.L_x_5:
[----:B------:R-:W-:Y:S05]  /*04e0*/  BSYNC.RECONVERGENT B0 ;  /* 0x0000000000007941 */ /* 0x000fea0003800200 */
.L_x_4:
[----:B0-----:R-:W-:Y:S01]  /*04f0*/  DADD R6, R14, R6 ;  /* 0x000000000e067229 */ /* 0x001fe20000000006 */
[----:B------:R-:W-:Y:S07]  /*0500*/  BSSY.RECONVERGENT B0, `(.L_x_6) ;  /* 0x0000009000007945 */ /* 0x000fee0003800200 */
[----:B------:R-:W-:-:S14]  /*0510*/  DSETP.GT.AND P0, PT, R6, R18, PT ;  /* 0x000000120600722a */ /* 0x000fdc0003f04000 */
[----:B------:R-:W-:Y:S05]  /*0520*/  @!P0 BRA `(.L_x_7) ;  /* 0x0000000000188947 */ /* 0x000fea0003800000 */
[----:B------:R-:W-:-:S04]  /*0530*/  VIADD R21, R4, UR4 ;  /* 0x0000000404157c36 */ /* 0x000fc80008000000 */
[----:B------:R-:W-:-:S04]  /*0540*/  IMAD.WIDE.U32 R6, R21, 0x4, R8 ;  /* 0x0000000415067825 */ /* 0x000fc800078e0008 */
[----:B------:R-:W-:Y:S01]  /*0550*/  IMAD.WIDE.U32 R20, R21, 0x4, R10 ;  /* 0x0000000415147825 */ /* 0x000fe200078e000a */
[----:B------:R0:W-:Y:S04]  /*0560*/  STG.E desc[UR6][R6.64], RZ ;  /* 0x000000ff06007986 */ /* 0x0001e8000c101906 */
[----:B------:R0:W-:Y:S04]  /*0570*/  STG.E desc[UR6][R20.64], RZ ;  /* 0x000000ff14007986 */ /* 0x0001e8000c101906 */
[----:B------:R0:W5:Y:S02]  /*0580*/  LDG.E R3, desc[UR6][R16.64] ;  /* 0x0000000610037981 */ /* 0x000164000c1e1900 */
.L_x_7:
[----:B------:R-:W-:Y:S05]  /*0590*/  BSYNC.RECONVERGENT B0 ;  /* 0x0000000000007941 */ /* 0x000fea0003800200 */
.L_x_6:
[----:B-----5:R-:W-:Y:S01]  /*05a0*/  FMUL R26, R3, UR8 ;  /* 0x00000008031a7c20 */ /* 0x020fe20008400000 */
[----:B0-----:R-:W-:Y:S01]  /*05b0*/  MOV R6, 0x1 ;  /* 0x0000000100067802 */ /* 0x001fe20000000f00 */
[----:B------:R-:W-:Y:S01]  /*05c0*/  UIADD3 UR5, UPT, UPT, UR4, 0x1, URZ ;  /* 0x0000000104057890 */ /* 0x000fe2000fffe0ff */
[----:B------:R-:W-:Y:S01]  /*05d0*/  FSETP.GEU.AND P1, PT, |R13|, 6.5827683646048100446e-37, PT ;  /* 0x036000000d00780b */ /* 0x000fe20003f2e200 */
[----:B------:R-:W-:Y:S02]  /*05e0*/  BSSY.RECONVERGENT B0, `(.L_x_8) ;  /* 0x0000016000007945 */ /* 0x000fe40003800200 */
[----:B------:R-:W0:Y:S08]  /*05f0*/  F2F.F64.F32 R26, R26 ;  /* 0x0000001a001a7310 */ /* 0x000e300000201800 */
[----:B0-----:R-:W0:Y:S02]  /*0600*/  MUFU.RCP64H R7, R27 ;  /* 0x0000001b00077308 */ /* 0x001e240000001800 */
[----:B0-----:R-:W-:-:S08]  /*0610*/  DFMA R20, -R26, R6, 1 ;  /* 0x3ff000001a14742b */ /* 0x001fd00000000106 */
[----:B------:R-:W-:-:S08]  /*0620*/  DFMA R20, R20, R20, R20 ;  /* 0x000000141414722b */ /* 0x000fd00000000014 */
[----:B------:R-:W-:-:S08]  /*0630*/  DFMA R20, R6, R20, R6 ;  /* 0x000000140614722b */ /* 0x000fd00000000006 */
[----:B------:R-:W-:-:S08]  /*0640*/  DFMA R6, -R26, R20, 1 ;  /* 0x3ff000001a06742b */ /* 0x000fd00000000114 */
[----:B------:R-:W-:-:S08]  /*0650*/  DFMA R6, R20, R6, R20 ;  /* 0x000000061406722b */ /* 0x000fd00000000014 */
[----:B------:R-:W-:-:S08]  /*0660*/  DMUL R20, R12, R6 ;  /* 0x000000060c147228 */ /* 0x000fd00000000000 */
[----:B------:R-:W-:-:S08]  /*0670*/  DFMA R22, -R26, R20, R12 ;  /* 0x000000141a16722b */ /* 0x000fd0000000010c */
[----:B------:R-:W-:Y:S01]  /*0680*/  DFMA R6, R6, R22, R20 ;  /* 0x000000160606722b */ /* 0x000fe20000000014 */
[----:B------:R-:W0:Y:S09]  /*0690*/  I2F.F64.U32 R20, UR5 ;  /* 0x0000000500147d12 */ /* 0x000e320008201800 */
[----:B------:R-:W-:-:S05]  /*06a0*/  FFMA R0, RZ, R27, R7 ;  /* 0x0000001bff007223 */ /* 0x000fca0000000007 */
[----:B------:R-:W-:-:S13]  /*06b0*/  FSETP.GT.AND P0, PT, |R0|, 1.469367938527859385e-39, PT ;  /* 0x001000000000780b */ /* 0x000fda0003f04200 */
[----:B0-----:R-:W-:Y:S05]  /*06c0*/  @P0 BRA P1, `(.L_x_9) ;  /* 0x00000000001c0947 */ /* 0x001fea0000800000 */
[----:B------:R-:W-:Y:S01]  /*06d0*/  IMAD.MOV.U32 R29, RZ, RZ, R27 ;  /* 0x000000ffff1d7224 */ /* 0x000fe200078e001b */
[----:B------:R-:W-:Y:S01]  /*06e0*/  MOV R6, 0x720 ;  /* 0x0000072000067802 */ /* 0x000fe20000000f00 */
[----:B------:R-:W-:Y:S02]  /*06f0*/  IMAD.MOV.U32 R24, RZ, RZ, R12 ;  /* 0x000000ffff187224 */ /* 0x000fe400078e000c */
[----:B------:R-:W-:-:S07]  /*0700*/  IMAD.MOV.U32 R25, RZ, RZ, R13 ;  /* 0x000000ffff197224 */ /* 0x000fce00078e000d */
[----:B------:R-:W-:Y:S05]  /*0710*/  CALL.REL.NOINC `($__internal_0_$__cuda_sm20_div_rn_f64_full) ;  /* 0x0000000c00947944 */ /* 0x000fea0003c00000 */
[----:B------:R-:W-:Y:S01]  /*0720*/  MOV R6, R2 ;  /* 0x0000000200067202 */ /* 0x000fe20000000f00 */
[----:B------:R-:W-:-:S07]  /*0730*/  IMAD.MOV.U32 R7, RZ, RZ, R37 ;  /* 0x000000ffff077224 */ /* 0x000fce00078e0025 */
.L_x_9:
[----:B------:R-:W-:Y:S05]  /*0740*/  BSYNC.RECONVERGENT B0 ;  /* 0x0000000000007941 */ /* 0x000fea0003800200 */
.L_x_8:
[----:B------:R-:W-:Y:S01]  /*0750*/  DADD R6, R14, R6 ;  /* 0x000000000e067229 */ /* 0x000fe20000000006 */
[----:B------:R-:W-:Y:S01]  /*0760*/  IADD3 R0, P0, PT, R4, UR4, RZ ;  /* 0x0000000404007c10 */ /* 0x000fe2000ff1e0ff */
[----:B------:R-:W-:Y:S04]  /*0770*/  BSSY.RECONVERGENT B0, `(.L_x_10) ;  /* 0x000000d000007945 */ /* 0x000fe80003800200 */
[----:B------:R-:W-:Y:S02]  /*0780*/  IMAD.X R5, RZ, RZ, RZ, P0 ;  /* 0x000000ffff057224 */ /* 0x000fe400000e06ff */
[----:B------:R-:W-:Y:S01]  /*0790*/  DSETP.GT.AND P0, PT, R6, R20, PT ;  /* 0x000000140600722a */ /* 0x000fe20003f04000 */
[C---:B------:R-:W-:Y:S02]  /*07a0*/  IMAD.SHL.U32 R22, R0.reuse, 0x4, RZ ;  /* 0x0000000400167824 */ /* 0x040fe400078e00ff */
[----:B------:R-:W-:-:S03]  /*07b0*/  SHF.L.U64.HI R0, R0, 0x2, R5 ;  /* 0x0000000200007819 */ /* 0x000fc60000010205 */
[C---:B------:R-:W-:Y:S02]  /*07c0*/  IADD3 R20, P1, PT, R22.reuse, UR14, RZ ;  /* 0x0000000e16147c10 */ /* 0x040fe4000ff3e0ff */
[----:B------:R-:W-:Y:S02]  /*07d0*/  IADD3 R22, P2, PT, R22, UR12, RZ ;  /* 0x0000000c16167c10 */ /* 0x000fe4000ff5e0ff */
[C---:B------:R-:W-:Y:S02]  /*07e0*/  IADD3.X R21, PT, PT, R0.reuse, UR15, RZ, P1, !PT ;  /* 0x0000000f00157c10 */ /* 0x040fe40008ffe4ff */
[----:B------:R-:W-:Y:S02]  /*07f0*/  IADD3.X R23, PT, PT, R0, UR13, RZ, P2, !PT ;  /* 0x0000000d00177c10 */ /* 0x000fe400097fe4ff */
[----:B------:R-:W-:Y:S07]  /*0800*/  @!P0 BRA `(.L_x_11) ;  /* 0x00000000000c8947 */ /* 0x000fee0003800000 */
[----:B------:R0:W-:Y:S04]  /*0810*/  STG.E desc[UR6][R22.64+0x4], RZ ;  /* 0x000004ff16007986 */ /* 0x0001e8000c101906 */
[----:B------:R0:W-:Y:S04]  /*0820*/  STG.E desc[UR6][R20.64+0x4], RZ ;  /* 0x000004ff14007986 */ /* 0x0001e8000c101906 */
[----:B------:R0:W5:Y:S02]  /*0830*/  LDG.E R3, desc[UR6][R16.64] ;  /* 0x0000000610037981 */ /* 0x000164000c1e1900 */
.L_x_11:
[----:B------:R-:W-:Y:S05]  /*0840*/  BSYNC.RECONVERGENT B0 ;  /* 0x0000000000007941 */ /* 0x000fea0003800200 */
.L_x_10:
[----:B-----5:R-:W-:Y:S01]  /*0850*/  FMUL R26, R3, UR8 ;  /* 0x00000008031a7c20 */ /* 0x020fe20008400000 */
[----:B------:R-:W-:Y:S01]  /*0860*/  MOV R6, 0x1 ;  /* 0x0000000100067802 */ /* 0x000fe20000000f00 */
[----:B------:R-:W-:Y:S01]  /*0870*/  UIADD3 UR5, UPT, UPT, UR4, 0x2, URZ ;  /* 0x0000000204057890 */ /* 0x000fe2000fffe0ff */
[----:B------:R-:W-:Y:S01]  /*0880*/  FSETP.GEU.AND P1, PT, |R13|, 6.5827683646048100446e-37, PT ;  /* 0x036000000d00780b */ /* 0x000fe20003f2e200 */
[----:B------:R-:W-:Y:S02]  /*0890*/  BSSY.RECONVERGENT B0, `(.L_x_12) ;  /* 0x0000016000007945 */ /* 0x000fe40003800200 */
[----:B------:R-:W1:Y:S08]  /*08a0*/  F2F.F64.F32 R26, R26 ;  /* 0x0000001a001a7310 */ /* 0x000e700000201800 */
[----:B------:R-:W2:Y:S08]  /*08b0*/  I2F.F64.U32 R34, UR5 ;  /* 0x0000000500227d12 */ /* 0x000eb00008201800 */
[----:B-1----:R-:W1:Y:S02]  /*08c0*/  MUFU.RCP64H R7, R27 ;  /* 0x0000001b00077308 */ /* 0x002e640000001800 */
[----:B-1----:R-:W-:-:S08]  /*08d0*/  DFMA R24, -R26, R6, 1 ;  /* 0x3ff000001a18742b */ /* 0x002fd00000000106 */
[----:B------:R-:W-:-:S08]  /*08e0*/  DFMA R24, R24, R24, R24 ;  /* 0x000000181818722b */ /* 0x000fd00000000018 */
[----:B------:R-:W-:-:S08]  /*08f0*/  DFMA R24, R6, R24, R6 ;  /* 0x000000180618722b */ /* 0x000fd00000000006 */
[----:B------:R-:W-:-:S08]  /*0900*/  DFMA R6, -R26, R24, 1 ;  /* 0x3ff000001a06742b */ /* 0x000fd00000000118 */
[----:B------:R-:W-:-:S08]  /*0910*/  DFMA R6, R24, R6, R24 ;  /* 0x000000061806722b */ /* 0x000fd00000000018 */
[----:B------:R-:W-:-:S08]  /*0920*/  DMUL R24, R12, R6 ;  /* 0x000000060c187228 */ /* 0x000fd00000000000 */
[----:B------:R-:W-:-:S08]  /*0930*/  DFMA R28, -R26, R24, R12 ;  /* 0x000000181a1c722b */ /* 0x000fd0000000010c */
[----:B------:R-:W-:-:S10]  /*0940*/  DFMA R6, R6, R28, R24 ;  /* 0x0000001c0606722b */ /* 0x000fd40000000018 */
[----:B------:R-:W-:-:S05]  /*0950*/  FFMA R0, RZ, R27, R7 ;  /* 0x0000001bff007223 */ /* 0x000fca0000000007 */
[----:B------:R-:W-:-:S13]  /*0960*/  FSETP.GT.AND P0, PT, |R0|, 1.469367938527859385e-39, PT ;  /* 0x001000000000780b */ /* 0x000fda0003f04200 */
[----:B--2---:R-:W-:Y:S05]  /*0970*/  @P0 BRA P1, `(.L_x_13) ;  /* 0x00000000001c0947 */ /* 0x004fea0000800000 */
[----:B------:R-:W-:Y:S01]  /*0980*/  IMAD.MOV.U32 R29, RZ, RZ, R27 ;  /* 0x000000ffff1d7224 */ /* 0x000fe200078e001b */
[----:B------:R-:W-:Y:S01]  /*0990*/  MOV R6, 0x9d0 ;  /* 0x000009d000067802 */ /* 0x000fe20000000f00 */
[----:B------:R-:W-:Y:S02]  /*09a0*/  IMAD.MOV.U32 R24, RZ, RZ, R12 ;  /* 0x000000ffff187224 */ /* 0x000fe400078e000c */
[----:B------:R-:W-:-:S07]  /*09b0*/  IMAD.MOV.U32 R25, RZ, RZ, R13 ;  /* 0x000000ffff197224 */ /* 0x000fce00078e000d */
[----:B0-----:R-:W-:Y:S05]  /*09c0*/  CALL.REL.NOINC `($__internal_0_$__cuda_sm20_div_rn_f64_full) ;  /* 0x0000000800e87944 */ /* 0x001fea0003c00000 */
[----:B------:R-:W-:Y:S01]  /*09d0*/  MOV R6, R2 ;  /* 0x0000000200067202 */ /* 0x000fe20000000f00 */
[----:B------:R-:W-:-:S07]  /*09e0*/  IMAD.MOV.U32 R7, RZ, RZ, R37 ;  /* 0x000000ffff077224 */ /* 0x000fce00078e0025 */
.L_x_13:
[----:B------:R-:W-:Y:S05]  /*09f0*/  BSYNC.RECONVERGENT B0 ;  /* 0x0000000000007941 */ /* 0x000fea0003800200 */
.L_x_12:
[----:B------:R-:W-:Y:S01]  /*0a00*/  DADD R6, R14, R6 ;  /* 0x000000000e067229 */ /* 0x000fe20000000006 */
[----:B------:R-:W-:Y:S07]  /*0a10*/  BSSY.RECONVERGENT B0, `(.L_x_14) ;  /* 0x0000006000007945 */ /* 0x000fee0003800200 */
[----:B------:R-:W-:-:S14]  /*0a20*/  DSETP.GT.AND P0, PT, R6, R34, PT ;  /* 0x000000220600722a */ /* 0x000fdc0003f04000 */
[----:B------:R-:W-:Y:S05]  /*0a30*/  @!P0 BRA `(.L_x_15) ;  /* 0x00000000000c8947 */ /* 0x000fea0003800000 */
[----:B------:R1:W-:Y:S04]  /*0a40*/  STG.E desc[UR6][R22.64+0x8], RZ ;  /* 0x000008ff16007986 */ /* 0x0003e8000c101906 */
[----:B------:R1:W-:Y:S04]  /*0a50*/  STG.E desc[UR6][R20.64+0x8], RZ ;  /* 0x000008ff14007986 */ /* 0x0003e8000c101906 */
[----:B------:R1:W5:Y:S02]  /*0a60*/  LDG.E R3, desc[UR6][R16.64] ;  /* 0x0000000610037981 */ /* 0x000364000c1e1900 */
.L_x_15:
[----:B------:R-:W-:Y:S05]  /*0a70*/  BSYNC.RECONVERGENT B0 ;  /* 0x0000000000007941 */ /* 0x000fea0003800200 */
.L_x_14:
[----:B-----5:R-:W-:Y:S01]  /*0a80*/  FMUL R26, R3, UR8 ;  /* 0x00000008031a7c20 */ /* 0x020fe20008400000 */
[----:B------:R-:W-:Y:S01]  /*0a90*/  IMAD.MOV.U32 R6, RZ, RZ, 0x1 ;  /* 0x00000001ff067424 */ /* 0x000fe200078e00ff */
[----:B------:R-:W-:Y:S01]  /*0aa0*/  FSETP.GEU.AND P1, PT, |R13|, 6.5827683646048100446e-37, PT ;  /* 0x036000000d00780b */ /* 0x000fe20003f2e200 */
[----:B------:R-:W-:Y:S01]  /*0ab0*/  UIADD3 UR5, UPT, UPT, UR4, 0x3, URZ ;  /* 0x0000000304057890 */ /* 0x000fe2000fffe0ff */
[----:B------:R-:W-:Y:S02]  /*0ac0*/  BSSY.RECONVERGENT B0, `(.L_x_16) ;  /* 0x0000016000007945 */ /* 0x000fe40003800200 */
[----:B------:R-:W2:Y:S08]  /*0ad0*/  F2F.F64.F32 R26, R26 ;  /* 0x0000001a001a7310 */ /* 0x000eb00000201800 */
[----:B------:R-:W3:Y:S08]  /*0ae0*/  I2F.F64.U32 R34, UR5 ;  /* 0x0000000500227d12 */ /* 0x000ef00008201800 */
[----:B--2---:R-:W2:Y:S02]  /*0af0*/  MUFU.RCP64H R7, R27 ;  /* 0x0000001b00077308 */ /* 0x004ea40000001800 */
[----:B--2---:R-:W-:-:S08]  /*0b00*/  DFMA R24, -R26, R6, 1 ;  /* 0x3ff000001a18742b */ /* 0x004fd00000000106 */
        /* <DEDUP_REMOVED lines=9> */
[----:B---3--:R-:W-:Y:S05]  /*0ba0*/  @P0 BRA P1, `(.L_x_17) ;  /* 0x00000000001c0947 */ /* 0x008fea0000800000 */
[----:B------:R-:W-:Y:S01]  /*0bb0*/  IMAD.MOV.U32 R29, RZ, RZ, R27 ;  /* 0x000000ffff1d7224 */ /* 0x000fe200078e001b */
[----:B------:R-:W-:Y:S01]  /*0bc0*/  MOV R24, R12 ;  /* 0x0000000c00187202 */ /* 0x000fe20000000f00 */
[----:B------:R-:W-:Y:S01]  /*0bd0*/  IMAD.MOV.U32 R25, RZ, RZ, R13 ;  /* 0x000000ffff197224 */ /* 0x000fe200078e000d */
[----:B------:R-:W-:-:S07]  /*0be0*/  MOV R6, 0xc00 ;  /* 0x00000c0000067802 */ /* 0x000fce0000000f00 */
[----:B01----:R-:W-:Y:S05]  /*0bf0*/  CALL.REL.NOINC `($__internal_0_$__cuda_sm20_div_rn_f64_full) ;  /* 0x00000008005c7944 */ /* 0x003fea0003c00000 */
[----:B------:R-:W-:Y:S02]  /*0c00*/  IMAD.MOV.U32 R6, RZ, RZ, R2 ;  /* 0x000000ffff067224 */ /* 0x000fe400078e0002 */
[----:B------:R-:W-:-:S07]  /*0c10*/  IMAD.MOV.U32 R7, RZ, RZ, R37 ;  /* 0x000000ffff077224 */ /* 0x000fce00078e0025 */
.L_x_17:
[----:B------:R-:W-:Y:S05]  /*0c20*/  BSYNC.RECONVERGENT B0 ;  /* 0x0000000000007941 */ /* 0x000fea0003800200 */
.L_x_16:
[----:B------:R-:W-:Y:S01]  /*0c30*/  DADD R6, R14, R6 ;  /* 0x000000000e067229 */ /* 0x000fe20000000006 */
[----:B------:R-:W-:Y:S07]  /*0c40*/  BSSY.RECONVERGENT B0, `(.L_x_18) ;  /* 0x0000006000007945 */ /* 0x000fee0003800200 */
[----:B------:R-:W-:-:S14]  /*0c50*/  DSETP.GT.AND P0, PT, R6, R34, PT ;  /* 0x000000220600722a */ /* 0x000fdc0003f04000 */
[----:B------:R-:W-:Y:S05]  /*0c60*/  @!P0 BRA `(.L_x_19) ;  /* 0x00000000000c8947 */ /* 0x000fea0003800000 */
[----:B------:R2:W-:Y:S04]  /*0c70*/  STG.E desc[UR6][R22.64+0xc], RZ ;  /* 0x00000cff16007986 */ /* 0x0005e8000c101906 */
[----:B------:R2:W-:Y:S04]  /*0c80*/  STG.E desc[UR6][R20.64+0xc], RZ ;  /* 0x00000cff14007986 */ /* 0x0005e8000c101906 */
[----:B------:R2:W5:Y:S02]  /*0c90*/  LDG.E R3, desc[UR6][R16.64] ;  /* 0x0000000610037981 */ /* 0x000564000c1e1900 */
.L_x_19:
[----:B------:R-:W-:Y:S05]  /*0ca0*/  BSYNC.RECONVERGENT B0 ;  /* 0x0000000000007941 */ /* 0x000fea0003800200 */
.L_x_18:
[----:B-----5:R-:W-:Y:S01]  /*0cb0*/  FMUL R26, R3, UR8 ;  /* 0x00000008031a7c20 */ /* 0x020fe20008400000 */
[----:B------:R-:W-:Y:S01]  /*0cc0*/  MOV R6, 0x1 ;  /* 0x0000000100067802 */ /* 0x000fe20000000f00 */
[----:B------:R-:W-:Y:S01]  /*0cd0*/  UIADD3 UR5, UPT, UPT, UR4, 0x4, URZ ;  /* 0x0000000404057890 */ /* 0x000fe2000fffe0ff */
[----:B------:R-:W-:Y:S01]  /*0ce0*/  FSETP.GEU.AND P1, PT, |R13|, 6.5827683646048100446e-37, PT ;  /* 0x036000000d00780b */ /* 0x000fe20003f2e200 */
[----:B------:R-:W-:Y:S02]  /*0cf0*/  BSSY.RECONVERGENT B0, `(.L_x_20) ;  /* 0x0000016000007945 */ /* 0x000fe40003800200 */
[----:B------:R-:W3:Y:S08]  /*0d00*/  F2F.F64.F32 R26, R26 ;  /* 0x0000001a001a7310 */ /* 0x000ef00000201800 */
[----:B------:R-:W4:Y:S08]  /*0d10*/  I2F.F64.U32 R34, UR5 ;  /* 0x0000000500227d12 */ /* 0x000f300008201800 */
[----:B---3--:R-:W3:Y:S02]  /*0d20*/  MUFU.RCP64H R7, R27 ;  /* 0x0000001b00077308 */ /* 0x008ee40000001800 */
[----:B---3--:R-:W-:-:S08]  /*0d30*/  DFMA R24, -R26, R6, 1 ;  /* 0x3ff000001a18742b */ /* 0x008fd00000000106 */
        /* <DEDUP_REMOVED lines=9> */
[----:B----4-:R-:W-:Y:S05]  /*0dd0*/  @P0 BRA P1, `(.L_x_21) ;  /* 0x00000000001c0947 */ /* 0x010fea0000800000 */
[----:B------:R-:W-:Y:S01]  /*0de0*/  IMAD.MOV.U32 R29, RZ, RZ, R27 ;  /* 0x000000ffff1d7224 */ /* 0x000fe200078e001b */
[----:B------:R-:W-:Y:S01]  /*0df0*/  MOV R6, 0xe30 ;  /* 0x00000e3000067802 */ /* 0x000fe20000000f00 */
[----:B------:R-:W-:Y:S02]  /*0e00*/  IMAD.MOV.U32 R24, RZ, RZ, R12 ;  /* 0x000000ffff187224 */ /* 0x000fe400078e000c */
[----:B------:R-:W-:-:S07]  /*0e10*/  IMAD.MOV.U32 R25, RZ, RZ, R13 ;  /* 0x000000ffff197224 */ /* 0x000fce00078e000d */
[----:B012---:R-:W-:Y:S05]  /*0e20*/  CALL.REL.NOINC `($__internal_0_$__cuda_sm20_div_rn_f64_full) ;  /* 0x0000000400d07944 */ /* 0x007fea0003c00000 */
[----:B------:R-:W-:Y:S01]  /*0e30*/  MOV R6, R2 ;  /* 0x0000000200067202 */ /* 0x000fe20000000f00 */
[----:B------:R-:W-:-:S07]  /*0e40*/  IMAD.MOV.U32 R7, RZ, RZ, R37 ;  /* 0x000000ffff077224 */ /* 0x000fce00078e0025 */
.L_x_21:
[----:B------:R-:W-:Y:S05]  /*0e50*/  BSYNC.RECONVERGENT B0 ;  /* 0x0000000000007941 */ /* 0x000fea0003800200 */
.L_x_20:
[----:B------:R-:W-:Y:S01]  /*0e60*/  DADD R6, R14, R6 ;  /* 0x000000000e067229 */ /* 0x000fe20000000006 */
[----:B------:R-:W-:Y:S07]  /*0e70*/  BSSY.RECONVERGENT B0, `(.L_x_22) ;  /* 0x0000006000007945 */ /* 0x000fee0003800200 */
[----:B------:R-:W-:-:S14]  /*0e80*/  DSETP.GT.AND P0, PT, R6, R34, PT ;  /* 0x000000220600722a */ /* 0x000fdc0003f04000 */
[----:B------:R-:W-:Y:S05]  /*0e90*/  @!P0 BRA `(.L_x_23) ;  /* 0x00000000000c8947 */ /* 0x000fea0003800000 */
[----:B------:R3:W-:Y:S04]  /*0ea0*/  STG.E desc[UR6][R22.64+0x10], RZ ;  /* 0x000010ff16007986 */ /* 0x0007e8000c101906 */
[----:B------:R3:W-:Y:S04]  /*0eb0*/  STG.E desc[UR6][R20.64+0x10], RZ ;  /* 0x000010ff14007986 */ /* 0x0007e8000c101906 */
[----:B------:R3:W5:Y:S02]  /*0ec0*/  LDG.E R3, desc[UR6][R16.64] ;  /* 0x0000000610037981 */ /* 0x000764000c1e1900 */
.L_x_23:
[----:B------:R-:W-:Y:S05]  /*0ed0*/  BSYNC.RECONVERGENT B0 ;  /* 0x0000000000007941 */ /* 0x000fea0003800200 */
.L_x_22:
[----:B-----5:R-:W-:Y:S01]  /*0ee0*/  FMUL R26, R3, UR8 ;  /* 0x00000008031a7c20 */ /* 0x020fe20008400000 */
[----:B------:R-:W-:Y:S01]  /*0ef0*/  IMAD.MOV.U32 R6, RZ, RZ, 0x1 ;  /* 0x00000001ff067424 */ /* 0x000fe200078e00ff */
[----:B------:R-:W-:Y:S01]  /*0f00*/  FSETP.GEU.AND P1, PT, |R13|, 6.5827683646048100446e-37, PT ;  /* 0x036000000d00780b */ /* 0x000fe20003f2e200 */
[----:B------:R-:W-:Y:S01]  /*0f10*/  UIADD3 UR5, UPT, UPT, UR4, 0x5, URZ ;  /* 0x0000000504057890 */ /* 0x000fe2000fffe0ff */
[----:B------:R-:W-:Y:S02]  /*0f20*/  BSSY.RECONVERGENT B0, `(.L_x_24) ;  /* 0x0000016000007945 */ /* 0x000fe40003800200 */
[----:B------:R-:W4:Y:S08]  /*0f30*/  F2F.F64.F32 R26, R26 ;  /* 0x0000001a001a7310 */ /* 0x000f300000201800 */
[----:B------:R-:W0:Y:S08]  /*0f40*/  I2F.F64.U32 R34, UR5 ;  /* 0x0000000500227d12 */ /* 0x000e300008201800 */
[----:B----4-:R-:W4:Y:S02]  /*0f50*/  MUFU.RCP64H R7, R27 ;  /* 0x0000001b00077308 */ /* 0x010f240000001800 */
[----:B----4-:R-:W-:-:S08]  /*0f60*/  DFMA R24, -R26, R6, 1 ;  /* 0x3ff000001a18742b */ /* 0x010fd00000000106 */
        /* <DEDUP_REMOVED lines=9> */
[----:B0-----:R-:W-:Y:S05]  /*1000*/  @P0 BRA P1, `(.L_x_25) ;  /* 0x00000000001c0947 */ /* 0x001fea0000800000 */
[----:B------:R-:W-:Y:S01]  /*1010*/  IMAD.MOV.U32 R29, RZ, RZ, R27 ;  /* 0x000000ffff1d7224 */ /* 0x000fe200078e001b */
[----:B------:R-:W-:Y:S01]  /*1020*/  MOV R24, R12 ;  /* 0x0000000c00187202 */ /* 0x000fe20000000f00 */
[----:B------:R-:W-:Y:S01]  /*1030*/  IMAD.MOV.U32 R25, RZ, RZ, R13 ;  /* 0x000000ffff197224 */ /* 0x000fe200078e000d */
[----:B------:R-:W-:-:S07]  /*1040*/  MOV R6, 0x1060 ;  /* 0x0000106000067802 */ /* 0x000fce0000000f00 */
[----:B-123--:R-:W-:Y:S05]  /*1050*/  CALL.REL.NOINC `($__internal_0_$__cuda_sm20_div_rn_f64_full) ;  /* 0x0000000400447944 */ /* 0x00efea0003c00000 */
[----:B------:R-:W-:Y:S02]  /*1060*/  IMAD.MOV.U32 R6, RZ, RZ, R2 ;  /* 0x000000ffff067224 */ /* 0x000fe400078e0002 */
[----:B------:R-:W-:-:S07]  /*1070*/  IMAD.MOV.U32 R7, RZ, RZ, R37 ;  /* 0x000000ffff077224 */ /* 0x000fce00078e0025 */
.L_x_25:
[----:B------:R-:W-:Y:S05]  /*1080*/  BSYNC.RECONVERGENT B0 ;  /* 0x0000000000007941 */ /* 0x000fea0003800200 */
.L_x_24:
[----:B------:R-:W-:Y:S01]  /*1090*/  DADD R6, R14, R6 ;  /* 0x000000000e067229 */ /* 0x000fe20000000006 */
[----:B------:R-:W-:Y:S07]  /*10a0*/  BSSY.RECONVERGENT B0, `(.L_x_26) ;  /* 0x0000006000007945 */ /* 0x000fee0003800200 */
[----:B------:R-:W-:-:S14]  /*10b0*/  DSETP.GT.AND P0, PT, R6, R34, PT ;  /* 0x000000220600722a */ /* 0x000fdc0003f04000 */
[----:B------:R-:W-:Y:S05]  /*10c0*/  @!P0 BRA `(.L_x_27) ;  /* 0x00000000000c8947 */ /* 0x000fea0003800000 */
[----:B------:R0:W-:Y:S04]  /*10d0*/  STG.E desc[UR6][R22.64+0x14], RZ ;  /* 0x000014ff16007986 */ /* 0x0001e8000c101906 */
[----:B------:R0:W-:Y:S04]  /*10e0*/  STG.E desc[UR6][R20.64+0x14], RZ ;  /* 0x000014ff14007986 */ /* 0x0001e8000c101906 */
[----:B------:R0:W5:Y:S02]  /*10f0*/  LDG.E R3, desc[UR6][R16.64] ;  /* 0x0000000610037981 */ /* 0x000164000c1e1900 */
.L_x_27:
[----:B------:R-:W-:Y:S05]  /*1100*/  BSYNC.RECONVERGENT B0 ;  /* 0x0000000000007941 */ /* 0x000fea0003800200 */
.L_x_26:
[----:B-----5:R-:W-:Y:S01]  /*1110*/  FMUL R26, R3, UR8 ;  /* 0x00000008031a7c20 */ /* 0x020fe20008400000 */
[----:B------:R-:W-:Y:S01]  /*1120*/  MOV R6, 0x1 ;  /* 0x0000000100067802 */ /* 0x000fe20000000f00 */
[----:B------:R-:W-:Y:S01]  /*1130*/  UIADD3 UR5, UPT, UPT, UR4, 0x6, URZ ;  /* 0x0000000604057890 */ /* 0x000fe2000fffe0ff */
[----:B------:R-:W-:Y:S01]  /*1140*/  FSETP.GEU.AND P1, PT, |R13|, 6.5827683646048100446e-37, PT ;  /* 0x036000000d00780b */ /* 0x000fe20003f2e200 */
        /* <DEDUP_REMOVED lines=16> */
[----:B------:R-:W-:Y:S01]  /*1250*/  MOV R6, 0x1290 ;  /* 0x0000129000067802 */ /* 0x000fe20000000f00 */
[----:B------:R-:W-:Y:S02]  /*1260*/  IMAD.MOV.U32 R24, RZ, RZ, R12 ;  /* 0x000000ffff187224 */ /* 0x000fe400078e000c */
[----:B------:R-:W-:-:S07]  /*1270*/  IMAD.MOV.U32 R25, RZ, RZ, R13 ;  /* 0x000000ffff197224 */ /* 0x000fce00078e000d */
[----:B-123--:R-:W-:Y:S05]  /*1280*/  CALL.REL.NOINC `($__internal_0_$__cuda_sm20_div_rn_f64_full) ;  /* 0x0000000000b87944 */ /* 0x00efea0003c00000 */
[----:B------:R-:W-:Y:S01]  /*1290*/  MOV R6, R2 ;  /* 0x0000000200067202 */ /* 0x000fe20000000f00 */
[----:B------:R-:W-:-:S07]  /*12a0*/  IMAD.MOV.U32 R7, RZ, RZ, R37 ;  /* 0x000000ffff077224 */ /* 0x000fce00078e0025 */
.L_x_29:
[----:B------:R-:W-:Y:S05]  /*12b0*/  BSYNC.RECONVERGENT B0 ;  /* 0x0000000000007941 */ /* 0x000fea0003800200 */
.L_x_28:
[----:B------:R-:W-:Y:S01]  /*12c0*/  DADD R6, R14, R6 ;  /* 0x000000000e067229 */ /* 0x000fe20000000006 */
[----:B------:R-:W-:Y:S07]  /*12d0*/  BSSY.RECONVERGENT B0, `(.L_x_30) ;  /* 0x0000006000007945 */ /* 0x000fee0003800200 */
[----:B------:R-:W-:-:S14]  /*12e0*/  DSETP.GT.AND P0, PT, R6, R34, PT ;  /* 0x000000220600722a */ /* 0x000fdc0003f04000 */
[----:B------:R-:W-:Y:S05]  /*12f0*/  @!P0 BRA `(.L_x_31) ;  /* 0x00000000000c8947 */ /* 0x000fea0003800000 */
[----:B------:R0:W-:Y:S04]  /*1300*/  STG.E desc[UR6][R22.64+0x18], RZ ;  /* 0x000018ff16007986 */ /* 0x0001e8000c101906 */
[----:B------:R0:W-:Y:S04]  /*1310*/  STG.E desc[UR6][R20.64+0x18], RZ ;  /* 0x000018ff14007986 */ /* 0x0001e8000c101906 */
[----:B------:R0:W5:Y:S02]  /*1320*/  LDG.E R3, desc[UR6][R16.64] ;  /* 0x0000000610037981 */ /* 0x000164000c1e1900 */
.L_x_31:
[----:B------:R-:W-:Y:S05]  /*1330*/  BSYNC.RECONVERGENT B0 ;  /* 0x0000000000007941 */ /* 0x000fea0003800200 */
.L_x_30:
        /* <DEDUP_REMOVED lines=24> */
[----:B------:R-:W-:-:S07]  /*14c0*/  IMAD.MOV.U32 R3, RZ, RZ, R37 ;  /* 0x000000ffff037224 */ /* 0x000fce00078e0025 */
.L_x_33:
[----:B------:R-:W-:Y:S05]  /*14d0*/  BSYNC.RECONVERGENT B0 ;  /* 0x0000000000007941 */ /* 0x000fea0003800200 */
.L_x_32:
[----:B------:R-:W-:Y:S01]  /*14e0*/  DADD R2, R14, R2 ;  /* 0x000000000e027229 */ /* 0x000fe20000000002 */
[----:B------:R-:W-:Y:S01]  /*14f0*/  UIADD3 UR4, UPT, UPT, UR4, 0x8, URZ ;  /* 0x0000000804047890 */ /* 0x000fe2000fffe0ff */
[----:B------:R-:W-:-:S03]  /*1500*/  DADD R18, R18, 8 ;  /* 0x4020000012127429 */ /* 0x000fc60000000000 */
[----:B------:R-:W-:-:S03]  /*1510*/  UISETP.NE.AND UP0, UPT, UR4, 0x1770, UPT ;  /* 0x000017700400788c */ /* 0x000fc6000bf05270 */
[----:B------:R-:W-:-:S14]  /*1520*/  DSETP.GT.AND P0, PT, R2, R34, PT ;  /* 0x000000220200722a */ /* 0x000fdc0003f04000 */
[----:B------:R4:W-:Y:S04]  /*1530*/  @P0 STG.E desc[UR6][R22.64+0x1c], RZ ;  /* 0x00001cff16000986 */ /* 0x0009e8000c101906 */
[----:B------:R4:W-:Y:S01]  /*1540*/  @P0 STG.E desc[UR6][R20.64+0x1c], RZ ;  /* 0x00001cff14000986 */ /* 0x0009e2000c101906 */
[----:B------:R-:W-:Y:S05]  /*1550*/  BRA.U UP0, `(.L_x_34) ;  /* 0xffffffed007c7547 */ /* 0x000fea000b83ffff */
[----:B------:R-:W-:Y:S05]  /*1560*/  EXIT ;  /* 0x000000000000794d */ /* 0x000fea0003800000 */
        .weak           $__internal_0_$__cuda_sm20_div_rn_f64_full
        .type           $__internal_0_$__cuda_sm20_div_rn_f64_full,@function
        .size           $__internal_0_$__cuda_sm20_div_rn_f64_full,($__internal_1_$__cuda_sm20_sqrt_rn_f32_slowpath - $__internal_0_$__cuda_sm20_div_rn_f64_full)
$__internal_0_$__cuda_sm20_div_rn_f64_full:
[----:B------:R-:W-:Y:S01]  /*1570*/  FSETP.GEU.AND P2, PT, |R25|, 1.469367938527859385e-39, PT ;  /* 0x001000001900780b */ /* 0x000fe20003f4e200 */
[----:B------:R-:W-:Y:S01]  /*1580*/  IMAD.MOV.U32 R28, RZ, RZ, R26 ;  /* 0x000000ffff1c7224 */ /* 0x000fe200078e001a */
[C---:B------:R-:W-:Y:S01]  /*1590*/  FSETP.GEU.AND P0, PT, |R29|.reuse, 1.469367938527859385e-39, PT ;  /* 0x001000001d00780b */ /* 0x040fe20003f0e200 */
[----:B------:R-:W-:Y:S01]  /*15a0*/  IMAD.MOV.U32 R30, RZ, RZ, R24 ;  /* 0x000000ffff1e7224 */ /* 0x000fe200078e0018 */
[----:B------:R-:W-:Y:S01]  /*15b0*/  LOP3.LUT R27, R29, 0x800fffff, RZ, 0xc0, !PT ;  /* 0x800fffff1d1b7812 */ /* 0x000fe200078ec0ff */
[----:B------:R-:W-:Y:S01]  /*15c0*/  IMAD.MOV.U32 R32, RZ, RZ, 0x1 ;  /* 0x00000001ff207424 */ /* 0x000fe200078e00ff */
[----:B------:R-:W-:Y:S01]  /*15d0*/  LOP3.LUT R2, R25, 0x7ff00000, RZ, 0xc0, !PT ;  /* 0x7ff0000019027812 */ /* 0x000fe200078ec0ff */
[----:B------:R-:W-:Y:S01]  /*15e0*/  BSSY.RECONVERGENT B1, `(.L_x_35) ;  /* 0x0000050000017945 */ /* 0x000fe20003800200 */
[----:B------:R-:W-:Y:S02]  /*15f0*/  LOP3.LUT R27, R27, 0x3ff00000, RZ, 0xfc, !PT ;  /* 0x3ff000001b1b7812 */ /* 0x000fe400078efcff */
[----:B------:R-:W-:-:S02]  /*1600*/  LOP3.LUT R7, R29, 0x7ff00000, RZ, 0xc0, !PT ;  /* 0x7ff000001d077812 */ /* 0x000fc400078ec0ff */
[----:B------:R-:W-:Y:S01]  /*1610*/  MOV R0, 0x1ca00000 ;  /* 0x1ca0000000007802 */ /* 0x000fe20000000f00 */
[----:B------:R-:W-:Y:S01]  /*1620*/  @!P2 IMAD.MOV.U32 R36, RZ, RZ, RZ ;  /* 0x000000ffff24a224 */ /* 0x000fe200078e00ff */
[----:B------:R-:W-:Y:S01]  /*1630*/  @!P2 LOP3.LUT R5, R29, 0x7ff00000, RZ, 0xc0, !PT ;  /* 0x7ff000001d05a812 */ /* 0x000fe200078ec0ff */
[----:B------:R-:W-:Y:S01]  /*1640*/  @!P0 DMUL R26, R28, 8.98846567431157953865e+307 ;  /* 0x7fe000001c1a8828 */ /* 0x000fe20000000000 */
[C---:B------:R-:W-:Y:S02]  /*1650*/  ISETP.GE.U32.AND P1, PT, R2.reuse, R7, PT ;  /* 0x000000070200720c */ /* 0x040fe40003f26070 */
[----:B------:R-:W-:Y:S02]  /*1660*/  @!P2 ISETP.GE.U32.AND P3, PT, R2, R5, PT ;  /* 0x000000050200a20c */ /* 0x000fe40003f66070 */
[C---:B------:R-:W-:Y:S01]  /*1670*/  SEL R31, R0.reuse, 0x63400000, !P1 ;  /* 0x63400000001f7807 */ /* 0x040fe20004800000 */
[----:B------:R-:W0:Y:S01]  /*1680*/  MUFU.RCP64H R33, R27 ;  /* 0x0000001b00217308 */ /* 0x000e220000001800 */
[----:B------:R-:W-:-:S02]  /*1690*/  @!P2 SEL R5, R0, 0x63400000, !P3 ;  /* 0x634000000005a807 */ /* 0x000fc40005800000 */
[--C-:B------:R-:W-:Y:S02]  /*16a0*/  LOP3.LUT R31, R31, 0x800fffff, R25.reuse, 0xf8, !PT ;  /* 0x800fffff1f1f7812 */ /* 0x100fe400078ef819 */
[----:B------:R-:W-:Y:S02]  /*16b0*/  @!P2 LOP3.LUT R5, R5, 0x80000000, R25, 0xf8, !PT ;  /* 0x800000000505a812 */ /* 0x000fe400078ef819 */
[----:B------:R-:W-:Y:S02]  /*16c0*/  @!P0 LOP3.LUT R7, R27, 0x7ff00000, RZ, 0xc0, !PT ;  /* 0x7ff000001b078812 */ /* 0x000fe400078ec0ff */
[----:B------:R-:W-:Y:S02]  /*16d0*/  @!P2 LOP3.LUT R37, R5, 0x100000, RZ, 0xfc, !PT ;  /* 0x001000000525a812 */ /* 0x000fe400078efcff */
[----:B------:R-:W-:-:S04]  /*16e0*/  MOV R5, R2 ;  /* 0x0000000200057202 */ /* 0x000fc80000000f00 */
[----:B------:R-:W-:Y:S02]  /*16f0*/  @!P2 DFMA R30, R30, 2, -R36 ;  /* 0x400000001e1ea82b */ /* 0x000fe40000000824 */
[----:B0-----:R-:W-:-:S08]  /*1700*/  DFMA R36, R32, -R26, 1 ;  /* 0x3ff000002024742b */ /* 0x001fd0000000081a */
[----:B------:R-:W-:Y:S01]  /*1710*/  DFMA R36, R36, R36, R36 ;  /* 0x000000242424722b */ /* 0x000fe20000000024 */
[----:B------:R-:W-:-:S07]  /*1720*/  @!P2 LOP3.LUT R5, R31, 0x7ff00000, RZ, 0xc0, !PT ;  /* 0x7ff000001f05a812 */ /* 0x000fce00078ec0ff */
[----:B------:R-:W-:-:S08]  /*1730*/  DFMA R32, R32, R36, R32 ;  /* 0x000000242020722b */ /* 0x000fd00000000020 */
[----:B------:R-:W-:-:S08]  /*1740*/  DFMA R38, R32, -R26, 1 ;  /* 0x3ff000002026742b */ /* 0x000fd0000000081a */
[----:B------:R-:W-:-:S08]  /*1750*/  DFMA R38, R32, R38, R32 ;  /* 0x000000262026722b */ /* 0x000fd00000000020 */
[----:B------:R-:W-:-:S08]  /*1760*/  DMUL R36, R38, R30 ;  /* 0x0000001e26247228 */ /* 0x000fd00000000000 */
[----:B------:R-:W-:-:S08]  /*1770*/  DFMA R32, R36, -R26, R30 ;  /* 0x8000001a2420722b */ /* 0x000fd0000000001e */
[----:B------:R-:W-:Y:S01]  /*1780*/  DFMA R32, R38, R32, R36 ;  /* 0x000000202620722b */ /* 0x000fe20000000024 */
[----:B------:R-:W-:-:S05]  /*1790*/  VIADD R36, R5, 0xffffffff ;  /* 0xffffffff05247836 */ /* 0x000fca0000000000 */
[----:B------:R-:W-:Y:S01]  /*17a0*/  ISETP.GT.U32.AND P0, PT, R36, 0x7feffffe, PT ;  /* 0x7feffffe2400780c */ /* 0x000fe20003f04070 */
[----:B------:R-:W-:-:S05]  /*17b0*/  VIADD R36, R7, 0xffffffff ;  /* 0xffffffff07247836 */ /* 0x000fca0000000000 */
[----:B------:R-:W-:-:S13]  /*17c0*/  ISETP.GT.U32.OR P0, PT, R36, 0x7feffffe, P0 ;  /* 0x7feffffe2400780c */ /* 0x000fda0000704470 */
[----:B------:R-:W-:Y:S05]  /*17d0*/  @P0 BRA `(.L_x_36) ;  /* 0x00000000006c0947 */ /* 0x000fea0003800000 */
[----:B------:R-:W-:Y:S01]  /*17e0*/  LOP3.LUT R5, R29, 0x7ff00000, RZ, 0xc0, !PT ;  /* 0x7ff000001d057812 */ /* 0x000fe200078ec0ff */
[----:B------:R-:W-:-:S03]  /*17f0*/  IMAD.MOV.U32 R24, RZ, RZ, RZ ;  /* 0x000000ffff187224 */ /* 0x000fc600078e00ff */
[CC--:B------:R-:W-:Y:S02]  /*1800*/  ISETP.GE.U32.AND P0, PT, R2.reuse, R5.reuse, PT ;  /* 0x000000050200720c */ /* 0x0c0fe40003f06070 */
[----:B------:R-:W-:Y:S02]  /*1810*/  VIADDMNMX R2, R2, -R5, 0xb9600000, !PT ;  /* 0xb960000002027446 */ /* 0x000fe40007800905 */
[----:B------:R-:W-:Y:S02]  /*1820*/  SEL R5, R0, 0x63400000, !P0 ;  /* 0x6340000000057807 */ /* 0x000fe40004000000 */
[----:B------:R-:W-:-:S05]  /*1830*/  VIMNMX R2, PT, PT, R2, 0x46a00000, PT ;  /* 0x46a0000002027848 */ /* 0x000fca0003fe0100 */
[----:B------:R-:W-:-:S05]  /*1840*/  IMAD.IADD R0, R2, 0x1, -R5 ;  /* 0x0000000102007824 */ /* 0x000fca00078e0a05 */
[----:B------:R-:W-:-:S06]  /*1850*/  IADD3 R25, PT, PT, R0, 0x7fe00000, RZ ;  /* 0x7fe0000000197810 */ /* 0x000fcc0007ffe0ff */
[----:B------:R-:W-:-:S10]  /*1860*/  DMUL R36, R32, R24 ;  /* 0x0000001820247228 */ /* 0x000fd40000000000 */
[----:B------:R-:W-:-:S13]  /*1870*/  FSETP.GTU.AND P0, PT, |R37|, 1.469367938527859385e-39, PT ;  /* 0x001000002500780b */ /* 0x000fda0003f0c200 */
[----:B------:R-:W-:Y:S05]  /*1880*/  @P0 BRA `(.L_x_37) ;  /* 0x0000000000940947 */ /* 0x000fea0003800000 */
[----:B------:R-:W-:-:S06]  /*1890*/  DFMA R26, R32, -R26, R30 ;  /* 0x8000001a201a722b */ /* 0x000fcc000000001e */
[----:B------:R-:W-:-:S04]  /*18a0*/  IMAD.MOV.U32 R26, RZ, RZ, RZ ;  /* 0x000000ffff1a7224 */ /* 0x000fc800078e00ff */
[C---:B------:R-:W-:Y:S02]  /*18b0*/  FSETP.NEU.AND P0, PT, R27.reuse, RZ, PT ;  /* 0x000000ff1b00720b */ /* 0x040fe40003f0d000 */
[----:B------:R-:W-:-:S04]  /*18c0*/  LOP3.LUT R29, R27, 0x80000000, R29, 0x48, !PT ;  /* 0x800000001b1d7812 */ /* 0x000fc800078e481d */
[----:B------:R-:W-:-:S07]  /*18d0*/  LOP3.LUT R27, R29, R25, RZ, 0xfc, !PT ;  /* 0x000000191d1b7212 */ /* 0x000fce00078efcff */
[----:B------:R-:W-:Y:S05]  /*18e0*/  @!P0 BRA `(.L_x_37) ;  /* 0x00000000007c8947 */ /* 0x000fea0003800000 */
[----:B------:R-:W-:Y:S01]  /*18f0*/  IMAD.MOV R25, RZ, RZ, -R0 ;  /* 0x000000ffff197224 */ /* 0x000fe200078e0a00 */
[----:B------:R-:W-:Y:S01]  /*1900*/  MOV R24, RZ ;  /* 0x000000ff00187202 */ /* 0x000fe20000000f00 */
[----:B------:R-:W-:Y:S01]  /*1910*/  DMUL.RP R26, R32, R26 ;  /* 0x0000001a201a7228 */ /* 0x000fe20000008000 */
[----:B------:R-:W-:-:S04]  /*1920*/  IADD3 R5, PT, PT, -R0, -0x43300000, RZ ;  /* 0xbcd0000000057810 */ /* 0x000fc80007ffe1ff */
[----:B------:R-:W-:-:S05]  /*1930*/  DFMA R24, R36, -R24, R32 ;  /* 0x800000182418722b */ /* 0x000fca0000000020 */
[----:B------:R-:W-:-:S05]  /*1940*/  LOP3.LUT R29, R27, R29, RZ, 0x3c, !PT ;  /* 0x0000001d1b1d7212 */ /* 0x000fca00078e3cff */
[----:B------:R-:W-:-:S04]  /*1950*/  FSETP.NEU.AND P0, PT, |R25|, R5, PT ;  /* 0x000000051900720b */ /* 0x000fc80003f0d200 */
[----:B------:R-:W-:Y:S02]  /*1960*/  FSEL R36, R26, R36, !P0 ;  /* 0x000000241a247208 */ /* 0x000fe40004000000 */
[----:B------:R-:W-:Y:S01]  /*1970*/  FSEL R37, R29, R37, !P0 ;  /* 0x000000251d257208 */ /* 0x000fe20004000000 */
[----:B------:R-:W-:Y:S06]  /*1980*/  BRA `(.L_x_37) ;  /* 0x0000000000547947 */ /* 0x000fec0003800000 */
.L_x_36:
[----:B------:R-:W-:-:S14]  /*1990*/  DSETP.NAN.AND P0, PT, R24, R24, PT ;  /* 0x000000181800722a */ /* 0x000fdc0003f08000 */
[----:B------:R-:W-:Y:S05]  /*19a0*/  @P0 BRA `(.L_x_38) ;  /* 0x0000000000440947 */ /* 0x000fea0003800000 */
[----:B------:R-:W-:-:S14]  /*19b0*/  DSETP.NAN.AND P0, PT, R28, R28, PT ;  /* 0x0000001c1c00722a */ /* 0x000fdc0003f08000 */
[----:B------:R-:W-:Y:S05]  /*19c0*/  @P0 BRA `(.L_x_39) ;  /* 0x0000000000300947 */ /* 0x000fea0003800000 */
[----:B------:R-:W-:Y:S01]  /*19d0*/  ISETP.NE.AND P0, PT, R5, R7, PT ;  /* 0x000000070500720c */ /* 0x000fe20003f05270 */
[----:B------:R-:W-:Y:S02]  /*19e0*/  IMAD.MOV.U32 R36, RZ, RZ, 0x0 ;  /* 0x00000000ff247424 */ /* 0x000fe400078e00ff */
[----:B------:R-:W-:-:S10]  /*19f0*/  IMAD.MOV.U32 R37, RZ, RZ, -0x80000 ;  /* 0xfff80000ff257424 */ /* 0x000fd400078e00ff */
[----:B------:R-:W-:Y:S05]  /*1a00*/  @!P0 BRA `(.L_x_37) ;  /* 0x0000000000348947 */ /* 0x000fea0003800000 */
[----:B------:R-:W-:Y:S02]  /*1a10*/  ISETP.NE.AND P0, PT, R5, 0x7ff00000, PT ;  /* 0x7ff000000500780c */ /* 0x000fe40003f05270 */
[----:B------:R-:W-:Y:S02]  /*1a20*/  LOP3.LUT R37, R25, 0x80000000, R29, 0x48, !PT ;  /* 0x8000000019257812 */ /* 0x000fe400078e481d */
[----:B------:R-:W-:-:S13]  /*1a30*/  ISETP.EQ.OR P0, PT, R7, RZ, !P0 ;  /* 0x000000ff0700720c */ /* 0x000fda0004702670 */
[----:B------:R-:W-:Y:S01]  /*1a40*/  @P0 LOP3.LUT R0, R37, 0x7ff00000, RZ, 0xfc, !PT ;  /* 0x7ff0000025000812 */ /* 0x000fe200078efcff */
[----:B------:R-:W-:Y:S01]  /*1a50*/  @!P0 IMAD.MOV.U32 R36, RZ, RZ, RZ ;  /* 0x000000ffff248224 */ /* 0x000fe200078e00ff */
[----:B------:R-:W-:-:S03]  /*1a60*/  @P0 MOV R36, RZ ;  /* 0x000000ff00240202 */ /* 0x000fc60000000f00 */
[----:B------:R-:W-:Y:S01]  /*1a70*/  @P0 IMAD.MOV.U32 R37, RZ, RZ, R0 ;  /* 0x000000ffff250224 */ /* 0x000fe200078e0000 */
[----:B------:R-:W-:Y:S06]  /*1a80*/  BRA `(.L_x_37) ;  /* 0x0000000000147947 */ /* 0x000fec0003800000 */
.L_x_39:
[----:B------:R-:W-:Y:S01]  /*1a90*/  LOP3.LUT R37, R29, 0x80000, RZ, 0xfc, !PT ;  /* 0x000800001d257812 */ /* 0x000fe200078efcff */
[----:B------:R-:W-:Y:S01]  /*1aa0*/  IMAD.MOV.U32 R36, RZ, RZ, R28 ;  /* 0x000000ffff247224 */ /* 0x000fe200078e001c */
[----:B------:R-:W-:Y:S06]  /*1ab0*/  BRA `(.L_x_37) ;  /* 0x0000000000087947 */ /* 0x000fec0003800000 */
.L_x_38:
[----:B------:R-:W-:Y:S02]  /*1ac0*/  LOP3.LUT R37, R25, 0x80000, RZ, 0xfc, !PT ;  /* 0x0008000019257812 */ /* 0x000fe400078efcff */
[----:B------:R-:W-:-:S07]  /*1ad0*/  MOV R36, R24 ;  /* 0x0000001800247202 */ /* 0x000fce0000000f00 */
.L_x_37:
[----:B------:R-:W-:Y:S05]  /*1ae0*/  BSYNC.RECONVERGENT B1 ;  /* 0x0000000000017941 */ /* 0x000fea0003800200 */
.L_x_35:
[----:B------:R-:W-:Y:S02]  /*1af0*/  IMAD.MOV.U32 R7, RZ, RZ, 0x0 ;  /* 0x00000000ff077424 */ /* 0x000fe400078e00ff */
[----:B------:R-:W-:Y:S02]  /*1b00*/  IMAD.MOV.U32 R2, RZ, RZ, R36 ;  /* 0x000000ffff027224 */ /* 0x000fe400078e0024 */
[----:B------:R-:W-:Y:S05]  /*1b10*/  RET.REL.NODEC R6 `(_Z6removeiiiiffPfS_S_) ;  /* 0xffffffe406387950 */ /* 0x000fea0003c3ffff */
        .weak           $__internal_1_$__cuda_sm20_sqrt_rn_f32_slowpath
        .type           $__internal_1_$__cuda_sm20_sqrt_rn_f32_slowpath,@function
        .size           $__internal_1_$__cuda_sm20_sqrt_rn_f32_slowpath,(.L_x_557 - $__internal_1_$__cuda_sm20_sqrt_rn_f32_slowpath)
$__internal_1_$__cuda_sm20_sqrt_rn_f32_slowpath:
[----:B------:R-:W-:-:S13]  /*1b20*/  LOP3.LUT P0, RZ, R0, 0x7fffffff, RZ, 0xc0, !PT ;  /* 0x7fffffff00ff7812 */ /* 0x000fda000780c0ff */
[----:B------:R-:W-:Y:S01]  /*1b30*/  @!P0 MOV R2, R0 ;  /* 0x0000000000028202 */ /* 0x000fe20000000f00 */
[----:B------:R-:W-:Y:S06]  /*1b40*/  @!P0 BRA `(.L_x_40) ;  /* 0x0000000000408947 */ /* 0x000fec0003800000 */
[----:B------:R-:W-:-:S13]  /*1b50*/  FSETP.GEU.FTZ.AND P0, PT, R0, RZ, PT ;  /* 0x000000ff0000720b */ /* 0x000fda0003f1e000 */
[----:B------:R-:W-:Y:S01]  /*1b60*/  @!P0 IMAD.MOV.U32 R2, RZ, RZ, 0x7fffffff ;  /* 0x7fffffffff028424 */ /* 0x000fe200078e00ff */
[----:B------:R-:W-:Y:S06]  /*1b70*/  @!P0 BRA `(.L_x_40) ;  /* 0x0000000000348947 */ /* 0x000fec0003800000 */
[----:B------:R-:W-:-:S13]  /*1b80*/  FSETP.GTU.FTZ.AND P0, PT, |R0|, +INF , PT ;  /* 0x7f8000000000780b */ /* 0x000fda0003f1c200 */
[----:B------:R-:W-:Y:S01]  /*1b90*/  @P0 FADD.FTZ R2, R0, 1 ;  /* 0x3f80000000020421 */ /* 0x000fe20000010000 */
[----:B------:R-:W-:Y:S06]  /*1ba0*/  @P0 BRA `(.L_x_40) ;  /* 0x0000000000280947 */ /* 0x000fec0003800000 */
[----:B------:R-:W-:-:S13]  /*1bb0*/  FSETP.NEU.FTZ.AND P0, PT, |R0|, +INF , PT ;  /* 0x7f8000000000780b */ /* 0x000fda0003f1d200 */
[----:B------:R-:W-:-:S04]  /*1bc0*/  @P0 FFMA R4, R0, 1.84467440737095516160e+19, RZ ;  /* 0x5f80000000040823 */ /* 0x000fc800000000ff */
[----:B------:R-:W0:Y:S02]  /*1bd0*/  @P0 MUFU.RSQ R5, R4 ;  /* 0x0000000400050308 */ /* 0x000e240000001400 */
[----:B0-----:R-:W-:Y:S01]  /*1be0*/  @P0 FMUL.FTZ R7, R4, R5 ;  /* 0x0000000504070220 */ /* 0x001fe20000410000 */
[----:B------:R-:W-:-:S03]  /*1bf0*/  @P0 FMUL.FTZ R5, R5, 0.5 ;  /* 0x3f00000005050820 */ /* 0x000fc60000410000 */
[----:B------:R-:W-:-:S04]  /*1c00*/  @P0 FADD.FTZ R2, -R7, -RZ ;  /* 0x800000ff07020221 */ /* 0x000fc80000010100 */
[----:B------:R-:W-:Y:S01]  /*1c10*/  @P0 FFMA R6, R7, R2, R4 ;  /* 0x0000000207060223 */ /* 0x000fe20000000004 */
[----:B------:R-:W-:-:S03]  /*1c20*/  @!P0 IMAD.MOV.U32 R2, RZ, RZ, R0 ;  /* 0x000000ffff028224 */ /* 0x000fc600078e0000 */
[----:B------:R-:W-:-:S04]  /*1c30*/  @P0 FFMA R5, R6, R5, R7 ;  /* 0x0000000506050223 */ /* 0x000fc80000000007 */
[----:B------:R-:W-:-:S07]  /*1c40*/  @P0 FMUL.FTZ R2, R5, 2.3283064365386962891e-10 ;  /* 0x2f80000005020820 */ /* 0x000fce0000410000 */
.L_x_40:
[----:B------:R-:W-:Y:S01]  /*1c50*/  MOV R4, R8 ;  /* 0x0000000800047202 */ /* 0x000fe20000000f00 */
[----:B------:R-:W-:-:S04]  /*1c60*/  IMAD.MOV.U32 R5, RZ, RZ, 0x0 ;  /* 0x00000000ff057424 */ /* 0x000fc800078e00ff */
[----:B------:R-:W-:Y:S05]  /*1c70*/  RET.REL.NODEC R4 `(_Z6removeiiiiffPfS_S_) ;  /* 0xffffffe004e07950 */ /* 0x000fea0003c3ffff */
.L_x_41:
[----:B------:R-:W-:-:S00]  /*1c80*/  BRA `(.L_x_41) ;  /* 0xfffffffc00fc7947 */ /* 0x000fc0000383ffff */
[----:B------:R-:W-:-:S00]  /*1c90*/  NOP ;  /* 0x0000000000007918 */ /* 0x000fc00000000000 */
        /* <DEDUP_REMOVED lines=14> */
.L_x_557:


//--------------------- .text._Z13caculate_GradPfS_S_S_S_S_S_S_S_S_S_S_S_S_fffi --------------------------
	.section	.text._Z13caculate_GradPfS_S_S_S_S_S_S_S_S_S_S_S_S_fffi,"ax",@progbits
	.align	128
        .global         _Z13caculate_GradPfS_S_S_S_S_S_S_S_S_S_S_S_S_fffi
        .type           _Z13caculate_GradPfS_S_S_S_S_S_S_S_S_S_S_S_S_fffi,@function
        .size           _Z13caculate_GradPfS_S_S_S_S_S_S_S_S_S_S_S_S_fffi,(.L_x_558 - _Z13caculate_GradPfS_S_S_S_S_S_S_S_S_S_S_S_S_fffi)
        .other          _Z13caculate_GradPfS_S_S_S_S_S_S_S_S_S_S_S_S_fffi,@"STO_CUDA_ENTRY STV_DEFAULT"
_Z13caculate_GradPfS_S_S_S_S_S_S_S_S_S_S_S_S_fffi:
.text._Z13caculate_GradPfS_S_S_S_S_S_S_S_S_S_S_S_S_fffi:
[----:B------:R-:W-:Y:S01]  /*0000*/  LDC R1, c[0x0][0x37c] ;  /* 0x0000df00ff017b82 */ /* 0x000fe20000000800 */
[----:B------:R-:W0:Y:S07]  /*0010*/  S2R R2, SR_TID.Y ;  /* 0x0000000000027919 */ /* 0x000e2e0000002200 */
[----:B------:R-:W1:Y:S01]  /*0020*/  LDC R0, c[0x0][0x360] ;  /* 0x0000d800ff007b82 */ /* 0x000e620000000800 */
[----:B------:R-:W1:Y:S07]  /*0030*/  S2R R5, SR_TID.X ;  /* 0x0000000000057919 */ /* 0x000e6e0000002100 */
[----:B------:R-:W0:Y:S08]  /*0040*/  S2UR UR5, SR_CTAID.Y ;  /* 0x00000000000579c3 */ /* 0x000e300000002600 */
[----:B------:R-:W0:Y:S08]  /*0050*/  LDC R3, c[0x0][0x364] ;  /* 0x0000d900ff037b82 */ /* 0x000e300000000800 */
[----:B------:R-:W1:Y:S01]  /*0060*/  S2UR UR4, SR_CTAID.X ;  /* 0x00000000000479c3 */ /* 0x000e620000002500 */
[----:B0-----:R-:W-:-:S02]  /*0070*/  IMAD R3, R3, UR5, R2 ;  /* 0x0000000503037c24 */ /* 0x001fc4000f8e0202 */
[----:B-1----:R-:W-:-:S03]  /*0080*/  IMAD R0, R0, UR4, R5 ;  /* 0x0000000400007c24 */ /* 0x002fc6000f8e0205 */
[----:B------:R-:W-:-:S04]  /*0090*/  IADD3 R5, PT, PT, R3, -0xc8, RZ ;  /* 0xffffff3803057810 */ /* 0x000fc80007ffe0ff */
[----:B------:R-:W-:-:S04]  /*00a0*/  VIADDMNMX.U32 R5, R0, 0xffffff38, R5, !PT ;  /* 0xffffff3800057846 */ /* 0x000fc80007800005 */
[----:B------:R-:W-:-:S13]  /*00b0*/  ISETP.GT.U32.AND P0, PT, R5, 0xc7, PT ;  /* 0x000000c70500780c */ /* 0x000fda0003f04070 */
[----:B------:R-:W-:Y:S05]  /*00c0*/  @P0 EXIT ;  /* 0x000000000000094d */ /* 0x000fea0003800000 */
[----:B------:R-:W0:Y:S01]  /*00d0*/  LDC.64 R4, c[0x0][0x390] ;  /* 0x0000e400ff047b82 */ /* 0x000e220000000a00 */
[----:B------:R-:W1:Y:S01]  /*00e0*/  LDCU.64 UR4, c[0x0][0x358] ;  /* 0x00006b00ff0477ac */ /* 0x000e620008000a00 */
[----:B------:R-:W-:-:S05]  /*00f0*/  IMAD R0, R0, 0x258, R3 ;  /* 0x0000025800007824 */ /* 0x000fca00078e0203 */
[C---:B------:R-:W-:Y:S02]  /*0100*/  IADD3 R19, PT, PT, R0.reuse, -0x4b0, RZ ;  /* 0xfffffb5000137810 */ /* 0x040fe40007ffe0ff */
[C---:B------:R-:W-:Y:S02]  /*0110*/  IADD3 R25, PT, PT, R0.reuse, -0x258, RZ ;  /* 0xfffffda800197810 */ /* 0x040fe40007ffe0ff */
[C---:B------:R-:W-:Y:S02]  /*0120*/  IADD3 R17, PT, PT, R0.reuse, -0x708, RZ ;  /* 0xfffff8f800117810 */ /* 0x040fe40007ffe0ff */
[----:B------:R-:W-:Y:S01]  /*0130*/  IADD3 R29, PT, PT, R0, -0x960, RZ ;  /* 0xfffff6a0001d7810 */ /* 0x000fe20007ffe0ff */
[----:B0-----:R-:W-:-:S04]  /*0140*/  IMAD.WIDE.U32 R20, R19, 0x4, R4 ;  /* 0x0000000413147825 */ /* 0x001fc800078e0004 */
[C-C-:B------:R-:W-:Y:S01]  /*0150*/  IMAD.WIDE.U32 R10, R0.reuse, 0x4, R4.reuse ;  /* 0x00000004000a7825 */ /* 0x140fe200078e0004 */
[----:B-1----:R-:W2:Y:S03]  /*0160*/  LDG.E R13, desc[UR4][R20.64] ;  /* 0x00000004140d7981 */ /* 0x002ea6000c1e1900 */
[--C-:B------:R-:W-:Y:S01]  /*0170*/  IMAD.WIDE.U32 R6, R25, 0x4, R4.reuse ;  /* 0x0000000419067825 */ /* 0x100fe200078e0004 */
[----:B------:R-:W2:Y:S01]  /*0180*/  LDG.E R14, desc[UR4][R10.64+0x960] ;  /* 0x000960040a0e7981 */ /* 0x000ea2000c1e1900 */
[C---:B------:R-:W-:Y:S02]  /*0190*/  IADD3 R27, PT, PT, R0.reuse, -0xbb8, RZ ;  /* 0xfffff448001b7810 */ /* 0x040fe40007ffe0ff */
[--C-:B------:R-:W-:Y:S01]  /*01a0*/  IMAD.WIDE.U32 R22, R17, 0x4, R4.reuse ;  /* 0x0000000411167825 */ /* 0x100fe200078e0004 */
[----:B------:R0:W3:Y:S04]  /*01b0*/  LDG.E R15, desc[UR4][R6.64] ;  /* 0x00000004060f7981 */ /* 0x0000e8000c1e1900 */
[----:B------:R-:W3:Y:S01]  /*01c0*/  LDG.E R2, desc[UR4][R10.64] ;  /* 0x000000040a027981 */ /* 0x000ee2000c1e1900 */
[----:B------:R-:W-:Y:S01]  /*01d0*/  IMAD.WIDE.U32 R8, R29, 0x4, R4 ;  /* 0x000000041d087825 */ /* 0x000fe200078e0004 */
[----:B------:R-:W-:-:S02]  /*01e0*/  IADD3 R16, PT, PT, R0, -0xe10, RZ ;  /* 0xfffff1f000107810 */ /* 0x000fc40007ffe0ff */
[----:B------:R-:W4:Y:S01]  /*01f0*/  LDG.E R3, desc[UR4][R22.64] ;  /* 0x0000000416037981 */ /* 0x000f22000c1e1900 */
[----:B0-----:R-:W-:-:S03]  /*0200*/  IMAD.WIDE.U32 R6, R27, 0x4, R4 ;  /* 0x000000041b067825 */ /* 0x001fc600078e0004 */
[----:B------:R-:W4:Y:S01]  /*0210*/  LDG.E R12, desc[UR4][R10.64+0x12c0] ;  /* 0x0012c0040a0c7981 */ /* 0x000f22000c1e1900 */
[----:B------:R-:W-:-:S03]  /*0220*/  IMAD.WIDE.U32 R4, R16, 0x4, R4 ;  /* 0x0000000410047825 */ /* 0x000fc600078e0004 */
[----:B------:R0:W5:Y:S01]  /*0230*/  LDG.E R8, desc[UR4][R8.64] ;  /* 0x0000000408087981 */ /* 0x000162000c1e1900 */
[----:B------:R-:W0:Y:S03]  /*0240*/  LDC R16, c[0x0][0x3f4] ;  /* 0x0000fd00ff107b82 */ /* 0x000e260000000800 */
[----:B------:R-:W5:Y:S04]  /*0250*/  LDG.E R21, desc[UR4][R10.64+0x1c20] ;  /* 0x001c20040a157981 */ /* 0x000f68000c1e1900 */
[----:B------:R-:W5:Y:S04]  /*0260*/  LDG.E R6, desc[UR4][R6.64] ;  /* 0x0000000406067981 */ /* 0x000f68000c1e1900 */
[----:B------:R-:W5:Y:S04]  /*0270*/  LDG.E R23, desc[UR4][R10.64+0x2580] ;  /* 0x002580040a177981 */ /* 0x000f68000c1e1900 */
[----:B------:R-:W5:Y:S04]  /*0280*/  LDG.E R4, desc[UR4][R4.64] ;  /* 0x0000000404047981 */ /* 0x000f68000c1e1900 */
[----:B------:R-:W5:Y:S01]  /*0290*/  LDG.E R18, desc[UR4][R10.64+0x2ee0] ;  /* 0x002ee0040a127981 */ /* 0x000f62000c1e1900 */
[----:B0-----:R-:W0:Y:S01]  /*02a0*/  MUFU.RCP R9, R16 ;  /* 0x0000001000097308 */ /* 0x001e220000001000 */
[----:B------:R-:W-:Y:S01]  /*02b0*/  BSSY.RECONVERGENT B0, `(.L_x_42) ;  /* 0x0000019000007945 */ /* 0x000fe20003800200 */
[----:B--2---:R-:W-:-:S04]  /*02c0*/  FADD R13, R14, -R13 ;  /* 0x8000000d0e0d7221 */ /* 0x004fc80000000000 */
[----:B------:R-:W-:Y:S01]  /*02d0*/  FMUL R14, R13, 0.096931003034114837646 ;  /* 0x3dc683c30d0e7820 */ /* 0x000fe20000400000 */
[----:B---3--:R-:W-:-:S04]  /*02e0*/  FADD R15, R2, -R15 ;  /* 0x8000000f020f7221 */ /* 0x008fc80000000000 */
[----:B------:R-:W-:Y:S01]  /*02f0*/  FFMA R14, R15, 1.2213000059127807617, -R14 ;  /* 0x3f9c538f0f0e7823 */ /* 0x000fe2000000080e */
[----:B----4-:R-:W-:-:S04]  /*0300*/  FADD R3, R12, -R3 ;  /* 0x800000030c037221 */ /* 0x010fc80000000000 */
[----:B------:R-:W-:Y:S01]  /*0310*/  FFMA R3, R3, 0.017448000609874725342, R14 ;  /* 0x3c8eef1c03037823 */ /* 0x000fe2000000000e */
[----:B-----5:R-:W-:-:S04]  /*0320*/  FADD R8, R21, -R8 ;  /* 0x8000000815087221 */ /* 0x020fc80000000000 */
[----:B------:R-:W-:Y:S01]  /*0330*/  FFMA R3, R8, -0.0029672998934984207153, R3 ;  /* 0xbb42770808037823 */ /* 0x000fe20000000003 */
[----:B------:R-:W-:-:S04]  /*0340*/  FADD R6, R23, -R6 ;  /* 0x8000000617067221 */ /* 0x000fc80000000000 */
[----:B------:R-:W-:Y:S01]  /*0350*/  FFMA R3, R6, 0.00035901000956073403358, R3 ;  /* 0x39bc398206037823 */ /* 0x000fe20000000003 */
[----:B------:R-:W-:-:S04]  /*0360*/  FADD R4, R18, -R4 ;  /* 0x8000000412047221 */ /* 0x000fc80000000000 */
[----:B------:R-:W-:Y:S01]  /*0370*/  FFMA R14, R4, -2.1847999960300512612e-05, R3 ;  /* 0xb7b74639040e7823 */ /* 0x000fe20000000003 */
[----:B0-----:R-:W-:-:S03]  /*0380*/  FFMA R6, R9, -R16, 1 ;  /* 0x3f80000009067423 */ /* 0x001fc60000000810 */
[----:B------:R-:W0:Y:S01]  /*0390*/  FCHK P0, R14, R16 ;  /* 0x000000100e007302 */ /* 0x000e220000000000 */
[----:B------:R-:W-:-:S04]  /*03a0*/  FFMA R3, R9, R6, R9 ;  /* 0x0000000609037223 */ /* 0x000fc80000000009 */
[----:B------:R-:W-:-:S04]  /*03b0*/  FFMA R5, R14, R3, RZ ;  /* 0x000000030e057223 */ /* 0x000fc800000000ff */
[----:B------:R-:W-:-:S04]  /*03c0*/  FFMA R4, R5, -R16, R14 ;  /* 0x8000001005047223 */ /* 0x000fc8000000000e */
[----:B------:R-:W-:Y:S01]  /*03d0*/  FFMA R3, R3, R4, R5 ;  /* 0x0000000403037223 */ /* 0x000fe20000000005 */
[----:B0-----:R-:W-:Y:S06]  /*03e0*/  @!P0 BRA `(.L_x_43) ;  /* 0x0000000000148947 */ /* 0x001fec0003800000 */
[----:B------:R-:W0:Y:S01]  /*03f0*/  LDCU UR6, c[0x0][0x3f4] ;  /* 0x00007e80ff0677ac */ /* 0x000e220008000800 */
[----:B------:R-:W-:Y:S02]  /*0400*/  MOV R20, 0x430 ;  /* 0x0000043000147802 */ /* 0x000fe40000000f00 */
[----:B0-----:R-:W-:-:S07]  /*0410*/  MOV R15, UR6 ;  /* 0x00000006000f7c02 */ /* 0x001fce0008000f00 */
[----:B------:R-:W-:Y:S05]  /*0420*/  CALL.REL.NOINC `($__internal_2_$__cuda_sm3x_div_rn_noftz_f32_slowpath) ;  /* 0x0000000c003c7944 */ /* 0x000fea0003c00000 */
[----:B------:R-:W-:-:S07]  /*0430*/  MOV R3, R16 ;  /* 0x0000001000037202 */ /* 0x000fce0000000f00 */
.L_x_43:
[----:B------:R-:W-:Y:S05]  /*0440*/  BSYNC.RECONVERGENT B0 ;  /* 0x0000000000007941 */ /* 0x000fea0003800200 */
.L_x_42:
[----:B------:R-:W0:Y:S01]  /*0450*/  LDC.64 R14, c[0x0][0x398] ;  /* 0x0000e600ff0e7b82 */ /* 0x000e220000000a00 */
[C---:B------:R-:W-:Y:S02]  /*0460*/  IADD3 R4, PT, PT, R0.reuse, -0x2, RZ ;  /* 0xfffffffe00047810 */ /* 0x040fe40007ffe0ff */
[C---:B------:R-:W-:Y:S02]  /*0470*/  IADD3 R5, PT, PT, R0.reuse, -0x1, RZ ;  /* 0xffffffff00057810 */ /* 0x040fe40007ffe0ff */
[----:B------:R-:W-:Y:S01]  /*0480*/  IADD3 R9, PT, PT, R0, -0x3, RZ ;  /* 0xfffffffd00097810 */ /* 0x000fe20007ffe0ff */
[----:B0-----:R-:W-:-:S04]  /*0490*/  IMAD.WIDE.U32 R20, R4, 0x4, R14 ;  /* 0x0000000404147825 */ /* 0x001fc800078e000e */
[--C-:B------:R-:W-:Y:S02]  /*04a0*/  IMAD.WIDE.U32 R12, R0, 0x4, R14.reuse ;  /* 0x00000004000c7825 */ /* 0x100fe400078e000e */
[----:B------:R-:W2:Y:S02]  /*04b0*/  LDG.E R20, desc[UR4][R20.64] ;  /* 0x0000000414147981 */ /* 0x000ea4000c1e1900 */
[--C-:B------:R-:W-:Y:S02]  /*04c0*/  IMAD.WIDE.U32 R22, R5, 0x4, R14.reuse ;  /* 0x0000000405167825 */ /* 0x100fe400078e000e */
[----:B------:R-:W2:Y:S04]  /*04d0*/  LDG.E R7, desc[UR4][R12.64+0x4] ;  /* 0x000004040c077981 */ /* 0x000ea8000c1e1900 */
[----:B------:R-:W3:Y:S04]  /*04e0*/  LDG.E R23, desc[UR4][R22.64] ;  /* 0x0000000416177981 */ /* 0x000ee8000c1e1900 */
[----:B------:R-:W3:Y:S01]  /*04f0*/  LDG.E R6, desc[UR4][R12.64] ;  /* 0x000000040c067981 */ /* 0x000ee2000c1e1900 */
[----:B------:R-:W-:-:S03]  /*0500*/  IMAD.WIDE.U32 R8, R9, 0x4, R14 ;  /* 0x0000000409087825 */ /* 0x000fc600078e000e */
[----:B------:R-:W4:Y:S04]  /*0510*/  LDG.E R18, desc[UR4][R12.64+0x8] ;  /* 0x000008040c127981 */ /* 0x000f28000c1e1900 */
[----:B------:R0:W4:Y:S02]  /*0520*/  LDG.E R24, desc[UR4][R8.64] ;  /* 0x0000000408187981 */ /* 0x000124000c1e1900 */
[C---:B0-----:R-:W-:Y:S02]  /*0530*/  IADD3 R8, PT, PT, R0.reuse, -0x5, RZ ;  /* 0xfffffffb00087810 */ /* 0x041fe40007ffe0ff */
[C---:B------:R-:W-:Y:S01]  /*0540*/  IADD3 R9, PT, PT, R0.reuse, -0x6, RZ ;  /* 0xfffffffa00097810 */ /* 0x040fe20007ffe0ff */
[----:B--2---:R-:W-:Y:S01]  /*0550*/  FADD R26, R7, -R20 ;  /* 0x80000014071a7221 */ /* 0x004fe20000000000 */
[----:B------:R-:W-:-:S03]  /*0560*/  IADD3 R7, PT, PT, R0, -0x4, RZ ;  /* 0xfffffffc00077810 */ /* 0x000fc60007ffe0ff */
[----:B------:R-:W-:Y:S02]  /*0570*/  FMUL R21, R26, 0.096931003034114837646 ;  /* 0x3dc683c31a157820 */ /* 0x000fe40000400000 */
[----:B------:R-:W2:Y:S01]  /*0580*/  LDG.E R26, desc[UR4][R12.64+0xc] ;  /* 0x00000c040c1a7981 */ /* 0x000ea2000c1e1900 */
[----:B---3--:R-:W-:Y:S01]  /*0590*/  FADD R16, R6, -R23 ;  /* 0x8000001706107221 */ /* 0x008fe20000000000 */
[----:B------:R-:W-:-:S04]  /*05a0*/  IMAD.WIDE.U32 R22, R7, 0x4, R14 ;  /* 0x0000000407167825 */ /* 0x000fc800078e000e */
[----:B------:R-:W-:Y:S01]  /*05b0*/  FFMA R16, R16, 1.2213000059127807617, -R21 ;  /* 0x3f9c538f10107823 */ /* 0x000fe20000000815 */
[--C-:B------:R-:W-:Y:S01]  /*05c0*/  IMAD.WIDE.U32 R20, R8, 0x4, R14.reuse ;  /* 0x0000000408147825 */ /* 0x100fe200078e000e */
[----:B------:R-:W2:Y:S03]  /*05d0*/  LDG.E R22, desc[UR4][R22.64] ;  /* 0x0000000416167981 */ /* 0x000ea6000c1e1900 */
[----:B------:R-:W-:-:S04]  /*05e0*/  IMAD.WIDE.U32 R14, R9, 0x4, R14 ;  /* 0x00000004090e7825 */ /* 0x000fc800078e000e */
[----:B----4-:R-:W-:Y:S01]  /*05f0*/  FADD R28, R18, -R24 ;  /* 0x80000018121c7221 */ /* 0x010fe20000000000 */
[----:B------:R0:W3:Y:S04]  /*0600*/  LDG.E R20, desc[UR4][R20.64] ;  /* 0x0000000414147981 */ /* 0x0000e8000c1e1900 */
[----:B------:R-:W3:Y:S04]  /*0610*/  LDG.E R24, desc[UR4][R12.64+0x10] ;  /* 0x000010040c187981 */ /* 0x000ee8000c1e1900 */
[----:B------:R-:W4:Y:S04]  /*0620*/  LDG.E R14, desc[UR4][R14.64] ;  /* 0x000000040e0e7981 */ /* 0x000f28000c1e1900 */
[----:B------:R-:W4:Y:S01]  /*0630*/  LDG.E R18, desc[UR4][R12.64+0x14] ;  /* 0x000014040c127981 */ /* 0x000f22000c1e1900 */
[----:B------:R-:W-:-:S02]  /*0640*/  FFMA R28, R28, 0.017448000609874725342, R16 ;  /* 0x3c8eef1c1c1c7823 */ /* 0x000fc40000000010 */
[----:B------:R-:W0:Y:S02]  /*0650*/  LDC R16, c[0x0][0x3f8] ;  /* 0x0000fe00ff107b82 */ /* 0x000e240000000800 */
[----:B0-----:R-:W0:Y:S01]  /*0660*/  MUFU.RCP R21, R16 ;  /* 0x0000001000157308 */ /* 0x001e220000001000 */
[----:B------:R-:W-:Y:S01]  /*0670*/  BSSY.RECONVERGENT B0, `(.L_x_44) ;  /* 0x0000013000007945 */ /* 0x000fe20003800200 */
[----:B--2---:R-:W-:-:S04]  /*0680*/  FADD R23, R26, -R22 ;  /* 0x800000161a177221 */ /* 0x004fc80000000000 */
[----:B------:R-:W-:Y:S01]  /*0690*/  FFMA R23, R23, -0.0029672998934984207153, R28 ;  /* 0xbb42770817177823 */ /* 0x000fe2000000001c */
[----:B---3--:R-:W-:Y:S01]  /*06a0*/  FADD R20, R24, -R20 ;  /* 0x8000001418147221 */ /* 0x008fe20000000000 */
[----:B----4-:R-:W-:-:S03]  /*06b0*/  FADD R18, R18, -R14 ;  /* 0x8000000e12127221 */ /* 0x010fc60000000000 */
[----:B------:R-:W-:-:S04]  /*06c0*/  FFMA R14, R20, 0.00035901000956073403358, R23 ;  /* 0x39bc3982140e7823 */ /* 0x000fc80000000017 */
        /* <DEDUP_REMOVED lines=13> */
.L_x_45:
[----:B------:R-:W-:Y:S05]  /*07a0*/  BSYNC.RECONVERGENT B0 ;  /* 0x0000000000007941 */ /* 0x000fea0003800200 */
.L_x_44:
[----:B------:R-:W0:Y:S01]  /*07b0*/  LDC.64 R20, c[0x0][0x398] ;  /* 0x0000e600ff147b82 */ /* 0x000e220000000a00 */
[----:B------:R-:W2:Y:S04]  /*07c0*/  LDG.E R23, desc[UR4][R12.64+0x12c0] ;  /* 0x0012c0040c177981 */ /* 0x000ea8000c1e1900 */
[----:B------:R-:W3:Y:S03]  /*07d0*/  LDG.E R26, desc[UR4][R12.64+0x960] ;  /* 0x000960040c1a7981 */ /* 0x000ee6000c1e1900 */
[----:B------:R-:W1:Y:S01]  /*07e0*/  LDC R28, c[0x0][0x3f4] ;  /* 0x0000fd00ff1c7b82 */ /* 0x000e620000000800 */
[----:B0-----:R-:W-:-:S04]  /*07f0*/  IMAD.WIDE.U32 R24, R25, 0x4, R20 ;  /* 0x0000000419187825 */ /* 0x001fc800078e0014 */
[--C-:B------:R-:W-:Y:S02]  /*0800*/  IMAD.WIDE.U32 R18, R19, 0x4, R20.reuse ;  /* 0x0000000413127825 */ /* 0x100fe400078e0014 */
[----:B------:R-:W2:Y:S02]  /*0810*/  LDG.E R24, desc[UR4][R24.64] ;  /* 0x0000000418187981 */ /* 0x000ea4000c1e1900 */
[--C-:B------:R-:W-:Y:S02]  /*0820*/  IMAD.WIDE.U32 R16, R17, 0x4, R20.reuse ;  /* 0x0000000411107825 */ /* 0x100fe400078e0014 */
[----:B------:R-:W4:Y:S02]  /*0830*/  LDG.E R18, desc[UR4][R18.64] ;  /* 0x0000000412127981 */ /* 0x000f24000c1e1900 */
[--C-:B------:R-:W-:Y:S02]  /*0840*/  IMAD.WIDE.U32 R14, R29, 0x4, R20.reuse ;  /* 0x000000041d0e7825 */ /* 0x100fe400078e0014 */
[----:B------:R1:W5:Y:S02]  /*0850*/  LDG.E R16, desc[UR4][R16.64] ;  /* 0x0000000410107981 */ /* 0x000364000c1e1900 */
[----:B------:R-:W-:-:S02]  /*0860*/  IMAD.WIDE.U32 R20, R27, 0x4, R20 ;  /* 0x000000041b147825 */ /* 0x000fc400078e0014 */
[----:B------:R-:W4:Y:S04]  /*0870*/  LDG.E R27, desc[UR4][R12.64+0x1c20] ;  /* 0x001c20040c1b7981 */ /* 0x000f28000c1e1900 */
[----:B------:R-:W5:Y:S04]  /*0880*/  LDG.E R29, desc[UR4][R12.64+0x2580] ;  /* 0x002580040c1d7981 */ /* 0x000f68000c1e1900 */
[----:B------:R-:W5:Y:S04]  /*0890*/  LDG.E R14, desc[UR4][R14.64] ;  /* 0x000000040e0e7981 */ /* 0x000f68000c1e1900 */
[----:B------:R-:W5:Y:S04]  /*08a0*/  LDG.E R25, desc[UR4][R12.64+0x2ee0] ;  /* 0x002ee0040c197981 */ /* 0x000f68000c1e1900 */
[----:B------:R-:W5:Y:S04]  /*08b0*/  LDG.E R20, desc[UR4][R20.64] ;  /* 0x0000000414147981 */ /* 0x000f68000c1e1900 */
[----:B------:R-:W5:Y:S01]  /*08c0*/  LDG.E R15, desc[UR4][R12.64+0x3840] ;  /* 0x003840040c0f7981 */ /* 0x000f62000c1e1900 */
[----:B-1----:R-:W0:Y:S01]  /*08d0*/  MUFU.RCP R17, R28 ;  /* 0x0000001c00117308 */ /* 0x002e220000001000 */
[----:B------:R-:W-:Y:S01]  /*08e0*/  BSSY.RECONVERGENT B0, `(.L_x_46) ;  /* 0x0000019000007945 */ /* 0x000fe20003800200 */
[----:B---3--:R-:W-:Y:S01]  /*08f0*/  FADD R26, -R6, R26 ;  /* 0x0000001a061a7221 */ /* 0x008fe20000000100 */
[----:B--2---:R-:W-:-:S04]  /*0900*/  FADD R23, R23, -R24 ;  /* 0x8000001817177221 */ /* 0x004fc80000000000 */
[----:B------:R-:W-:-:S04]  /*0910*/  FMUL R23, R23, 0.096931003034114837646 ;  /* 0x3dc683c317177820 */ /* 0x000fc80000400000 */
        /* <DEDUP_REMOVED lines=21> */
.L_x_47:
[----:B------:R-:W-:Y:S05]  /*0a70*/  BSYNC.RECONVERGENT B0 ;  /* 0x0000000000007941 */ /* 0x000fea0003800200 */
.L_x_46:
[----:B------:R-:W0:Y:S01]  /*0a80*/  LDC.64 R14, c[0x0][0x390] ;  /* 0x0000e400ff0e7b82 */ /* 0x000e220000000a00 */
[----:B------:R-:W2:Y:S04]  /*0a90*/  LDG.E R23, desc[UR4][R10.64+0x8] ;  /* 0x000008040a177981 */ /* 0x000ea8000c1e1900 */
[----:B------:R-:W3:Y:S04]  /*0aa0*/  LDG.E R21, desc[UR4][R10.64+0x4] ;  /* 0x000004040a157981 */ /* 0x000ee8000c1e1900 */
[----:B------:R-:W4:Y:S01]  /*0ab0*/  LDG.E R25, desc[UR4][R10.64+0xc] ;  /* 0x00000c040a197981 */ /* 0x000f22000c1e1900 */
[----:B0-----:R-:W-:-:S05]  /*0ac0*/  IMAD.WIDE.U32 R26, R5, 0x4, R14 ;  /* 0x00000004051a7825 */ /* 0x001fca00078e000e */
[----:B------:R-:W2:Y:S01]  /*0ad0*/  LDG.E R20, desc[UR4][R26.64] ;  /* 0x000000041a147981 */ /* 0x000ea2000c1e1900 */
[----:B------:R-:W-:-:S04]  /*0ae0*/  IMAD.WIDE.U32 R4, R4, 0x4, R14 ;  /* 0x0000000404047825 */ /* 0x000fc800078e000e */
[--C-:B------:R-:W-:Y:S02]  /*0af0*/  IMAD.WIDE.U32 R16, R9, 0x4, R14.reuse ;  /* 0x0000000409107825 */ /* 0x100fe400078e000e */
[----:B------:R0:W4:Y:S02]  /*0b00*/  LDG.E R4, desc[UR4][R4.64] ;  /* 0x0000000404047981 */ /* 0x000124000c1e1900 */
[--C-:B------:R-:W-:Y:S02]  /*0b10*/  IMAD.WIDE.U32 R18, R7, 0x4, R14.reuse ;  /* 0x0000000407127825 */ /* 0x100fe400078e000e */
[----:B------:R-:W5:Y:S02]  /*0b20*/  LDG.E R16, desc[UR4][R16.64] ;  /* 0x0000000410107981 */ /* 0x000f64000c1e1900 */
[----:B------:R-:W-:Y:S02]  /*0b30*/  IMAD.WIDE.U32 R8, R8, 0x4, R14 ;  /* 0x0000000408087825 */ /* 0x000fe400078e000e */
[----:B------:R-:W5:Y:S01]  /*0b40*/  LDG.E R7, desc[UR4][R10.64+0x10] ;  /* 0x000010040a077981 */ /* 0x000f62000c1e1900 */
[----:B------:R-:W0:Y:S03]  /*0b50*/  LDC R14, c[0x0][0x3f8] ;  /* 0x0000fe00ff0e7b82 */ /* 0x000e260000000800 */
[----:B------:R-:W5:Y:S04]  /*0b60*/  LDG.E R18, desc[UR4][R18.64] ;  /* 0x0000000412127981 */ /* 0x000f68000c1e1900 */
[----:B------:R-:W5:Y:S04]  /*0b70*/  LDG.E R15, desc[UR4][R10.64+0x14] ;  /* 0x000014040a0f7981 */ /* 0x000f68000c1e1900 */
[----:B------:R-:W5:Y:S04]  /*0b80*/  LDG.E R8, desc[UR4][R8.64] ;  /* 0x0000000408087981 */ /* 0x000f68000c1e1900 */
[----:B------:R-:W5:Y:S01]  /*0b90*/  LDG.E R27, desc[UR4][R10.64+0x18] ;  /* 0x000018040a1b7981 */ /* 0x000f62000c1e1900 */
[----:B0-----:R-:W0:Y:S01]  /*0ba0*/  MUFU.RCP R5, R14 ;  /* 0x0000000e00057308 */ /* 0x001e220000001000 */
[----:B------:R-:W-:Y:S01]  /*0bb0*/  BSSY.RECONVERGENT B0, `(.L_x_48) ;  /* 0x000001a000007945 */ /* 0x000fe20003800200 */
[----:B---3--:R-:W-:Y:S01]  /*0bc0*/  FADD R21, -R2, R21 ;  /* 0x0000001502157221 */ /* 0x008fe20000000100 */
[----:B--2---:R-:W-:-:S04]  /*0bd0*/  FADD R20, R23, -R20 ;  /* 0x8000001417147221 */ /* 0x004fc80000000000 */
[----:B------:R-:W-:Y:S01]  /*0be0*/  FMUL R20, R20, 0.096931003034114837646 ;  /* 0x3dc683c314147820 */ /* 0x000fe20000400000 */
[----:B----4-:R-:W-:-:S03]  /*0bf0*/  FADD R25, R25, -R4 ;  /* 0x8000000419197221 */ /* 0x010fc60000000000 */
[----:B------:R-:W-:-:S04]  /*0c00*/  FFMA R20, R21, 1.2213000059127807617, -R20 ;  /* 0x3f9c538f15147823 */ /* 0x000fc80000000814 */
        /* <DEDUP_REMOVED lines=15> */
[----:B------:R-:W-:Y:S02]  /*0d00*/  MOV R14, R9 ;  /* 0x00000009000e7202 */ /* 0x000fe40000000f00 */
[----:B------:R-:W-:Y:S02]  /*0d10*/  MOV R20, 0xd40 ;  /* 0x00000d4000147802 */ /* 0x000fe40000000f00 */
[----:B0-----:R-:W-:-:S07]  /*0d20*/  MOV R15, UR6 ;  /* 0x00000006000f7c02 */ /* 0x001fce0008000f00 */
[----:B------:R-:W-:Y:S05]  /*0d30*/  CALL.REL.NOINC `($__internal_2_$__cuda_sm3x_div_rn_noftz_f32_slowpath) ;  /* 0x0000000000f87944 */ /* 0x000fea0003c00000 */
[----:B------:R-:W-:-:S07]  /*0d40*/  MOV R7, R16 ;  /* 0x0000001000077202 */ /* 0x000fce0000000f00 */
.L_x_49:
[----:B------:R-:W-:Y:S05]  /*0d50*/  BSYNC.RECONVERGENT B0 ;  /* 0x0000000000007941 */ /* 0x000fea0003800200 */
.L_x_48:
[----:B------:R-:W0:Y:S08]  /*0d60*/  LDC.64 R18, c[0x0][0x3a0] ;  /* 0x0000e800ff127b82 */ /* 0x000e300000000a00 */
[----:B------:R-:W1:Y:S08]  /*0d70*/  LDC.64 R4, c[0x0][0x3e8] ;  /* 0x0000fa00ff047b82 */ /* 0x000e700000000a00 */
[----:B------:R-:W2:Y:S08]  /*0d80*/  LDC.64 R16, c[0x0][0x3d8] ;  /* 0x0000f600ff107b82 */ /* 0x000eb00000000a00 */
[----:B------:R-:W3:Y:S01]  /*0d90*/  LDC.64 R28, c[0x0][0x380] ;  /* 0x0000e000ff1c7b82 */ /* 0x000ee20000000a00 */
[----:B0-----:R-:W-:-:S06]  /*0da0*/  IMAD.WIDE.U32 R18, R0, 0x4, R18 ;  /* 0x0000000400127825 */ /* 0x001fcc00078e0012 */
[----:B------:R-:W4:Y:S01]  /*0db0*/  LDG.E R19, desc[UR4][R18.64] ;  /* 0x0000000412137981 */ /* 0x000f22000c1e1900 */
[C---:B-1----:R-:W-:Y:S01]  /*0dc0*/  IMAD.WIDE.U32 R4, R0.reuse, 0x4, R4 ;  /* 0x0000000400047825 */ /* 0x042fe200078e0004 */
[----:B------:R-:W0:Y:S04]  /*0dd0*/  LDC.64 R26, c[0x0][0x3c8] ;  /* 0x0000f200ff1a7b82 */ /* 0x000e280000000a00 */
[----:B------:R-:W5:Y:S01]  /*0de0*/  LDG.E R2, desc[UR4][R4.64] ;  /* 0x0000000404027981 */ /* 0x000f62000c1e1900 */
[----:B--2---:R-:W-:-:S04]  /*0df0*/  IMAD.WIDE.U32 R16, R0, 0x4, R16 ;  /* 0x0000000400107825 */ /* 0x004fc800078e0010 */
[----:B------:R-:W-:Y:S01]  /*0e00*/  FADD R14, R22, R3 ;  /* 0x00000003160e7221 */ /* 0x000fe20000000000 */
[----:B------:R-:W1:Y:S01]  /*0e10*/  LDC.64 R8, c[0x0][0x3a8] ;  /* 0x0000ea00ff087b82 */ /* 0x000e620000000a00 */
[----:B------:R-:W2:Y:S01]  /*0e20*/  LDG.E R17, desc[UR4][R16.64] ;  /* 0x0000000410117981 */ /* 0x000ea2000c1e1900 */
[----:B---3--:R-:W-:-:S06]  /*0e30*/  IMAD.WIDE.U32 R28, R0, 0x4, R28 ;  /* 0x00000004001c7825 */ /* 0x008fcc00078e001c */
[----:B------:R-:W3:Y:S01]  /*0e40*/  LDC.64 R24, c[0x0][0x3b0] ;  /* 0x0000ec00ff187b82 */ /* 0x000ee20000000a00 */
[----:B------:R-:W2:Y:S01]  /*0e50*/  LDG.E R23, desc[UR4][R28.64] ;  /* 0x000000041c177981 */ /* 0x000ea2000c1e1900 */
[----:B0-----:R-:W-:-:S04]  /*0e60*/  IMAD.WIDE.U32 R26, R0, 0x4, R26 ;  /* 0x00000004001a7825 */ /* 0x001fc800078e001a */
[----:B-1----:R-:W-:-:S04]  /*0e70*/  IMAD.WIDE.U32 R8, R0, 0x4, R8 ;  /* 0x0000000400087825 */ /* 0x002fc800078e0008 */
[----:B---3--:R-:W-:-:S04]  /*0e80*/  IMAD.WIDE.U32 R24, R0, 0x4, R24 ;  /* 0x0000000400187825 */ /* 0x008fc800078e0018 */
[----:B----4-:R-:W-:Y:S02]  /*0e90*/  FMUL R21, R14, R19 ;  /* 0x000000130e157220 */ /* 0x010fe40000400000 */
[----:B------:R-:W0:Y:S01]  /*0ea0*/  LDC.64 R14, c[0x0][0x3c0] ;  /* 0x0000f000ff0e7b82 */ /* 0x000e220000000a00 */
[----:B-----5:R-:W-:-:S07]  /*0eb0*/  FADD R2, R2, R2 ;  /* 0x0000000202027221 */ /* 0x020fce0000000000 */
[----:B------:R-:W1:Y:S01]  /*0ec0*/  LDC.64 R18, c[0x0][0x3e0] ;  /* 0x0000f800ff127b82 */ /* 0x000e620000000a00 */
[----:B--2---:R-:W-:-:S07]  /*0ed0*/  FMUL R2, R2, R17 ;  /* 0x0000001102027220 */ /* 0x004fce0000400000 */
[----:B------:R-:W2:Y:S01]  /*0ee0*/  LDC.64 R16, c[0x0][0x388] ;  /* 0x0000e200ff107b82 */ /* 0x000ea20000000a00 */
[----:B------:R-:W-:-:S07]  /*0ef0*/  FFMA R23, -R2, R21, R23 ;  /* 0x0000001502177223 */ /* 0x000fce0000000117 */
[----:B------:R-:W3:Y:S01]  /*0f00*/  LDC.64 R20, c[0x0][0x3b8] ;  /* 0x0000ee00ff147b82 */ /* 0x000ee20000000a00 */
[----:B------:R4:W-:Y:S01]  /*0f10*/  STG.E desc[UR4][R28.64], R23 ;  /* 0x000000171c007986 */ /* 0x0009e2000c101904 */
[----:B0-----:R-:W-:-:S03]  /*0f20*/  IMAD.WIDE.U32 R14, R0, 0x4, R14 ;  /* 0x00000004000e7825 */ /* 0x001fc600078e000e */
[----:B------:R-:W5:Y:S04]  /*0f30*/  LDG.E R27, desc[UR4][R26.64] ;  /* 0x000000041a1b7981 */ /* 0x000f68000c1e1900 */
[----:B------:R0:W5:Y:S01]  /*0f40*/  LDG.E R8, desc[UR4][R8.64] ;  /* 0x0000000408087981 */ /* 0x000162000c1e1900 */
[----:B-1----:R-:W-:-:S03]  /*0f50*/  IMAD.WIDE.U32 R18, R0, 0x4, R18 ;  /* 0x0000000400127825 */ /* 0x002fc600078e0012 */
[----:B------:R-:W5:Y:S04]  /*0f60*/  LDG.E R15, desc[UR4][R14.64] ;  /* 0x000000040e0f7981 */ /* 0x000f68000c1e1900 */
[----:B------:R-:W5:Y:S01]  /*0f70*/  LDG.E R24, desc[UR4][R24.64] ;  /* 0x0000000418187981 */ /* 0x000f62000c1e1900 */
[----:B--2---:R-:W-:-:S03]  /*0f80*/  IMAD.WIDE.U32 R16, R0, 0x4, R16 ;  /* 0x0000000400107825 */ /* 0x004fc600078e0010 */
[----:B------:R-:W2:Y:S01]  /*0f90*/  LDG.E R4, desc[UR4][R4.64] ;  /* 0x0000000404047981 */ /* 0x000ea2000c1e1900 */
[----:B---3--:R-:W-:-:S03]  /*0fa0*/  IMAD.WIDE.U32 R20, R0, 0x4, R20 ;  /* 0x0000000400147825 */ /* 0x008fc600078e0014 */
[----:B------:R-:W3:Y:S04]  /*0fb0*/  LDG.E R19, desc[UR4][R18.64] ;  /* 0x0000000412137981 */ /* 0x000ee8000c1e1900 */
[----:B----4-:R-:W4:Y:S04]  /*0fc0*/  LDG.E R23, desc[UR4][R16.64] ;  /* 0x0000000410177981 */ /* 0x010f28000c1e1900 */
[----:B------:R-:W4:Y:S01]  /*0fd0*/  LDG.E R20, desc[UR4][R20.64] ;  /* 0x0000000414147981 */ /* 0x000f22000c1e1900 */
[----:B0-----:R-:W-:Y:S01]  /*0fe0*/  FADD R9, R7, -R6 ;  /* 0x8000000607097221 */ /* 0x001fe20000000000 */
[----:B-----5:R-:W-:-:S04]  /*0ff0*/  FMUL R27, R27, R6 ;  /* 0x000000061b1b7220 */ /* 0x020fc80000400000 */
[----:B------:R-:W-:Y:S02]  /*1000*/  FFMA R2, R8, R9, R27 ;  /* 0x0000000908027223 */ /* 0x000fe4000000001b */
[----:B------:R-:W0:Y:S02]  /*1010*/  LDC.64 R8, c[0x0][0x3d0] ;  /* 0x0000f400ff087b82 */ /* 0x000e240000000a00 */
[----:B------:R-:W-:-:S04]  /*1020*/  FFMA R15, R15, R22, R2 ;  /* 0x000000160f0f7223 */ /* 0x000fc80000000002 */
[----:B------:R-:W-:Y:S01]  /*1030*/  FFMA R15, R24, R7, R15 ;  /* 0x00000007180f7223 */ /* 0x000fe2000000000f */
[----:B--2---:R-:W-:-:S04]  /*1040*/  FADD R4, R4, R4 ;  /* 0x0000000404047221 */ /* 0x004fc80000000000 */
[----:B---3--:R-:W-:Y:S01]  /*1050*/  FMUL R4, R4, R19 ;  /* 0x0000001304047220 */ /* 0x008fe20000400000 */
[----:B----4-:R-:W-:-:S04]  /*1060*/  FFMA R15, R20, R3, R15 ;  /* 0x00000003140f7223 */ /* 0x010fc8000000000f */
[----:B------:R-:W-:Y:S01]  /*1070*/  FFMA R15, -R4, R15, R23 ;  /* 0x0000000f040f7223 */ /* 0x000fe20000000117 */
[----:B0-----:R-:W-:-:S04]  /*1080*/  IMAD.WIDE.U32 R8, R0, 0x4, R8 ;  /* 0x0000000400087825 */ /* 0x001fc800078e0008 */
[----:B------:R-:W-:Y:S04]  /*1090*/  STG.E desc[UR4][R16.64], R15 ;  /* 0x0000000f10007986 */ /* 0x000fe8000c101904 */
[----:B------:R-:W2:Y:S04]  /*10a0*/  LDG.E R12, desc[UR4][R12.64] ;  /* 0x000000040c0c7981 */ /* 0x000ea8000c1e1900 */
[----:B------:R-:W3:Y:S04]  /*10b0*/  LDG.E R10, desc[UR4][R10.64] ;  /* 0x000000040a0a7981 */ /* 0x000ee8000c1e1900 */
[----:B------:R-:W4:Y:S01]  /*10c0*/  LDG.E R0, desc[UR4][R8.64] ;  /* 0x0000000408007981 */ /* 0x000f22000c1e1900 */
[----:B--2---:R-:W-:-:S04]  /*10d0*/  FMUL R3, R12, R12 ;  /* 0x0000000c0c037220 */ /* 0x004fc80000400000 */
[----:B---3--:R-:W-:-:S04]  /*10e0*/  FFMA R3, R10, R10, R3 ;  /* 0x0000000a0a037223 */ /* 0x008fc80000000003 */
[----:B----4-:R-:W-:-:S05]  /*10f0*/  FADD R3, R3, R0 ;  /* 0x0000000003037221 */ /* 0x010fca0000000000 */
[----:B------:R-:W-:Y:S01]  /*1100*/  STG.E desc[UR4][R8.64], R3 ;  /* 0x0000000308007986 */ /* 0x000fe2000c101904 */
[----:B------:R-:W-:Y:S05]  /*1110*/  EXIT ;  /* 0x000000000000794d */ /* 0x000fea0003800000 */
        .weak           $__internal_2_$__cuda_sm3x_div_rn_noftz_f32_slowpath
        .type           $__internal_2_$__cuda_sm3x_div_rn_noftz_f32_slowpath,@function
        .size           $__internal_2_$__cuda_sm3x_div_rn_noftz_f32_slowpath,(.L_x_558 - $__internal_2_$__cuda_sm3x_div_rn_noftz_f32_slowpath)
$__internal_2_$__cuda_sm3x_div_rn_noftz_f32_slowpath:
[----:B------:R-:W-:Y:S01]  /*1120*/  SHF.R.U32.HI R18, RZ, 0x17, R15 ;  /* 0x00000017ff127819 */ /* 0x000fe2000001160f */
[----:B------:R-:W-:Y:S01]  /*1130*/  BSSY.RECONVERGENT B1, `(.L_x_50) ;  /* 0x0000064000017945 */ /* 0x000fe20003800200 */
[----:B------:R-:W-:Y:S02]  /*1140*/  SHF.R.U32.HI R21, RZ, 0x17, R14 ;  /* 0x00000017ff157819 */ /* 0x000fe4000001160e */
[----:B------:R-:W-:Y:S02]  /*1150*/  LOP3.LUT R18, R18, 0xff, RZ, 0xc0, !PT ;  /* 0x000000ff12127812 */ /* 0x000fe400078ec0ff */
[----:B------:R-:W-:Y:S02]  /*1160*/  LOP3.LUT R21, R21, 0xff, RZ, 0xc0, !PT ;  /* 0x000000ff15157812 */ /* 0x000fe400078ec0ff */
[----:B------:R-:W-:Y:S02]  /*1170*/  IADD3 R23, PT, PT, R18, -0x1, RZ ;  /* 0xffffffff12177810 */ /* 0x000fe40007ffe0ff */
[----:B------:R-:W-:-:S02]  /*1180*/  IADD3 R16, PT, PT, R21, -0x1, RZ ;  /* 0xffffffff15107810 */ /* 0x000fc40007ffe0ff */
[----:B------:R-:W-:-:S04]  /*1190*/  ISETP.GT.U32.AND P0, PT, R23, 0xfd, PT ;  /* 0x000000fd1700780c */ /* 0x000fc80003f04070 */
[----:B------:R-:W-:-:S13]  /*11a0*/  ISETP.GT.U32.OR P0, PT, R16, 0xfd, P0 ;  /* 0x000000fd1000780c */ /* 0x000fda0000704470 */
[----:B------:R-:W-:Y:S01]  /*11b0*/  @!P0 MOV R16, RZ ;  /* 0x000000ff00108202 */ /* 0x000fe20000000f00 */
[----:B------:R-:W-:Y:S06]  /*11c0*/  @!P0 BRA `(.L_x_51) ;  /* 0x0000000000648947 */ /* 0x000fec0003800000 */
[----:B------:R-:W-:Y:S02]  /*11d0*/  FSETP.GTU.FTZ.AND P0, PT, |R14|, +INF , PT ;  /* 0x7f8000000e00780b */ /* 0x000fe40003f1c200 */
[----:B------:R-:W-:-:S04]  /*11e0*/  FSETP.GTU.FTZ.AND P1, PT, |R15|, +INF , PT ;  /* 0x7f8000000f00780b */ /* 0x000fc80003f3c200 */
[----:B------:R-:W-:-:S13]  /*11f0*/  PLOP3.LUT P0, PT, P0, P1, PT, 0xf8, 0x8f ;  /* 0x00000000008f781c */ /* 0x000fda0000703f70 */
[----:B------:R-:W-:Y:S05]  /*1200*/  @P0 BRA `(.L_x_52) ;  /* 0x0000000400540947 */ /* 0x000fea0003800000 */
[----:B------:R-:W-:-:S13]  /*1210*/  LOP3.LUT P0, RZ, R15, 0x7fffffff, R14, 0xc8, !PT ;  /* 0x7fffffff0fff7812 */ /* 0x000fda000780c80e */
[----:B------:R-:W-:Y:S05]  /*1220*/  @!P0 BRA `(.L_x_53) ;  /* 0x0000000400448947 */ /* 0x000fea0003800000 */
[C---:B------:R-:W-:Y:S02]  /*1230*/  FSETP.NEU.FTZ.AND P2, PT, |R14|.reuse, +INF , PT ;  /* 0x7f8000000e00780b */ /* 0x040fe40003f5d200 */
[----:B------:R-:W-:Y:S02]  /*1240*/  FSETP.NEU.FTZ.AND P1, PT, |R15|, +INF , PT ;  /* 0x7f8000000f00780b */ /* 0x000fe40003f3d200 */
[----:B------:R-:W-:-:S11]  /*1250*/  FSETP.NEU.FTZ.AND P0, PT, |R14|, +INF , PT ;  /* 0x7f8000000e00780b */ /* 0x000fd60003f1d200 */
[----:B------:R-:W-:Y:S05]  /*1260*/  @!P1 BRA !P2, `(.L_x_53) ;  /* 0x0000000400349947 */ /* 0x000fea0005000000 */
[----:B------:R-:W-:-:S04]  /*1270*/  LOP3.LUT P2, RZ, R14, 0x7fffffff, RZ, 0xc0, !PT ;  /* 0x7fffffff0eff7812 */ /* 0x000fc8000784c0ff */
[----:B------:R-:W-:-:S13]  /*1280*/  PLOP3.LUT P1, PT, P1, P2, PT, 0x2f, 0xf2 ;  /* 0x0000000000f2781c */ /* 0x000fda0000f24577 */
[----:B------:R-:W-:Y:S05]  /*1290*/  @P1 BRA `(.L_x_54) ;  /* 0x0000000400201947 */ /* 0x000fea0003800000 */
[----:B------:R-:W-:-:S04]  /*12a0*/  LOP3.LUT P1, RZ, R15, 0x7fffffff, RZ, 0xc0, !PT ;  /* 0x7fffffff0fff7812 */ /* 0x000fc8000782c0ff */
[----:B------:R-:W-:-:S13]  /*12b0*/  PLOP3.LUT P0, PT, P0, P1, PT, 0x2f, 0xf2 ;  /* 0x0000000000f2781c */ /* 0x000fda0000702577 */
[----:B------:R-:W-:Y:S05]  /*12c0*/  @P0 BRA `(.L_x_55) ;  /* 0x0000000400080947 */ /* 0x000fea0003800000 */
[----:B------:R-:W-:-:S04]  /*12d0*/  IADD3 R16, PT, PT, R21, -0x1, RZ ;  /* 0xffffffff15107810 */ /* 0x000fc80007ffe0ff */
[----:B------:R-:W-:Y:S02]  /*12e0*/  ISETP.GE.AND P0, PT, R16, RZ, PT ;  /* 0x000000ff1000720c */ /* 0x000fe40003f06270 */
[----:B------:R-:W-:-:S04]  /*12f0*/  IADD3 R16, PT, PT, R18, -0x1, RZ ;  /* 0xffffffff12107810 */ /* 0x000fc80007ffe0ff */
[----:B------:R-:W-:-:S07]  /*1300*/  ISETP.GE.AND P1, PT, R16, RZ, PT ;  /* 0x000000ff1000720c */ /* 0x000fce0003f26270 */
[----:B------:R-:W-:Y:S01]  /*1310*/  @P0 MOV R16, RZ ;  /* 0x000000ff00100202 */ /* 0x000fe20000000f00 */
[----:B------:R-:W-:Y:S01]  /*1320*/  @!P0 FFMA R14, R14, 1.84467440737095516160e+19, RZ ;  /* 0x5f8000000e0e8823 */ /* 0x000fe200000000ff */
[----:B------:R-:W-:-:S04]  /*1330*/  @!P0 MOV R16, 0xffffffc0 ;  /* 0xffffffc000108802 */ /* 0x000fc80000000f00 */
[----:B------:R-:W-:Y:S01]  /*1340*/  @!P1 FFMA R15, R15, 1.84467440737095516160e+19, RZ ;  /* 0x5f8000000f0f9823 */ /* 0x000fe200000000ff */
[----:B------:R-:W-:-:S07]  /*1350*/  @!P1 IADD3 R16, PT, PT, R16, 0x40, RZ ;  /* 0x0000004010109810 */ /* 0x000fce0007ffe0ff */
.L_x_51:
[----:B------:R-:W-:Y:S01]  /*1360*/  LEA R24, R18, 0xc0800000, 0x17 ;  /* 0xc080000012187811 */ /* 0x000fe200078eb8ff */
[----:B------:R-:W-:Y:S01]  /*1370*/  BSSY.RECONVERGENT B2, `(.L_x_56) ;  /* 0x0000036000027945 */ /* 0x000fe20003800200 */
[----:B------:R-:W-:Y:S02]  /*1380*/  IADD3 R21, PT, PT, R21, -0x7f, RZ ;  /* 0xffffff8115157810 */ /* 0x000fe40007ffe0ff */
[----:B------:R-:W-:-:S03]  /*1390*/  IADD3 R28, PT, PT, -R24, R15, RZ ;  /* 0x0000000f181c7210 */ /* 0x000fc60007ffe1ff */
[C---:B------:R-:W-:Y:S01]  /*13a0*/  IMAD R14, R21.reuse, -0x800000, R14 ;  /* 0xff800000150e7824 */ /* 0x040fe200078e020e */
[----:B------:R-:W0:Y:S01]  /*13b0*/  MUFU.RCP R24, R28 ;  /* 0x0000001c00187308 */ /* 0x000e220000001000 */
[----:B------:R-:W-:Y:S01]  /*13c0*/  FADD.FTZ R23, -R28, -RZ ;  /* 0x800000ff1c177221 */ /* 0x000fe20000010100 */
[----:B------:R-:W-:-:S04]  /*13d0*/  IADD3 R21, PT, PT, R21, 0x7f, -R18 ;  /* 0x0000007f15157810 */ /* 0x000fc80007ffe812 */
[----:B------:R-:W-:Y:S01]  /*13e0*/  IADD3 R21, PT, PT, R21, R16, RZ ;  /* 0x0000001015157210 */ /* 0x000fe20007ffe0ff */
[----:B0-----:R-:W-:-:S04]  /*13f0*/  FFMA R15, R24, R23, 1 ;  /* 0x3f800000180f7423 */ /* 0x001fc80000000017 */
[----:B------:R-:W-:-:S04]  /*1400*/  FFMA R24, R24, R15, R24 ;  /* 0x0000000f18187223 */ /* 0x000fc80000000018 */
[----:B------:R-:W-:-:S04]  /*1410*/  FFMA R15, R14, R24, RZ ;  /* 0x000000180e0f7223 */ /* 0x000fc800000000ff */
[----:B------:R-:W-:-:S04]  /*1420*/  FFMA R26, R23, R15, R14 ;  /* 0x0000000f171a7223 */ /* 0x000fc8000000000e */
[----:B------:R-:W-:-:S04]  /*1430*/  FFMA R15, R24, R26, R15 ;  /* 0x0000001a180f7223 */ /* 0x000fc8000000000f */
[----:B------:R-:W-:-:S04]  /*1440*/  FFMA R26, R23, R15, R14 ;  /* 0x0000000f171a7223 */ /* 0x000fc8000000000e */
[----:B------:R-:W-:-:S05]  /*1450*/  FFMA R14, R24, R26, R15 ;  /* 0x0000001a180e7223 */ /* 0x000fca000000000f */
[----:B------:R-:W-:-:S04]  /*1460*/  SHF.R.U32.HI R18, RZ, 0x17, R14 ;  /* 0x00000017ff127819 */ /* 0x000fc8000001160e */
[----:B------:R-:W-:-:S04]  /*1470*/  LOP3.LUT R16, R18, 0xff, RZ, 0xc0, !PT ;  /* 0x000000ff12107812 */ /* 0x000fc800078ec0ff */
[----:B------:R-:W-:-:S04]  /*1480*/  IADD3 R16, PT, PT, R16, R21, RZ ;  /* 0x0000001510107210 */ /* 0x000fc80007ffe0ff */
[----:B------:R-:W-:-:S04]  /*1490*/  IADD3 R18, PT, PT, R16, -0x1, RZ ;  /* 0xffffffff10127810 */ /* 0x000fc80007ffe0ff */
[----:B------:R-:W-:-:S13]  /*14a0*/  ISETP.GE.U32.AND P0, PT, R18, 0xfe, PT ;  /* 0x000000fe1200780c */ /* 0x000fda0003f06070 */
[----:B------:R-:W-:Y:S05]  /*14b0*/  @!P0 BRA `(.L_x_57) ;  /* 0x0000000000808947 */ /* 0x000fea0003800000 */
[----:B------:R-:W-:-:S13]  /*14c0*/  ISETP.GT.AND P0, PT, R16, 0xfe, PT ;  /* 0x000000fe1000780c */ /* 0x000fda0003f04270 */
[----:B------:R-:W-:Y:S05]  /*14d0*/  @P0 BRA `(.L_x_58) ;  /* 0x00000000006c0947 */ /* 0x000fea0003800000 */
[----:B------:R-:W-:-:S13]  /*14e0*/  ISETP.GE.AND P0, PT, R16, 0x1, PT ;  /* 0x000000011000780c */ /* 0x000fda0003f06270 */
[----:B------:R-:W-:Y:S05]  /*14f0*/  @P0 BRA `(.L_x_59) ;  /* 0x0000000000740947 */ /* 0x000fea0003800000 */
[----:B------:R-:W-:Y:S02]  /*1500*/  ISETP.GE.AND P0, PT, R16, -0x18, PT ;  /* 0xffffffe81000780c */ /* 0x000fe40003f06270 */
[----:B------:R-:W-:-:S11]  /*1510*/  LOP3.LUT R14, R14, 0x80000000, RZ, 0xc0, !PT ;  /* 0x800000000e0e7812 */ /* 0x000fd600078ec0ff */
[----:B------:R-:W-:Y:S05]  /*1520*/  @!P0 BRA `(.L_x_59) ;  /* 0x0000000000688947 */ /* 0x000fea0003800000 */
[CCC-:B------:R-:W-:Y:S01]  /*1530*/  FFMA.RZ R21, R24.reuse, R26.reuse, R15.reuse ;  /* 0x0000001a18157223 */ /* 0x1c0fe2000000c00f */
[CCC-:B------:R-:W-:Y:S01]  /*1540*/  FFMA.RP R18, R24.reuse, R26.reuse, R15.reuse ;  /* 0x0000001a18127223 */ /* 0x1c0fe2000000800f */
[----:B------:R-:W-:Y:S01]  /*1550*/  FFMA.RM R15, R24, R26, R15 ;  /* 0x0000001a180f7223 */ /* 0x000fe2000000400f */
[C---:B------:R-:W-:Y:S02]  /*1560*/  IADD3 R24, PT, PT, R16.reuse, 0x20, RZ ;  /* 0x0000002010187810 */ /* 0x040fe40007ffe0ff */
[----:B------:R-:W-:Y:S02]  /*1570*/  LOP3.LUT R21, R21, 0x7fffff, RZ, 0xc0, !PT ;  /* 0x007fffff15157812 */ /* 0x000fe400078ec0ff */
[C---:B------:R-:W-:Y:S02]  /*1580*/  ISETP.NE.AND P2, PT, R16.reuse, RZ, PT ;  /* 0x000000ff1000720c */ /* 0x040fe40003f45270 */
[----:B------:R-:W-:Y:S02]  /*1590*/  LOP3.LUT R21, R21, 0x800000, RZ, 0xfc, !PT ;  /* 0x0080000015157812 */ /* 0x000fe400078efcff */
[----:B------:R-:W-:-:S02]  /*15a0*/  ISETP.NE.AND P1, PT, R16, RZ, PT ;  /* 0x000000ff1000720c */ /* 0x000fc40003f25270 */
[----:B------:R-:W-:Y:S02]  /*15b0*/  IADD3 R16, PT, PT, -R16, RZ, RZ ;  /* 0x000000ff10107210 */ /* 0x000fe40007ffe1ff */
[----:B------:R-:W-:Y:S02]  /*15c0*/  SHF.L.U32 R24, R21, R24, RZ ;  /* 0x0000001815187219 */ /* 0x000fe400000006ff */
[----:B------:R-:W-:Y:S02]  /*15d0*/  FSETP.NEU.FTZ.AND P0, PT, R18, R15, PT ;  /* 0x0000000f1200720b */ /* 0x000fe40003f1d000 */
[----:B------:R-:W-:Y:S02]  /*15e0*/  SEL R16, R16, RZ, P2 ;  /* 0x000000ff10107207 */ /* 0x000fe40001000000 */
[----:B------:R-:W-:Y:S02]  /*15f0*/  ISETP.NE.AND P1, PT, R24, RZ, P1 ;  /* 0x000000ff1800720c */ /* 0x000fe40000f25270 */
[----:B------:R-:W-:-:S02]  /*1600*/  SHF.R.U32.HI R16, RZ, R16, R21 ;  /* 0x00000010ff107219 */ /* 0x000fc40000011615 */
[----:B------:R-:W-:Y:S02]  /*1610*/  PLOP3.LUT P0, PT, P0, P1, PT, 0xf8, 0x8f ;  /* 0x00000000008f781c */ /* 0x000fe40000703f70 */
[----:B------:R-:W-:Y:S02]  /*1620*/  SHF.R.U32.HI R18, RZ, 0x1, R16 ;  /* 0x00000001ff127819 */ /* 0x000fe40000011610 */
[----:B------:R-:W-:-:S04]  /*1630*/  SEL R15, RZ, 0x1, !P0 ;  /* 0x00000001ff0f7807 */ /* 0x000fc80004000000 */
[----:B------:R-:W-:-:S04]  /*1640*/  LOP3.LUT R15, R15, 0x1, R18, 0xf8, !PT ;  /* 0x000000010f0f7812 */ /* 0x000fc800078ef812 */
[----:B------:R-:W-:-:S04]  /*1650*/  LOP3.LUT R15, R15, R16, RZ, 0xc0, !PT ;  /* 0x000000100f0f7212 */ /* 0x000fc800078ec0ff */
[----:B------:R-:W-:-:S04]  /*1660*/  IADD3 R15, PT, PT, R18, R15, RZ ;  /* 0x0000000f120f7210 */ /* 0x000fc80007ffe0ff */
[----:B------:R-:W-:Y:S01]  /*1670*/  LOP3.LUT R14, R15, R14, RZ, 0xfc, !PT ;  /* 0x0000000e0f0e7212 */ /* 0x000fe200078efcff */
[----:B------:R-:W-:Y:S06]  /*1680*/  BRA `(.L_x_59) ;  /* 0x0000000000107947 */ /* 0x000fec0003800000 */
.L_x_58:
[----:B------:R-:W-:-:S04]  /*1690*/  LOP3.LUT R14, R14, 0x80000000, RZ, 0xc0, !PT ;  /* 0x800000000e0e7812 */ /* 0x000fc800078ec0ff */
[----:B------:R-:W-:Y:S01]  /*16a0*/  LOP3.LUT R14, R14, 0x7f800000, RZ, 0xfc, !PT ;  /* 0x7f8000000e0e7812 */ /* 0x000fe200078efcff */
[----:B------:R-:W-:Y:S06]  /*16b0*/  BRA `(.L_x_59) ;  /* 0x0000000000047947 */ /* 0x000fec0003800000 */
.L_x_57:
[----:B------:R-:W-:-:S07]  /*16c0*/  LEA R14, R21, R14, 0x17 ;  /* 0x0000000e150e7211 */ /* 0x000fce00078eb8ff */
.L_x_59:
[----:B------:R-:W-:Y:S05]  /*16d0*/  BSYNC.RECONVERGENT B2 ;  /* 0x0000000000027941 */ /* 0x000fea0003800200 */
.L_x_56:
[----:B------:R-:W-:Y:S05]  /*16e0*/  BRA `(.L_x_60) ;  /* 0x0000000000207947 */ /* 0x000fea0003800000 */
.L_x_55:
[----:B------:R-:W-:-:S04]  /*16f0*/  LOP3.LUT R14, R15, 0x80000000, R14, 0x48, !PT ;  /* 0x800000000f0e7812 */ /* 0x000fc800078e480e */
[----:B------:R-:W-:Y:S01]  /*1700*/  LOP3.LUT R14, R14, 0x7f800000, RZ, 0xfc, !PT ;  /* 0x7f8000000e0e7812 */ /* 0x000fe200078efcff */
[----:B------:R-:W-:Y:S06]  /*1710*/  BRA `(.L_x_60) ;  /* 0x0000000000147947 */ /* 0x000fec0003800000 */
.L_x_54:
[----:B------:R-:W-:Y:S01]  /*1720*/  LOP3.LUT R14, R15, 0x80000000, R14, 0x48, !PT ;  /* 0x800000000f0e7812 */ /* 0x000fe200078e480e */
[----:B------:R-:W-:Y:S06]  /*1730*/  BRA `(.L_x_60) ;  /* 0x00000000000c7947 */ /* 0x000fec0003800000 */
.L_x_53:
[----:B------:R-:W0:Y:S01]  /*1740*/  MUFU.RSQ R14, -QNAN ;  /* 0xffc00000000e7908 */ /* 0x000e220000001400 */
[----:B------:R-:W-:Y:S05]  /*1750*/  BRA `(.L_x_60) ;  /* 0x0000000000047947 */ /* 0x000fea0003800000 */
.L_x_52:
[----:B------:R-:W-:-:S07]  /*1760*/  FADD.FTZ R14, R14, R15 ;  /* 0x0000000f0e0e7221 */ /* 0x000fce0000010000 */
.L_x_60:
[----:B------:R-:W-:Y:S05]  /*1770*/  BSYNC.RECONVERGENT B1 ;  /* 0x0000000000017941 */ /* 0x000fea0003800200 */
.L_x_50:
[----:B------:R-:W-:Y:S01]  /*1780*/  HFMA2 R15, -RZ, RZ, 0, 0 ;  /* 0x00000000ff0f7431 */ /* 0x000fe200000001ff */
[----:B0-----:R-:W-:Y:S02]  /*1790*/  MOV R16, R14 ;  /* 0x0000000e00107202 */ /* 0x001fe40000000f00 */
[----:B------:R-:W-:-:S04]  /*17a0*/  MOV R14, R20 ;  /* 0x00000014000e7202 */ /* 0x000fc80000000f00 */
[----:B------:R-:W-:Y:S05]  /*17b0*/  RET.REL.NODEC R14 `(_Z13caculate_GradPfS_S_S_S_S_S_S_S_S_S_S_S_S_fffi) ;  /* 0xffffffe80e107950 */ /* 0x000fea0003c3ffff */
.L_x_61:
        /* <DEDUP_REMOVED lines=12> */
.L_x_558:


//--------------------- .text._Z7gradfunPfS_S_S_S_S_S_S_S_S_S_S_S_S_fffi --------------------------
	.section	.text._Z7gradfunPfS_S_S_S_S_S_S_S_S_S_S_S_S_fffi,"ax",@progbits
	.align	128
        .global         _Z7gradfunPfS_S_S_S_S_S_S_S_S_S_S_S_S_fffi
        .type           _Z7gradfunPfS_S_S_S_S_S_S_S_S_S_S_S_S_fffi,@function
        .size           _Z7gradfunPfS_S_S_S_S_S_S_S_S_S_S_S_S_fffi,(.L_x_559 - _Z7gradfunPfS_S_S_S_S_S_S_S_S_S_S_S_S_fffi)
        .other          _Z7gradfunPfS_S_S_S_S_S_S_S_S_S_S_S_S_fffi,@"STO_CUDA_ENTRY STV_DEFAULT"
_Z7gradfunPfS_S_S_S_S_S_S_S_S_S_S_S_S_fffi:
.text._Z7gradfunPfS_S_S_S_S_S_S_S_S_S_S_S_S_fffi:
        /* <DEDUP_REMOVED lines=45> */
[----:B------:R-:W-:Y:S01]  /*02d0*/  FMUL R14, R13, 0.09693145751953125 ;  /* 0x3dc684000d0e7820 */ /* 0x000fe20000400000 */
[----:B---3--:R-:W-:-:S04]  /*02e0*/  FADD R15, R2, -R15 ;  /* 0x8000000f020f7221 */ /* 0x008fc80000000000 */
[----:B------:R-:W-:Y:S01]  /*02f0*/  FFMA R14, R15, 1.22133636474609375, -R14 ;  /* 0x3f9c54c00f0e7823 */ /* 0x000fe2000000080e */
[----:B----4-:R-:W-:-:S04]  /*0300*/  FADD R3, R12, -R3 ;  /* 0x800000030c037221 */ /* 0x010fc80000000000 */
[----:B------:R-:W-:Y:S01]  /*0310*/  FFMA R3, R3, 0.017447661608457565308, R14 ;  /* 0x3c8eee6603037823 */ /* 0x000fe2000000000e */
[----:B-----5:R-:W-:-:S04]  /*0320*/  FADD R8, R21, -R8 ;  /* 0x8000000815087221 */ /* 0x020fc80000000000 */
[----:B------:R-:W-:Y:S01]  /*0330*/  FFMA R3, R8, -0.0029672894161194562912, R3 ;  /* 0xbb4276db08037823 */ /* 0x000fe20000000003 */
[----:B------:R-:W-:-:S04]  /*0340*/  FADD R6, R23, -R6 ;  /* 0x8000000617067221 */ /* 0x000fc80000000000 */
[----:B------:R-:W-:Y:S01]  /*0350*/  FFMA R3, R6, 0.00035900541115552186966, R3 ;  /* 0x39bc38e406037823 */ /* 0x000fe20000000003 */
[----:B------:R-:W-:-:S04]  /*0360*/  FADD R4, R18, -R4 ;  /* 0x8000000412047221 */ /* 0x000fc80000000000 */
[----:B------:R-:W-:Y:S01]  /*0370*/  FFMA R14, R4, -2.1847812604391947389e-05, R3 ;  /* 0xb7b745d2040e7823 */ /* 0x000fe20000000003 */
        /* <DEDUP_REMOVED lines=10> */
[----:B------:R-:W-:Y:S05]  /*0420*/  CALL.REL.NOINC `($__internal_3_$__cuda_sm3x_div_rn_noftz_f32_slowpath) ;  /* 0x0000000c003c7944 */ /* 0x000fea0003c00000 */
[----:B------:R-:W-:-:S07]  /*0430*/  MOV R3, R16 ;  /* 0x0000001000037202 */ /* 0x000fce0000000f00 */
.L_x_63:
[----:B------:R-:W-:Y:S05]  /*0440*/  BSYNC.RECONVERGENT B0 ;  /* 0x0000000000007941 */ /* 0x000fea0003800200 */
.L_x_62:
        /* <DEDUP_REMOVED lines=18> */
[----:B------:R-:W-:Y:S02]  /*0570*/  FMUL R21, R26, 0.09693145751953125 ;  /* 0x3dc684001a157820 */ /* 0x000fe40000400000 */
[----:B------:R-:W2:Y:S01]  /*0580*/  LDG.E R26, desc[UR4][R12.64+0xc] ;  /* 0x00000c040c1a7981 */ /* 0x000ea2000c1e1900 */
[----:B---3--:R-:W-:Y:S01]  /*0590*/  FADD R16, R6, -R23 ;  /* 0x8000001706107221 */ /* 0x008fe20000000000 */
[----:B------:R-:W-:-:S04]  /*05a0*/  IMAD.WIDE.U32 R22, R7, 0x4, R14 ;  /* 0x0000000407167825 */ /* 0x000fc800078e000e */
[----:B------:R-:W-:Y:S01]  /*05b0*/  FFMA R16, R16, 1.22133636474609375, -R21 ;  /* 0x3f9c54c010107823 */ /* 0x000fe20000000815 */
        /* <DEDUP_REMOVED lines=8> */
[----:B------:R-:W-:-:S02]  /*0640*/  FFMA R28, R28, 0.017447661608457565308, R16 ;  /* 0x3c8eee661c1c7823 */ /* 0x000fc40000000010 */
[----:B------:R-:W0:Y:S02]  /*0650*/  LDC R16, c[0x0][0x3f8] ;  /* 0x0000fe00ff107b82 */ /* 0x000e240000000800 */
[----:B0-----:R-:W0:Y:S01]  /*0660*/  MUFU.RCP R21, R16 ;  /* 0x0000001000157308 */ /* 0x001e220000001000 */
[----:B------:R-:W-:Y:S01]  /*0670*/  BSSY.RECONVERGENT B0, `(.L_x_64) ;  /* 0x0000013000007945 */ /* 0x000fe20003800200 */
[----:B--2---:R-:W-:-:S04]  /*0680*/  FADD R23, R26, -R22 ;  /* 0x800000161a177221 */ /* 0x004fc80000000000 */
[----:B------:R-:W-:Y:S01]  /*0690*/  FFMA R23, R23, -0.0029672894161194562912, R28 ;  /* 0xbb4276db17177823 */ /* 0x000fe2000000001c */
[----:B---3--:R-:W-:Y:S01]  /*06a0*/  FADD R20, R24, -R20 ;  /* 0x8000001418147221 */ /* 0x008fe20000000000 */
[----:B----4-:R-:W-:-:S03]  /*06b0*/  FADD R18, R18, -R14 ;  /* 0x8000000e12127221 */ /* 0x010fc60000000000 */
[----:B------:R-:W-:-:S04]  /*06c0*/  FFMA R14, R20, 0.00035900541115552186966, R23 ;  /* 0x39bc38e4140e7823 */ /* 0x000fc80000000017 */
        /* <DEDUP_REMOVED lines=13> */
.L_x_65:
[----:B------:R-:W-:Y:S05]  /*07a0*/  BSYNC.RECONVERGENT B0 ;  /* 0x0000000000007941 */ /* 0x000fea0003800200 */
.L_x_64:
        /* <DEDUP_REMOVED lines=22> */
[----:B------:R-:W-:-:S04]  /*0910*/  FMUL R23, R23, 0.09693145751953125 ;  /* 0x3dc6840017177820 */ /* 0x000fc80000400000 */
        /* <DEDUP_REMOVED lines=21> */
.L_x_67:
[----:B------:R-:W-:Y:S05]  /*0a70*/  BSYNC.RECONVERGENT B0 ;  /* 0x0000000000007941 */ /* 0x000fea0003800200 */
.L_x_66:
        /* <DEDUP_REMOVED lines=22> */
[----:B------:R-:W-:Y:S01]  /*0be0*/  FMUL R20, R20, 0.09693145751953125 ;  /* 0x3dc6840014147820 */ /* 0x000fe20000400000 */
[----:B----4-:R-:W-:-:S03]  /*0bf0*/  FADD R25, R25, -R4 ;  /* 0x8000000419197221 */ /* 0x010fc60000000000 */
[----:B------:R-:W-:-:S04]  /*0c00*/  FFMA R20, R21, 1.22133636474609375, -R20 ;  /* 0x3f9c54c015147823 */ /* 0x000fc80000000814 */
        /* <DEDUP_REMOVED lines=18> */
[----:B------:R-:W-:Y:S05]  /*0d30*/  CALL.REL.NOINC `($__internal_3_$__cuda_sm3x_div_rn_noftz_f32_slowpath) ;  /* 0x0000000000f87944 */ /* 0x000fea0003c00000 */
[----:B------:R-:W-:-:S07]  /*0d40*/  MOV R7, R16 ;  /* 0x0000001000077202 */ /* 0x000fce0000000f00 */
.L_x_69:
[----:B------:R-:W-:Y:S05]  /*0d50*/  BSYNC.RECONVERGENT B0 ;  /* 0x0000000000007941 */ /* 0x000fea0003800200 */
.L_x_68:
        /* <DEDUP_REMOVED lines=60> */
        .weak           $__internal_3_$__cuda_sm3x_div_rn_noftz_f32_slowpath
        .type           $__internal_3_$__cuda_sm3x_div_rn_noftz_f32_slowpath,@function
        .size           $__internal_3_$__cuda_sm3x_div_rn_noftz_f32_slowpath,(.L_x_559 - $__internal_3_$__cuda_sm3x_div_rn_noftz_f32_slowpath)
$__internal_3_$__cuda_sm3x_div_rn_noftz_f32_slowpath:
        /* <DEDUP_REMOVED lines=36> */
.L_x_71:
        /* <DEDUP_REMOVED lines=51> */
.L_x_78:
[----:B------:R-:W-:-:S04]  /*1690*/  LOP3.LUT R14, R14, 0x80000000, RZ, 0xc0, !PT ;  /* 0x800000000e0e7812 */ /* 0x000fc800078ec0ff */
[----:B------:R-:W-:Y:S01]  /*16a0*/  LOP3.LUT R14, R14, 0x7f800000, RZ, 0xfc, !PT ;  /* 0x7f8000000e0e7812 */ /* 0x000fe200078efcff */
[----:B------:R-:W-:Y:S06]  /*16b0*/  BRA `(.L_x_79) ;  /* 0x0000000000047947 */ /* 0x000fec0003800000 */
.L_x_77:
[----:B------:R-:W-:-:S07]  /*16c0*/  LEA R14, R21, R14, 0x17 ;  /* 0x0000000e150e7211 */ /* 0x000fce00078eb8ff */
.L_x_79:
[----:B------:R-:W-:Y:S05]  /*16d0*/  BSYNC.RECONVERGENT B2 ;  /* 0x0000000000027941 */ /* 0x000fea0003800200 */
.L_x_76:
[----:B------:R-:W-:Y:S05]  /*16e0*/  BRA `(.L_x_80) ;  /* 0x0000000000207947 */ /* 0x000fea0003800000 */
.L_x_75:
[----:B------:R-:W-:-:S04]  /*16f0*/  LOP3.LUT R14, R15, 0x80000000, R14, 0x48, !PT ;  /* 0x800000000f0e7812 */ /* 0x000fc800078e480e */
[----:B------:R-:W-:Y:S01]  /*1700*/  LOP3.LUT R14, R14, 0x7f800000, RZ, 0xfc, !PT ;  /* 0x7f8000000e0e7812 */ /* 0x000fe200078efcff */
[----:B------:R-:W-:Y:S06]  /*1710*/  BRA `(.L_x_80) ;  /* 0x0000000000147947 */ /* 0x000fec0003800000 */
.L_x_74:
[----:B------:R-:W-:Y:S01]  /*1720*/  LOP3.LUT R14, R15, 0x80000000, R14, 0x48, !PT ;  /* 0x800000000f0e7812 */ /* 0x000fe200078e480e */
[----:B------:R-:W-:Y:S06]  /*1730*/  BRA `(.L_x_80) ;  /* 0x00000000000c7947 */ /* 0x000fec0003800000 */
.L_x_73:
[----:B------:R-:W0:Y:S01]  /*1740*/  MUFU.RSQ R14, -QNAN ;  /* 0xffc00000000e7908 */ /* 0x000e220000001400 */
[----:B------:R-:W-:Y:S05]  /*1750*/  BRA `(.L_x_80) ;  /* 0x0000000000047947 */ /* 0x000fea0003800000 */
.L_x_72:
[----:B------:R-:W-:-:S07]  /*1760*/  FADD.FTZ R14, R14, R15 ;  /* 0x0000000f0e0e7221 */ /* 0x000fce0000010000 */
.L_x_80:
[----:B------:R-:W-:Y:S05]  /*1770*/  BSYNC.RECONVERGENT B1 ;  /* 0x0000000000017941 */ /* 0x000fea0003800200 */
.L_x_70:
[----:B------:R-:W-:Y:S01]  /*1780*/  HFMA2 R15, -RZ, RZ, 0, 0 ;  /* 0x00000000ff0f7431 */ /* 0x000fe200000001ff */
[----:B0-----:R-:W-:Y:S02]  /*1790*/  MOV R16, R14 ;  /* 0x0000000e00107202 */ /* 0x001fe40000000f00 */
[----:B------:R-:W-:-:S04]  /*17a0*/  MOV R14, R20 ;  /* 0x00000014000e7202 */ /* 0x000fc80000000f00 */
[----:B------:R-:W-:Y:S05]  /*17b0*/  RET.REL.NODEC R14 `(_Z7gradfunPfS_S_S_S_S_S_S_S_S_S_S_S_S_fffi) ;  /* 0xffffffe80e107950 */ /* 0x000fea0003c3ffff */
.L_x_81:
        /* <DEDUP_REMOVED lines=12> */
.L_x_559:


//--------------------- .text._Z16revise_model_endPfS_S_S_S_S_i --------------------------
	.section	.text._Z16revise_model_endPfS_S_S_S_S_i,"ax",@progbits
	.align	128
        .global         _Z16revise_model_endPfS_S_S_S_S_i
        .type           _Z16revise_model_endPfS_S_S_S_S_i,@function
        .size           _Z16revise_model_endPfS_S_S_S_S_i,(.L_x_560 - _Z16revise_model_endPfS_S_S_S_S_i)
        .other          _Z16revise_model_endPfS_S_S_S_S_i,@"STO_CUDA_ENTRY STV_DEFAULT"
_Z16revise_model_endPfS_S_S_S_S_i:
.text._Z16revise_model_endPfS_S_S_S_S_i:
        /* <DEDUP_REMOVED lines=8> */
[----:B-1----:R-:W-:Y:S02]  /*0080*/  IMAD R10, R10, UR4, R5 ;  /* 0x000000040a0a7c24 */ /* 0x002fe4000f8e0205 */
[----:B------:R-:W-:-:S05]  /*0090*/  VIADD R5, R3, 0xffffff38 ;  /* 0xffffff3803057836 */ /* 0x000fca0000000000 */
[----:B------:R-:W-:-:S04]  /*00a0*/  VIADDMNMX.U32 R5, R10, 0xffffff38, R5, !PT ;  /* 0xffffff380a057846 */ /* 0x000fc80007800005 */
[----:B------:R-:W-:-:S13]  /*00b0*/  ISETP.GT.U32.AND P0, PT, R5, 0xc7, PT ;  /* 0x000000c70500780c */ /* 0x000fda0003f04070 */
[----:B------:R-:W-:Y:S05]  /*00c0*/  @P0 EXIT ;  /* 0x000000000000094d */ /* 0x000fea0003800000 */
[----:B------:R-:W0:Y:S01]  /*00d0*/  LDC.64 R6, c[0x0][0x380] ;  /* 0x0000e000ff067b82 */ /* 0x000e220000000a00 */
[----:B------:R-:W1:Y:S01]  /*00e0*/  LDCU.64 UR4, c[0x0][0x358] ;  /* 0x00006b00ff0477ac */ /* 0x000e620008000a00 */
[----:B------:R-:W-:Y:S01]  /*00f0*/  IMAD R10, R10, 0x258, R3 ;  /* 0x000002580a0a7824 */ /* 0x000fe200078e0203 */
[----:B------:R-:W2:Y:S03]  /*0100*/  LDCU UR6, c[0x0][0x3b0] ;  /* 0x00007600ff0677ac */ /* 0x000ea60008000800 */
[----:B0-----:R-:W-:-:S05]  /*0110*/  IMAD.WIDE.U32 R6, R10, 0x4, R6 ;  /* 0x000000040a067825 */ /* 0x001fca00078e0006 */
[----:B-1----:R-:W3:Y:S01]  /*0120*/  LDG.E R2, desc[UR4][R6.64] ;  /* 0x0000000406027981 */ /* 0x002ee2000c1e1900 */
[----:B--2---:R-:W0:Y:S01]  /*0130*/  I2F.F64 R4, UR6 ;  /* 0x0000000600047d12 */ /* 0x004e220008201c00 */
[----:B------:R-:W-:-:S07]  /*0140*/  MOV R0, 0x170 ;  /* 0x0000017000007802 */ /* 0x000fce0000000f00 */
[----:B0--3--:R-:W1:Y:S02]  /*0150*/  F2F.F64.F32 R2, R2 ;  /* 0x0000000200027310 */ /* 0x009e640000201800 */
[----:B-1----:R-:W-:Y:S05]  /*0160*/  CALL.REL.NOINC `($_Z16revise_model_endPfS_S_S_S_S_i$__internal_accurate_pow) ;  /* 0x0000000000787944 */ /* 0x002fea0003c00000 */
[----:B------:R-:W0:Y:S01]  /*0170*/  LDC.64 R6, c[0x0][0x3a0] ;  /* 0x0000e800ff067b82 */ /* 0x000e220000000a00 */
[----:B------:R-:W1:Y:S01]  /*0180*/  LDCU UR6, c[0x0][0x3b0] ;  /* 0x00007600ff0677ac */ /* 0x000e620008000800 */
[----:B------:R-:W-:Y:S01]  /*0190*/  IMAD.MOV.U32 R4, RZ, RZ, R8 ;  /* 0x000000ffff047224 */ /* 0x000fe200078e0008 */
[----:B------:R-:W-:-:S05]  /*01a0*/  MOV R5, R9 ;  /* 0x0000000900057202 */ /* 0x000fca0000000f00 */
[----:B------:R-:W2:Y:S08]  /*01b0*/  LDC.64 R14, c[0x0][0x388] ;  /* 0x0000e200ff0e7b82 */ /* 0x000eb00000000a00 */
[----:B------:R-:W3:Y:S01]  /*01c0*/  LDC.64 R12, c[0x0][0x390] ;  /* 0x0000e400ff0c7b82 */ /* 0x000ee20000000a00 */
[----:B0-----:R-:W-:-:S07]  /*01d0*/  IMAD.WIDE.U32 R6, R10, 0x4, R6 ;  /* 0x000000040a067825 */ /* 0x001fce00078e0006 */
[----:B------:R-:W0:Y:S01]  /*01e0*/  LDC.64 R16, c[0x0][0x3a8] ;  /* 0x0000ea00ff107b82 */ /* 0x000e220000000a00 */
[----:B------:R3:W4:Y:S01]  /*01f0*/  LDG.E R0, desc[UR4][R6.64] ;  /* 0x0000000406007981 */ /* 0x000722000c1e1900 */
[----:B------:R-:W-:Y:S01]  /*0200*/  DMUL R4, R4, 30 ;  /* 0x403e000004047828 */ /* 0x000fe20000000000 */
[----:B-1----:R-:W-:-:S05]  /*0210*/  ISETP.NE.AND P0, PT, RZ, UR6, PT ;  /* 0x00000006ff007c0c */ /* 0x002fca000bf05270 */
[----:B------:R-:W1:Y:S04]  /*0220*/  LDC.64 R18, c[0x0][0x398] ;  /* 0x0000e600ff127b82 */ /* 0x000e680000000a00 */
[----:B------:R-:W-:Y:S01]  /*0230*/  FSEL R4, R4, RZ, P0 ;  /* 0x000000ff04047208 */ /* 0x000fe20000000000 */
[C---:B---3--:R-:W-:Y:S01]  /*0240*/  IMAD.WIDE.U32 R6, R10.reuse, 0x4, R12 ;  /* 0x000000040a067825 */ /* 0x048fe200078e000c */
[----:B------:R-:W-:Y:S01]  /*0250*/  FSEL R5, R5, 2.96875, P0 ;  /* 0x403e000005057808 */ /* 0x000fe20000000000 */
[----:B----4-:R-:W3:Y:S05]  /*0260*/  F2F.F64.F32 R8, R0 ;  /* 0x0000000000087310 */ /* 0x010eea0000201800 */
[----:B---3--:R-:W-:Y:S01]  /*0270*/  DFMA R2, -R4, R8, R2 ;  /* 0x000000080402722b */ /* 0x008fe20000000102 */
[----:B--2---:R-:W-:-:S04]  /*0280*/  IMAD.WIDE.U32 R8, R10, 0x4, R14 ;  /* 0x000000040a087825 */ /* 0x004fc800078e000e */
[----:B0-----:R-:W-:-:S05]  /*0290*/  IMAD.WIDE.U32 R14, R10, 0x4, R16 ;  /* 0x000000040a0e7825 */ /* 0x001fca00078e0010 */
[----:B------:R-:W0:Y:S02]  /*02a0*/  F2F.F32.F64 R3, R2 ;  /* 0x0000000200037310 */ /* 0x000e240000301000 */
[----:B0-----:R-:W-:Y:S04]  /*02b0*/  STG.E desc[UR4][R6.64], R3 ;  /* 0x0000000306007986 */ /* 0x001fe8000c101904 */
[----:B------:R-:W2:Y:S04]  /*02c0*/  LDG.E R8, desc[UR4][R8.64] ;  /* 0x0000000408087981 */ /* 0x000ea8000c1e1900 */
[----:B------:R-:W3:Y:S01]  /*02d0*/  LDG.E R14, desc[UR4][R14.64] ;  /* 0x000000040e0e7981 */ /* 0x000ee2000c1e1900 */
[----:B-1----:R-:W-:Y:S01]  /*02e0*/  IMAD.WIDE.U32 R10, R10, 0x4, R18 ;  /* 0x000000040a0a7825 */ /* 0x002fe200078e0012 */
[----:B--2---:R-:W-:Y:S08]  /*02f0*/  F2F.F64.F32 R12, R8 ;  /* 0x00000008000c7310 */ /* 0x004ff00000201800 */
[----:B---3--:R-:W0:Y:S02]  /*0300*/  F2F.F64.F32 R16, R14 ;  /* 0x0000000e00107310 */ /* 0x008e240000201800 */
[----:B0-----:R-:W-:-:S10]  /*0310*/  DFMA R12, -R4, R16, R12 ;  /* 0x00000010040c722b */ /* 0x001fd4000000010c */
[----:B------:R-:W0:Y:S02]  /*0320*/  F2F.F32.F64 R13, R12 ;  /* 0x0000000c000d7310 */ /* 0x000e240000301000 */
[----:B0-----:R-:W-:Y:S01]  /*0330*/  STG.E desc[UR4][R10.64], R13 ;  /* 0x0000000d0a007986 */ /* 0x001fe2000c101904 */
[----:B------:R-:W-:Y:S05]  /*0340*/  EXIT ;  /* 0x000000000000794d */ /* 0x000fea0003800000 */
        .type           $_Z16revise_model_endPfS_S_S_S_S_i$__internal_accurate_pow,@function
        .size           $_Z16revise_model_endPfS_S_S_S_S_i$__internal_accurate_pow,(.L_x_560 - $_Z16revise_model_endPfS_S_S_S_S_i$__internal_accurate_pow)
$_Z16revise_model_endPfS_S_S_S_S_i$__internal_accurate_pow:
[----:B------:R-:W0:Y:S01]  /*0350*/  MUFU.RCP64H R15, 1.9499998092651367188 ;  /* 0x3fff3333000f7908 */ /* 0x000e220000001800 */
[----:B------:R-:W-:Y:S01]  /*0360*/  IMAD.MOV.U32 R6, RZ, RZ, 0x33333333 ;  /* 0x33333333ff067424 */ /* 0x000fe200078e00ff */
[----:B------:R-:W-:Y:S01]  /*0370*/  MOV R14, RZ ;  /* 0x000000ff000e7202 */ /* 0x000fe20000000f00 */
[----:B------:R-:W-:Y:S01]  /*0380*/  IMAD.MOV.U32 R7, RZ, RZ, 0x3fff3333 ;  /* 0x3fff3333ff077424 */ /* 0x000fe200078e00ff */
[----:B------:R-:W-:Y:S01]  /*0390*/  UMOV UR6, 0x999999a0 ;  /* 0x999999a000067882 */ /* 0x000fe20000000000 */
[----:B------:R-:W-:Y:S01]  /*03a0*/  UMOV UR7, 0x3fa99999 ;  /* 0x3fa9999900077882 */ /* 0x000fe20000000000 */
[----:B------:R-:W-:Y:S01]  /*03b0*/  IMAD.MOV.U32 R8, RZ, RZ, 0x41ad3b5a ;  /* 0x41ad3b5aff087424 */ /* 0x000fe200078e00ff */
[----:B------:R-:W-:Y:S01]  /*03c0*/  UMOV UR8, 0x7d2cafe2 ;  /* 0x7d2cafe200087882 */ /* 0x000fe20000000000 */
[----:B------:R-:W-:Y:S01]  /*03d0*/  IMAD.MOV.U32 R9, RZ, RZ, 0x3ed0f5d2 ;  /* 0x3ed0f5d2ff097424 */ /* 0x000fe200078e00ff */
[----:B------:R-:W-:Y:S01]  /*03e0*/  UMOV UR9, 0x3eb0f5ff ;  /* 0x3eb0f5ff00097882 */ /* 0x000fe20000000000 */
[----:B------:R-:W-:-:S05]  /*03f0*/  IMAD.SHL.U32 R11, R5, 0x2, RZ ;  /* 0x00000002050b7824 */ /* 0x000fca00078e00ff */
[----:B------:R-:W-:Y:S01]  /*0400*/  ISETP.GT.U32.AND P0, PT, R11, -0x2000001, PT ;  /* 0xfdffffff0b00780c */ /* 0x000fe20003f04070 */
[----:B0-----:R-:W-:-:S08]  /*0410*/  DFMA R6, R14, -R6, 1 ;  /* 0x3ff000000e06742b */ /* 0x001fd00000000806 */
[----:B------:R-:W-:-:S08]  /*0420*/  DFMA R6, R6, R6, R6 ;  /* 0x000000060606722b */ /* 0x000fd00000000006 */
[----:B------:R-:W-:-:S08]  /*0430*/  DFMA R14, R14, R6, R14 ;  /* 0x000000060e0e722b */ /* 0x000fd0000000000e */
[----:B------:R-:W-:-:S08]  /*0440*/  DMUL R6, R14, -UR6 ;  /* 0x800000060e067c28 */ /* 0x000fd00008000000 */
[----:B------:R-:W-:-:S08]  /*0450*/  DFMA R6, R14, -UR6, R6 ;  /* 0x800000060e067c2b */ /* 0x000fd00008000006 */
[C---:B------:R-:W-:Y:S02]  /*0460*/  DMUL R12, R6.reuse, R6 ;  /* 0x00000006060c7228 */ /* 0x040fe40000000000 */
[----:B------:R-:W-:-:S06]  /*0470*/  DADD R18, -R6, -UR6 ;  /* 0x8000000606127e29 */ /* 0x000fcc0008000100 */
[----:B------:R-:W-:Y:S01]  /*0480*/  DFMA R8, R12, UR8, R8 ;  /* 0x000000080c087c2b */ /* 0x000fe20008000008 */
[----:B------:R-:W-:Y:S01]  /*0490*/  UMOV UR8, 0x75488a3f ;  /* 0x75488a3f00087882 */ /* 0x000fe20000000000 */
[----:B------:R-:W-:Y:S01]  /*04a0*/  UMOV UR9, 0x3ef3b20a ;  /* 0x3ef3b20a00097882 */ /* 0x000fe20000000000 */
[----:B------:R-:W-:Y:S02]  /*04b0*/  DADD R20, R18, R18 ;  /* 0x0000000012147229 */ /* 0x000fe40000000012 */
[----:B------:R-:W-:-:S03]  /*04c0*/  DMUL R18, R6, R6 ;  /* 0x0000000606127228 */ /* 0x000fc60000000000 */
[----:B------:R-:W-:Y:S01]  /*04d0*/  DFMA R8, R12, R8, UR8 ;  /* 0x000000080c087e2b */ /* 0x000fe20008000008 */
[----:B------:R-:W-:Y:S01]  /*04e0*/  UMOV UR8, 0xe4faecd5 ;  /* 0xe4faecd500087882 */ /* 0x000fe20000000000 */
[----:B------:R-:W-:Y:S01]  /*04f0*/  UMOV UR9, 0x3f1745cd ;  /* 0x3f1745cd00097882 */ /* 0x000fe20000000000 */
[C---:B------:R-:W-:Y:S01]  /*0500*/  DFMA R20, -R6.reuse, -UR6, R20 ;  /* 0x8000000606147c2b */ /* 0x040fe20008000114 */
[----:B------:R-:W-:Y:S01]  /*0510*/  UMOV UR6, 0xb9e7b0 ;  /* 0x00b9e7b000067882 */ /* 0x000fe20000000000 */
[----:B------:R-:W-:Y:S01]  /*0520*/  UMOV UR7, 0x3c46a4cb ;  /* 0x3c46a4cb00077882 */ /* 0x000fe20000000000 */
[----:B------:R-:W-:Y:S02]  /*0530*/  DFMA R24, R6, R6, -R18 ;  /* 0x000000060618722b */ /* 0x000fe40000000812 */
[----:B------:R-:W-:Y:S01]  /*0540*/  DFMA R8, R12, R8, UR8 ;  /* 0x000000080c087e2b */ /* 0x000fe20008000008 */
[----:B------:R-:W-:Y:S01]  /*0550*/  UMOV UR8, 0x258a578b ;  /* 0x258a578b00087882 */ /* 0x000fe20000000000 */
[----:B------:R-:W-:Y:S01]  /*0560*/  UMOV UR9, 0x3f3c71c7 ;  /* 0x3f3c71c700097882 */ /* 0x000fe20000000000 */
[----:B------:R-:W-:-:S05]  /*0570*/  DMUL R14, R14, R20 ;  /* 0x000000140e0e7228 */ /* 0x000fca0000000000 */
[----:B------:R-:W-:Y:S01]  /*0580*/  DFMA R8, R12, R8, UR8 ;  /* 0x000000080c087e2b */ /* 0x000fe20008000008 */
[----:B------:R-:W-:Y:S01]  /*0590*/  UMOV UR8, 0x9242b910 ;  /* 0x9242b91000087882 */ /* 0x000fe20000000000 */
[----:B------:R-:W-:-:S03]  /*05a0*/  UMOV UR9, 0x3f624924 ;  /* 0x3f62492400097882 */ /* 0x000fc60000000000 */
[----:B------:R-:W-:Y:S01]  /*05b0*/  IADD3 R27, PT, PT, R15, 0x100000, RZ ;  /* 0x001000000f1b7810 */ /* 0x000fe20007ffe0ff */
[----:B------:R-:W-:Y:S02]  /*05c0*/  IMAD.MOV.U32 R26, RZ, RZ, R14 ;  /* 0x000000ffff1a7224 */ /* 0x000fe400078e000e */
[----:B------:R-:W-:Y:S01]  /*05d0*/  DFMA R8, R12, R8, UR8 ;  /* 0x000000080c087e2b */ /* 0x000fe20008000008 */
[----:B------:R-:W-:Y:S01]  /*05e0*/  UMOV UR8, 0x99999dfb ;  /* 0x99999dfb00087882 */ /* 0x000fe20000000000 */
[----:B------:R-:W-:Y:S02]  /*05f0*/  UMOV UR9, 0x3f899999 ;  /* 0x3f89999900097882 */ /* 0x000fe40000000000 */
[----:B------:R-:W-:-:S04]  /*0600*/  DFMA R24, R6, R26, R24 ;  /* 0x0000001a0618722b */ /* 0x000fc80000000018 */
[----:B------:R-:W-:Y:S01]  /*0610*/  DFMA R16, R12, R8, UR8 ;  /* 0x000000080c107e2b */ /* 0x000fe20008000008 */
[----:B------:R-:W-:Y:S01]  /*0620*/  UMOV UR8, 0x55555555 ;  /* 0x5555555500087882 */ /* 0x000fe20000000000 */
[----:B------:R-:W-:-:S06]  /*0630*/  UMOV UR9, 0x3fb55555 ;  /* 0x3fb5555500097882 */ /* 0x000fcc0000000000 */
[----:B------:R-:W-:-:S08]  /*0640*/  DFMA R8, R12, R16, UR8 ;  /* 0x000000080c087e2b */ /* 0x000fd00008000010 */
[----:B------:R-:W-:Y:S01]  /*0650*/  DADD R22, -R8, UR8 ;  /* 0x0000000808167e29 */ /* 0x000fe20008000100 */
[----:B------:R-:W-:Y:S01]  /*0660*/  UMOV UR8, 0x3b39803f ;  /* 0x3b39803f00087882 */ /* 0x000fe20000000000 */
[----:B------:R-:W-:-:S06]  /*0670*/  UMOV UR9, 0x3c7abc9e ;  /* 0x3c7abc9e00097882 */ /* 0x000fcc0000000000 */
[----:B------:R-:W-:Y:S02]  /*0680*/  DFMA R16, R12, R16, R22 ;  /* 0x000000100c10722b */ /* 0x000fe40000000016 */
[----:B------:R-:W-:-:S06]  /*0690*/  DMUL R12, R6, R18 ;  /* 0x00000012060c7228 */ /* 0x000fcc0000000000 */
[----:B------:R-:W-:Y:S01]  /*06a0*/  DADD R16, R16, -UR6 ;  /* 0x8000000610107e29 */ /* 0x000fe20008000000 */
[----:B------:R-:W-:Y:S01]  /*06b0*/  UMOV UR6, 0xfefa39ef ;  /* 0xfefa39ef00067882 */ /* 0x000fe20000000000 */
[----:B------:R-:W-:Y:S01]  /*06c0*/  DFMA R22, R6, R18, -R12 ;  /* 0x000000120616722b */ /* 0x000fe2000000080c */
[----:B------:R-:W-:-:S05]  /*06d0*/  UMOV UR7, 0x3fe62e42 ;  /* 0x3fe62e4200077882 */ /* 0x000fca0000000000 */
[----:B------:R-:W-:Y:S02]  /*06e0*/  DADD R20, R8, R16 ;  /* 0x0000000008147229 */ /* 0x000fe40000000010 */
[----:B------:R-:W-:-:S06]  /*06f0*/  DFMA R22, R14, R18, R22 ;  /* 0x000000120e16722b */ /* 0x000fcc0000000016 */
[----:B------:R-:W-:Y:S02]  /*0700*/  DMUL R18, R20, R12 ;  /* 0x0000000c14127228 */ /* 0x000fe40000000000 */
[----:B------:R-:W-:Y:S02]  /*0710*/  DFMA R22, R6, R24, R22 ;  /* 0x000000180616722b */ /* 0x000fe40000000016 */
[----:B------:R-:W-:-:S04]  /*0720*/  DADD R8, R8, -R20 ;  /* 0x0000000008087229 */ /* 0x000fc80000000814 */
[----:B------:R-:W-:-:S04]  /*0730*/  DFMA R24, R20, R12, -R18 ;  /* 0x0000000c1418722b */ /* 0x000fc80000000812 */
[----:B------:R-:W-:-:S04]  /*0740*/  DADD R8, R16, R8 ;  /* 0x0000000010087229 */ /* 0x000fc80000000008 */
[----:B------:R-:W-:-:S08]  /*0750*/  DFMA R22, R20, R22, R24 ;  /* 0x000000161416722b */ /* 0x000fd00000000018 */
[----:B------:R-:W-:-:S08]  /*0760*/  DFMA R22, R8, R12, R22 ;  /* 0x0000000c0816722b */ /* 0x000fd00000000016 */
[----:B------:R-:W-:-:S08]  /*0770*/  DADD R12, R18, R22 ;  /* 0x00000000120c7229 */ /* 0x000fd00000000016 */
[--C-:B------:R-:W-:Y:S02]  /*0780*/  DADD R8, R6, R12.reuse ;  /* 0x0000000006087229 */ /* 0x100fe4000000000c */
[----:B------:R-:W-:-:S06]  /*0790*/  DADD R18, R18, -R12 ;  /* 0x0000000012127229 */ /* 0x000fcc000000080c */
[----:B------:R-:W-:Y:S02]  /*07a0*/  DADD R6, R6, -R8 ;  /* 0x0000000006067229 */ /* 0x000fe40000000808 */
[----:B------:R-:W-:-:S06]  /*07b0*/  DADD R18, R22, R18 ;  /* 0x0000000016127229 */ /* 0x000fcc0000000012 */
[----:B------:R-:W-:-:S08]  /*07c0*/  DADD R6, R12, R6 ;  /* 0x000000000c067229 */ /* 0x000fd00000000006 */
[----:B------:R-:W-:-:S08]  /*07d0*/  DADD R6, R18, R6 ;  /* 0x0000000012067229 */ /* 0x000fd00000000006 */
[----:B------:R-:W-:-:S08]  /*07e0*/  DADD R14, R14, R6 ;  /* 0x000000000e0e7229 */ /* 0x000fd00000000006 */
[----:B------:R-:W-:-:S08]  /*07f0*/  DADD R12, R8, R14 ;  /* 0x00000000080c7229 */ /* 0x000fd0000000000e */
[--C-:B------:R-:W-:Y:S02]  /*0800*/  DFMA R6, RZ, UR6, R12.reuse ;  /* 0x00000006ff067c2b */ /* 0x100fe4000800000c */
[----:B------:R-:W-:-:S06]  /*0810*/  DADD R8, R8, -R12 ;  /* 0x0000000008087229 */ /* 0x000fcc000000080c */
[----:B------:R-:W-:Y:S02]  /*0820*/  DFMA R16, RZ, -UR6, R6 ;  /* 0x80000006ff107c2b */ /* 0x000fe40008000006 */
[----:B------:R-:W-:Y:S01]  /*0830*/  DADD R8, R14, R8 ;  /* 0x000000000e087229 */ /* 0x000fe20000000008 */
[----:B------:R-:W-:Y:S02]  /*0840*/  LOP3.LUT R15, R5, 0xff0fffff, RZ, 0xc0, !PT ;  /* 0xff0fffff050f7812 */ /* 0x000fe400078ec0ff */
[----:B------:R-:W-:-:S03]  /*0850*/  MOV R14, R4 ;  /* 0x00000004000e7202 */ /* 0x000fc60000000f00 */
[----:B------:R-:W-:Y:S01]  /*0860*/  DADD R16, -R12, R16 ;  /* 0x000000000c107229 */ /* 0x000fe20000000110 */
[----:B------:R-:W-:-:S07]  /*0870*/  SEL R15, R15, R5, P0 ;  /* 0x000000050f0f7207 */ /* 0x000fce0000000000 */
[----:B------:R-:W-:-:S08]  /*0880*/  DADD R8, R8, -R16 ;  /* 0x0000000008087229 */ /* 0x000fd00000000810 */
[----:B------:R-:W-:-:S08]  /*0890*/  DFMA R8, RZ, UR8, R8 ;  /* 0x00000008ff087c2b */ /* 0x000fd00008000008 */
[----:B------:R-:W-:-:S08]  /*08a0*/  DADD R12, R6, R8 ;  /* 0x00000000060c7229 */ /* 0x000fd00000000008 */
[----:B------:R-:W-:Y:S02]  /*08b0*/  DADD R6, R6, -R12 ;  /* 0x0000000006067229 */ /* 0x000fe4000000080c */
[----:B------:R-:W-:-:S06]  /*08c0*/  DMUL R4, R12, R14 ;  /* 0x0000000e0c047228 */ /* 0x000fcc0000000000 */
[----:B------:R-:W-:Y:S02]  /*08d0*/  DADD R6, R8, R6 ;  /* 0x0000000008067229 */ /* 0x000fe40000000006 */
[----:B------:R-:W-:Y:S01]  /*08e0*/  DFMA R12, R12, R14, -R4 ;  /* 0x0000000e0c0c722b */ /* 0x000fe20000000804 */
[----:B------:R-:W-:Y:S02]  /*08f0*/  IMAD.MOV.U32 R8, RZ, RZ, 0x652b82fe ;  /* 0x652b82feff087424 */ /* 0x000fe400078e00ff */
[----:B------:R-:W-:-:S05]  /*0900*/  IMAD.MOV.U32 R9, RZ, RZ, 0x3ff71547 ;  /* 0x3ff71547ff097424 */ /* 0x000fca00078e00ff */
[----:B------:R-:W-:-:S08]  /*0910*/  DFMA R12, R6, R14, R12 ;  /* 0x0000000e060c722b */ /* 0x000fd0000000000c */
[----:B------:R-:W-:-:S08]  /*0920*/  DADD R6, R4, R12 ;  /* 0x0000000004067229 */ /* 0x000fd0000000000c */
[----:B------:R-:W-:Y:S02]  /*0930*/  DFMA R8, R6, R8, 6.75539944105574400000e+15 ;  /* 0x433800000608742b */ /* 0x000fe40000000008 */
[----:B------:R-:W-:Y:S01]  /*0940*/  FSETP.GEU.AND P0, PT, |R7|, 4.1917929649353027344, PT ;  /* 0x4086232b0700780b */ /* 0x000fe20003f0e200 */
[----:B------:R-:W-:-:S05]  /*0950*/  DADD R4, R4, -R6 ;  /* 0x0000000004047229 */ /* 0x000fca0000000806 */
[----:B------:R-:W-:-:S03]  /*0960*/  DADD R14, R8, -6.75539944105574400000e+15 ;  /* 0xc3380000080e7429 */ /* 0x000fc60000000000 */
[----:B------:R-:W-:-:S05]  /*0970*/  DADD R4, R12, R4 ;  /* 0x000000000c047229 */ /* 0x000fca0000000004 */
[----:B------:R-:W-:Y:S01]  /*0980*/  DFMA R16, R14, -UR6, R6 ;  /* 0x800000060e107c2b */ /* 0x000fe20008000006 */
[----:B------:R-:W-:Y:S01]  /*0990*/  UMOV UR6, 0x3b39803f ;  /* 0x3b39803f00067882 */ /* 0x000fe20000000000 */
[----:B------:R-:W-:-:S06]  /*09a0*/  UMOV UR7, 0x3c7abc9e ;  /* 0x3c7abc9e00077882 */ /* 0x000fcc0000000000 */
[----:B------:R-:W-:Y:S01]  /*09b0*/  DFMA R14, R14, -UR6, R16 ;  /* 0x800000060e0e7c2b */ /* 0x000fe20008000010 */
[----:B------:R-:W-:Y:S01]  /*09c0*/  UMOV UR6, 0x69ce2bdf ;  /* 0x69ce2bdf00067882 */ /* 0x000fe20000000000 */
[----:B------:R-:W-:Y:S01]  /*09d0*/  MOV R16, 0xfca213ea ;  /* 0xfca213ea00107802 */ /* 0x000fe20000000f00 */
[----:B------:R-:W-:Y:S01]  /*09e0*/  IMAD.MOV.U32 R17, RZ, RZ, 0x3e928af3 ;  /* 0x3e928af3ff117424 */ /* 0x000fe200078e00ff */
[----:B------:R-:W-:-:S05]  /*09f0*/  UMOV UR7, 0x3e5ade15 ;  /* 0x3e5ade1500077882 */ /* 0x000fca0000000000 */
[----:B------:R-:W-:Y:S01]  /*0a00*/  DFMA R16, R14, UR6, R16 ;  /* 0x000000060e107c2b */ /* 0x000fe20008000010 */
[----:B------:R-:W-:Y:S01]  /*0a10*/  UMOV UR6, 0x62401315 ;  /* 0x6240131500067882 */ /* 0x000fe20000000000 */
[----:B------:R-:W-:-:S06]  /*0a20*/  UMOV UR7, 0x3ec71dee ;  /* 0x3ec71dee00077882 */ /* 0x000fcc0000000000 */
[----:B------:R-:W-:Y:S01]  /*0a30*/  DFMA R16, R14, R16, UR6 ;  /* 0x000000060e107e2b */ /* 0x000fe20008000010 */
        /* <DEDUP_REMOVED lines=20> */
[----:B------:R-:W-:-:S08]  /*0b80*/  DFMA R16, R14, R16, UR6 ;  /* 0x000000060e107e2b */ /* 0x000fd00008000010 */
[----:B------:R-:W-:-:S08]  /*0b90*/  DFMA R16, R14, R16, 1 ;  /* 0x3ff000000e10742b */ /* 0x000fd00000000010 */
[----:B------:R-:W-:-:S10]  /*0ba0*/  DFMA R14, R14, R16, 1 ;  /* 0x3ff000000e0e742b */ /* 0x000fd40000000010 */
[----:B------:R-:W-:Y:S01]  /*0bb0*/  IMAD R13, R8, 0x100000, R15 ;  /* 0x00100000080d7824 */ /* 0x000fe200078e020f */
[----:B------:R-:W-:Y:S01]  /*0bc0*/  MOV R12, R14 ;  /* 0x0000000e000c7202 */ /* 0x000fe20000000f00 */
[----:B------:R-:W-:Y:S06]  /*0bd0*/  @!P0 BRA `(.L_x_82) ;  /* 0x0000000000348947 */ /* 0x000fec0003800000 */
[----:B------:R-:W-:Y:S01]  /*0be0*/  FSETP.GEU.AND P1, PT, |R7|, 4.2275390625, PT ;  /* 0x408748000700780b */ /* 0x000fe20003f2e200 */
[C---:B------:R-:W-:Y:S02]  /*0bf0*/  DADD R12, R6.reuse, +INF ;  /* 0x7ff00000060c7429 */ /* 0x040fe40000000000 */
[----:B------:R-:W-:-:S08]  /*0c00*/  DSETP.GEU.AND P0, PT, R6, RZ, PT ;  /* 0x000000ff0600722a */ /* 0x000fd00003f0e000 */
[----:B------:R-:W-:Y:S02]  /*0c10*/  FSEL R12, R12, RZ, P0 ;  /* 0x000000ff0c0c7208 */ /* 0x000fe40000000000 */
[----:B------:R-:W-:Y:S01]  /*0c20*/  FSEL R13, R13, RZ, P0 ;  /* 0x000000ff0d0d7208 */ /* 0x000fe20000000000 */
[----:B------:R-:W-:Y:S06]  /*0c30*/  @P1 BRA `(.L_x_82) ;  /* 0x00000000001c1947 */ /* 0x000fec0003800000 */
[----:B------:R-:W-:Y:S02]  /*0c40*/  LEA.HI R6, R8, R8, RZ, 0x1 ;  /* 0x0000000808067211 */ /* 0x000fe400078f08ff */
[----:B------:R-:W-:Y:S02]  /*0c50*/  MOV R12, RZ ;  /* 0x000000ff000c7202 */ /* 0x000fe40000000f00 */
[----:B------:R-:W-:-:S05]  /*0c60*/  SHF.R.S32.HI R7, RZ, 0x1, R6 ;  /* 0x00000001ff077819 */ /* 0x000fca0000011406 */
[----:B------:R-:W-:Y:S02]  /*0c70*/  IMAD.IADD R8, R8, 0x1, -R7 ;  /* 0x0000000108087824 */ /* 0x000fe400078e0a07 */
[----:B------:R-:W-:-:S03]  /*0c80*/  IMAD R15, R7, 0x100000, R15 ;  /* 0x00100000070f7824 */ /* 0x000fc600078e020f */
[----:B------:R-:W-:-:S06]  /*0c90*/  LEA R13, R8, 0x3ff00000, 0x14 ;  /* 0x3ff00000080d7811 */ /* 0x000fcc00078ea0ff */
[----:B------:R-:W-:-:S11]  /*0ca0*/  DMUL R12, R14, R12 ;  /* 0x0000000c0e0c7228 */ /* 0x000fd60000000000 */
.L_x_82:
[----:B------:R-:W-:Y:S02]  /*0cb0*/  DFMA R4, R4, R12, R12 ;  /* 0x0000000c0404722b */ /* 0x000fe4000000000c */
[----:B------:R-:W-:-:S08]  /*0cc0*/  DSETP.NEU.AND P0, PT, |R12|, +INF , PT ;  /* 0x7ff000000c00742a */ /* 0x000fd00003f0d200 */
[----:B------:R-:W-:Y:S01]  /*0cd0*/  FSEL R8, R12, R4, !P0 ;  /* 0x000000040c087208 */ /* 0x000fe20004000000 */
[----:B------:R-:W-:Y:S01]  /*0ce0*/  IMAD.MOV.U32 R4, RZ, RZ, R0 ;  /* 0x000000ffff047224 */ /* 0x000fe200078e0000 */
[----:B------:R-:W-:Y:S02]  /*0cf0*/  FSEL R9, R13, R5, !P0 ;  /* 0x000000050d097208 */ /* 0x000fe40004000000 */
[----:B------:R-:W-:-:S04]  /*0d00*/  MOV R5, 0x0 ;  /* 0x0000000000057802 */ /* 0x000fc80000000f00 */
[----:B------:R-:W-:Y:S05]  /*0d10*/  RET.REL.NODEC R4 `(_Z16revise_model_endPfS_S_S_S_S_i) ;  /* 0xfffffff004b87950 */ /* 0x000fea0003c3ffff */
.L_x_83:
        /* <DEDUP_REMOVED lines=14> */
.L_x_560:


//--------------------- .text._Z11load_recordiPfS_S_S_i --------------------------
	.section	.text._Z11load_recordiPfS_S_S_i,"ax",@progbits
	.align	128
        .global         _Z11load_recordiPfS_S_S_i
        .type           _Z11load_recordiPfS_S_S_i,@function
        .size           _Z11load_recordiPfS_S_S_i,(.L_x_584 - _Z11load_recordiPfS_S_S_i)
        .other          _Z11load_recordiPfS_S_S_i,@"STO_CUDA_ENTRY STV_DEFAULT"
_Z11load_recordiPfS_S_S_i:
.text._Z11load_recordiPfS_S_S_i:
[----:B------:R-:W-:Y:S01]  /*0000*/  LDC R1, c[0x0][0x37c] ;  /* 0x0000df00ff017b82 */ /* 0x000fe20000000800 */
[----:B------:R-:W0:Y:S07]  /*0010*/  S2R R3, SR_TID.X ;  /* 0x0000000000037919 */ /* 0x000e2e0000002100 */
[----:B------:R-:W0:Y:S01]  /*0020*/  S2UR UR4, SR_CTAID.X ;  /* 0x00000000000479c3 */ /* 0x000e220000002500 */
[----:B------:R-:W1:Y:S07]  /*0030*/  S2R R5, SR_TID.Y ;  /* 0x0000000000057919 */ /* 0x000e6e0000002200 */
[----:B------:R-:W0:Y:S08]  /*0040*/  LDC R0, c[0x0][0x360] ;  /* 0x0000d800ff007b82 */ /* 0x000e300000000800 */
[----:B------:R-:W1:Y:S08]  /*0050*/  S2UR UR5, SR_CTAID.Y ;  /* 0x00000000000579c3 */ /* 0x000e700000002600 */
[----:B------:R-:W1:Y:S08]  /*0060*/  LDC R2, c[0x0][0x364] ;  /* 0x0000d900ff027b82 */ /* 0x000e700000000800 */
[----:B------:R-:W2:Y:S01]  /*0070*/  LDC R11, c[0x0][0x380] ;  /* 0x0000e000ff0b7b82 */ /* 0x000ea20000000800 */
[----:B0-----:R-:W-:-:S05]  /*0080*/  IMAD R0, R0, UR4, R3 ;  /* 0x0000000400007c24 */ /* 0x001fca000f8e0203 */
[----:B------:R-:W-:-:S04]  /*0090*/  IADD3 R3, PT, PT, R0, -0xc8, RZ ;  /* 0xffffff3800037810 */ /* 0x000fc80007ffe0ff */
[----:B------:R-:W-:Y:S01]  /*00a0*/  ISETP.GT.U32.AND P0, PT, R3, 0xc7, PT ;  /* 0x000000c70300780c */ /* 0x000fe20003f04070 */
[----:B-1----:R-:W-:-:S05]  /*00b0*/  IMAD R2, R2, UR5, R5 ;  /* 0x0000000502027c24 */ /* 0x002fca000f8e0205 */
[----:B--2---:R-:W-:-:S13]  /*00c0*/  ISETP.NE.OR P0, PT, R2, R11, P0 ;  /* 0x0000000b0200720c */ /* 0x004fda0000705670 */
[----:B------:R-:W-:Y:S05]  /*00d0*/  @P0 EXIT ;  /* 0x000000000000094d */ /* 0x000fea0003800000 */
[----:B------:R-:W0:Y:S01]  /*00e0*/  LDC R9, c[0x0][0x3a8] ;  /* 0x0000ea00ff097b82 */ /* 0x000e220000000800 */
[----:B------:R-:W1:Y:S07]  /*00f0*/  LDCU.64 UR4, c[0x0][0x358] ;  /* 0x00006b00ff0477ac */ /* 0x000e6e0008000a00 */
[----:B------:R-:W2:Y:S08]  /*0100*/  LDC.64 R2, c[0x0][0x398] ;  /* 0x0000e600ff027b82 */ /* 0x000eb00000000a00 */
[----:B------:R-:W3:Y:S01]  /*0110*/  LDC.64 R4, c[0x0][0x388] ;  /* 0x0000e200ff047b82 */ /* 0x000ee20000000a00 */
[----:B0-----:R-:W-:-:S07]  /*0120*/  IMAD R9, R0, 0x1770, R9 ;  /* 0x0000177000097824 */ /* 0x001fce00078e0209 */
[----:B------:R-:W0:Y:S01]  /*0130*/  LDC.64 R6, c[0x0][0x3a0] ;  /* 0x0000e800ff067b82 */ /* 0x000e220000000a00 */
[----:B--2---:R-:W-:-:S06]  /*0140*/  IMAD.WIDE R2, R9, 0x4, R2 ;  /* 0x0000000409027825 */ /* 0x004fcc00078e0202 */
[----:B-1----:R-:W2:Y:S01]  /*0150*/  LDG.E R3, desc[UR4][R2.64] ;  /* 0x0000000402037981 */ /* 0x002ea2000c1e1900 */
[----:B------:R-:W-:-:S04]  /*0160*/  IMAD R11, R0, 0x258, R11 ;  /* 0x00000258000b7824 */ /* 0x000fc800078e020b */
[----:B---3--:R-:W-:-:S04]  /*0170*/  IMAD.WIDE.U32 R4, R11, 0x4, R4 ;  /* 0x000000040b047825 */ /* 0x008fc800078e0004 */
[----:B0-----:R-:W-:Y:S02]  /*0180*/  IMAD.WIDE R6, R9, 0x4, R6 ;  /* 0x0000000409067825 */ /* 0x001fe400078e0206 */
[----:B------:R-:W0:Y:S01]  /*0190*/  LDC.64 R8, c[0x0][0x390] ;  /* 0x0000e400ff087b82 */ /* 0x000e220000000a00 */
[----:B--2---:R-:W-:Y:S04]  /*01a0*/  STG.E desc[UR4][R4.64], R3 ;  /* 0x0000000304007986 */ /* 0x004fe8000c101904 */
[----:B------:R-:W2:Y:S01]  /*01b0*/  LDG.E R7, desc[UR4][R6.64] ;  /* 0x0000000406077981 */ /* 0x000ea2000c1e1900 */
[----:B0-----:R-:W-:-:S05]  /*01c0*/  IMAD.WIDE.U32 R8, R11, 0x4, R8 ;  /* 0x000000040b087825 */ /* 0x001fca00078e0008 */
[----:B--2---:R-:W-:Y:S01]  /*01d0*/  STG.E desc[UR4][R8.64], R7 ;  /* 0x0000000708007986 */ /* 0x004fe2000c101904 */
[----:B------:R-:W-:Y:S05]  /*01e0*/  EXIT ;  /* 0x000000000000794d */ /* 0x000fea0003800000 */
.L_x_84:
        /* <DEDUP_REMOVED lines=9> */
.L_x_584:


//--------------------- .text._Z7LaplacefPfS_     --------------------------
	.section	.text._Z7LaplacefPfS_,"ax",@progbits
	.align	128
        .global         _Z7LaplacefPfS_
        .type           _Z7LaplacefPfS_,@function
        .size           _Z7LaplacefPfS_,(.L_x_562 - _Z7LaplacefPfS_)
        .other          _Z7LaplacefPfS_,@"STO_CUDA_ENTRY STV_DEFAULT"
_Z7LaplacefPfS_:
.text._Z7LaplacefPfS_:
        /* <DEDUP_REMOVED lines=13> */
[----:B------:R-:W0:Y:S02]  /*00d0*/  LDC R4, c[0x0][0x380] ;  /* 0x0000e000ff047b82 */ /* 0x000e240000000800 */
[----:B0-----:R-:W-:-:S05]  /*00e0*/  VIADD R0, R4, 0x1800000 ;  /* 0x0180000004007836 */ /* 0x001fca0000000000 */
[----:B------:R-:W-:-:S04]  /*00f0*/  LOP3.LUT R0, R0, 0x7f800000, RZ, 0xc0, !PT ;  /* 0x7f80000000007812 */ /* 0x000fc800078ec0ff */
[----:B------:R-:W-:-:S13]  /*0100*/  ISETP.GT.U32.AND P0, PT, R0, 0x1ffffff, PT ;  /* 0x01ffffff0000780c */ /* 0x000fda0003f04070 */
[----:B------:R-:W-:Y:S05]  /*0110*/  @P0 BRA `(.L_x_85) ;  /* 0x00000000000c0947 */ /* 0x000fea0003800000 */
[----:B------:R-:W-:-:S07]  /*0120*/  MOV R4, 0x140 ;  /* 0x0000014000047802 */ /* 0x000fce0000000f00 */
[----:B------:R-:W-:Y:S05]  /*0130*/  CALL.REL.NOINC `($__internal_4_$__cuda_sm20_rcp_rn_f32_slowpath) ;  /* 0x0000000000a47944 */ /* 0x000fea0003c00000 */
[----:B------:R-:W-:Y:S05]  /*0140*/  BRA `(.L_x_86) ;  /* 0x0000000000107947 */ /* 0x000fea0003800000 */
.L_x_85:
[----:B------:R-:W0:Y:S02]  /*0150*/  MUFU.RCP R3, R4 ;  /* 0x0000000400037308 */ /* 0x000e240000001000 */
[----:B0-----:R-:W-:-:S04]  /*0160*/  FFMA R0, R3, R4, -1 ;  /* 0xbf80000003007423 */ /* 0x001fc80000000004 */
[----:B------:R-:W-:-:S04]  /*0170*/  FADD.FTZ R0, -R0, -RZ ;  /* 0x800000ff00007221 */ /* 0x000fc80000010100 */
[----:B------:R-:W-:-:S07]  /*0180*/  FFMA R3, R3, R0, R3 ;  /* 0x0000000003037223 */ /* 0x000fce0000000003 */
.L_x_86:
[----:B------:R-:W0:Y:S01]  /*0190*/  LDC R6, c[0x0][0x380] ;  /* 0x0000e000ff067b82 */ /* 0x000e220000000800 */
[----:B------:R-:W1:Y:S01]  /*01a0*/  LDCU.64 UR4, c[0x0][0x358] ;  /* 0x00006b00ff0477ac */ /* 0x000e620008000a00 */
[----:B0-----:R-:W0:Y:S08]  /*01b0*/  MUFU.RCP R7, R6 ;  /* 0x0000000600077308 */ /* 0x001e300000001000 */
[----:B------:R-:W2:Y:S01]  /*01c0*/  FCHK P0, R3, R6 ;  /* 0x0000000603007302 */ /* 0x000ea20000000000 */
[----:B0-----:R-:W-:-:S04]  /*01d0*/  FFMA R0, R7, -R6, 1 ;  /* 0x3f80000007007423 */ /* 0x001fc80000000806 */
[----:B------:R-:W-:-:S04]  /*01e0*/  FFMA R0, R7, R0, R7 ;  /* 0x0000000007007223 */ /* 0x000fc80000000007 */
[----:B------:R-:W-:-:S04]  /*01f0*/  FFMA R4, R0, R3, RZ ;  /* 0x0000000300047223 */ /* 0x000fc800000000ff */
[----:B------:R-:W-:-:S04]  /*0200*/  FFMA R7, R4, -R6, R3 ;  /* 0x8000000604077223 */ /* 0x000fc80000000003 */
[----:B------:R-:W-:Y:S01]  /*0210*/  FFMA R0, R0, R7, R4 ;  /* 0x0000000700007223 */ /* 0x000fe20000000004 */
[----:B-12---:R-:W-:Y:S06]  /*0220*/  @!P0 BRA `(.L_x_87) ;  /* 0x00000000000c8947 */ /* 0x006fec0003800000 */
[----:B------:R-:W-:Y:S01]  /*0230*/  IMAD.MOV.U32 R0, RZ, RZ, R3 ;  /* 0x000000ffff007224 */ /* 0x000fe200078e0003 */
[----:B------:R-:W-:-:S07]  /*0240*/  MOV R4, 0x260 ;  /* 0x0000026000047802 */ /* 0x000fce0000000f00 */
[----:B------:R-:W-:Y:S05]  /*0250*/  CALL.REL.NOINC `($__internal_5_$__cuda_sm3x_div_rn_noftz_f32_slowpath) ;  /* 0x00000004002c7944 */ /* 0x000fea0003c00000 */
.L_x_87:
[----:B------:R-:W0:Y:S01]  /*0260*/  LDC.64 R6, c[0x0][0x388] ;  /* 0x0000e200ff067b82 */ /* 0x000e220000000a00 */
[----:B------:R-:W-:-:S04]  /*0270*/  IMAD R11, R2, 0x258, R5 ;  /* 0x00000258020b7824 */ /* 0x000fc800078e0205 */
[C---:B------:R-:W-:Y:S02]  /*0280*/  VIADD R5, R11.reuse, 0xfffffda8 ;  /* 0xfffffda80b057836 */ /* 0x040fe40000000000 */
[----:B------:R-:W-:Y:S02]  /*0290*/  VIADD R9, R11, 0xffffffff ;  /* 0xffffffff0b097836 */ /* 0x000fe40000000000 */
[----:B0-----:R-:W-:-:S04]  /*02a0*/  IMAD.WIDE.U32 R4, R5, 0x4, R6 ;  /* 0x0000000405047825 */ /* 0x001fc800078e0006 */
[--C-:B------:R-:W-:Y:S02]  /*02b0*/  IMAD.WIDE.U32 R2, R11, 0x4, R6.reuse ;  /* 0x000000040b027825 */ /* 0x100fe400078e0006 */
[----:B------:R-:W2:Y:S04]  /*02c0*/  LDG.E R5, desc[UR4][R4.64] ;  /* 0x0000000404057981 */ /* 0x000ea8000c1e1900 */
[----:B------:R-:W2:Y:S04]  /*02d0*/  LDG.E R10, desc[UR4][R2.64+0x960] ;  /* 0x00096004020a7981 */ /* 0x000ea8000c1e1900 */
[----:B------:R-:W3:Y:S01]  /*02e0*/  LDG.E R12, desc[UR4][R2.64] ;  /* 0x00000004020c7981 */ /* 0x000ee2000c1e1900 */
[----:B------:R-:W-:-:S02]  /*02f0*/  IMAD.WIDE.U32 R6, R9, 0x4, R6 ;  /* 0x0000000409067825 */ /* 0x000fc400078e0006 */
[----:B------:R-:W0:Y:S01]  /*0300*/  LDC.64 R8, c[0x0][0x390] ;  /* 0x0000e400ff087b82 */ /* 0x000e220000000a00 */
[----:B------:R-:W4:Y:S04]  /*0310*/  LDG.E R15, desc[UR4][R2.64+0x4] ;  /* 0x00000404020f7981 */ /* 0x000f28000c1e1900 */
[----:B------:R-:W5:Y:S01]  /*0320*/  LDG.E R7, desc[UR4][R6.64] ;  /* 0x0000000406077981 */ /* 0x000f62000c1e1900 */
[----:B--2---:R-:W-:Y:S01]  /*0330*/  FADD R10, R10, R5 ;  /* 0x000000050a0a7221 */ /* 0x004fe20000000000 */
[----:B---3--:R-:W-:-:S04]  /*0340*/  FADD R13, R12, R12 ;  /* 0x0000000c0c0d7221 */ /* 0x008fc80000000000 */
[----:B------:R-:W-:-:S04]  /*0350*/  FADD R10, R10, -R13 ;  /* 0x8000000d0a0a7221 */ /* 0x000fc80000000000 */
[----:B----4-:R-:W-:-:S04]  /*0360*/  FADD R10, R10, R15 ;  /* 0x0000000f0a0a7221 */ /* 0x010fc80000000000 */
[----:B-----5:R-:W-:-:S04]  /*0370*/  FADD R10, R10, R7 ;  /* 0x000000070a0a7221 */ /* 0x020fc80000000000 */
[----:B------:R-:W-:Y:S01]  /*0380*/  FADD R13, -R13, R10 ;  /* 0x0000000a0d0d7221 */ /* 0x000fe20000000100 */
[----:B0-----:R-:W-:-:S04]  /*0390*/  IMAD.WIDE.U32 R4, R11, 0x4, R8 ;  /* 0x000000040b047825 */ /* 0x001fc800078e0008 */
[----:B------:R-:W-:-:S05]  /*03a0*/  FMUL R13, R13, R0 ;  /* 0x000000000d0d7220 */ /* 0x000fca0000400000 */
[----:B------:R-:W-:Y:S01]  /*03b0*/  STG.E desc[UR4][R4.64], R13 ;  /* 0x0000000d04007986 */ /* 0x000fe2000c101904 */
[----:B------:R-:W-:Y:S05]  /*03c0*/  EXIT ;  /* 0x000000000000794d */ /* 0x000fea0003800000 */
        .weak           $__internal_4_$__cuda_sm20_rcp_rn_f32_slowpath
        .type           $__internal_4_$__cuda_sm20_rcp_rn_f32_slowpath,@function
        .size           $__internal_4_$__cuda_sm20_rcp_rn_f32_slowpath,($__internal_5_$__cuda_sm3x_div_rn_noftz_f32_slowpath - $__internal_4_$__cuda_sm20_rcp_rn_f32_slowpath)
$__internal_4_$__cuda_sm20_rcp_rn_f32_slowpath:
[----:B------:R-:W0:Y:S02]  /*03d0*/  LDC R0, c[0x0][0x380] ;  /* 0x0000e000ff007b82 */ /* 0x000e240000000800 */
[----:B0-----:R-:W-:-:S05]  /*03e0*/  IMAD.SHL.U32 R6, R0, 0x2, RZ ;  /* 0x0000000200067824 */ /* 0x001fca00078e00ff */
[----:B------:R-:W-:-:S04]  /*03f0*/  SHF.R.U32.HI R3, RZ, 0x18, R6 ;  /* 0x00000018ff037819 */ /* 0x000fc80000011606 */
[----:B------:R-:W-:-:S13]  /*0400*/  ISETP.NE.U32.AND P0, PT, R3, RZ, PT ;  /* 0x000000ff0300720c */ /* 0x000fda0003f05070 */
[----:B------:R-:W-:Y:S05]  /*0410*/  @P0 BRA `(.L_x_88) ;  /* 0x0000000000280947 */ /* 0x000fea0003800000 */
[----:B------:R-:W-:-:S13]  /*0420*/  ISETP.NE.AND P0, PT, R6, RZ, PT ;  /* 0x000000ff0600720c */ /* 0x000fda0003f05270 */
[----:B------:R0:W1:Y:S01]  /*0430*/  @!P0 MUFU.RCP R3, R0 ;  /* 0x0000000000038308 */ /* 0x0000620000001000 */
[----:B------:R-:W-:Y:S05]  /*0440*/  @!P0 BRA `(.L_x_89) ;  /* 0x0000000000a48947 */ /* 0x000fea0003800000 */
[----:B------:R-:W-:-:S04]  /*0450*/  FFMA R6, R0, 1.84467440737095516160e+19, RZ ;  /* 0x5f80000000067823 */ /* 0x000fc800000000ff */
[----:B-1----:R-:W0:Y:S02]  /*0460*/  MUFU.RCP R3, R6 ;  /* 0x0000000600037308 */ /* 0x002e240000001000 */
[----:B0-----:R-:W-:-:S04]  /*0470*/  FFMA R0, R6, R3, -1 ;  /* 0xbf80000006007423 */ /* 0x001fc80000000003 */
[----:B------:R-:W-:-:S04]  /*0480*/  FADD.FTZ R0, -R0, -RZ ;  /* 0x800000ff00007221 */ /* 0x000fc80000010100 */
[----:B------:R-:W-:-:S04]  /*0490*/  FFMA R0, R3, R0, R3 ;  /* 0x0000000003007223 */ /* 0x000fc80000000003 */
[----:B------:R-:W-:Y:S01]  /*04a0*/  FFMA R3, R0, 1.84467440737095516160e+19, RZ ;  /* 0x5f80000000037823 */ /* 0x000fe200000000ff */
[----:B------:R-:W-:Y:S06]  /*04b0*/  BRA `(.L_x_89) ;  /* 0x0000000000887947 */ /* 0x000fec0003800000 */
.L_x_88:
[----:B------:R-:W-:-:S05]  /*04c0*/  VIADD R6, R3, 0xffffff03 ;  /* 0xffffff0303067836 */ /* 0x000fca0000000000 */
[----:B------:R-:W-:-:S13]  /*04d0*/  ISETP.GT.U32.AND P0, PT, R6, 0x1, PT ;  /* 0x000000010600780c */ /* 0x000fda0003f04070 */
[----:B------:R-:W-:Y:S05]  /*04e0*/  @P0 BRA `(.L_x_90) ;  /* 0x0000000000780947 */ /* 0x000fea0003800000 */
[----:B------:R-:W-:Y:S01]  /*04f0*/  LOP3.LUT R7, R0, 0x7fffff, RZ, 0xc0, !PT ;  /* 0x007fffff00077812 */ /* 0x000fe200078ec0ff */
[----:B------:R-:W-:-:S03]  /*0500*/  IMAD.MOV.U32 R11, RZ, RZ, 0x3 ;  /* 0x00000003ff0b7424 */ /* 0x000fc600078e00ff */
[----:B------:R-:W-:Y:S02]  /*0510*/  LOP3.LUT R7, R7, 0x3f800000, RZ, 0xfc, !PT ;  /* 0x3f80000007077812 */ /* 0x000fe400078efcff */
[----:B------:R-:W-:Y:S02]  /*0520*/  SHF.L.U32 R12, R11, R6, RZ ;  /* 0x000000060b0c7219 */ /* 0x000fe400000006ff */
[----:B------:R-:W0:Y:S02]  /*0530*/  MUFU.RCP R8, R7 ;  /* 0x0000000700087308 */ /* 0x000e240000001000 */
[----:B0-----:R-:W-:-:S04]  /*0540*/  FFMA R9, R7, R8, -1 ;  /* 0xbf80000007097423 */ /* 0x001fc80000000008 */
[----:B------:R-:W-:-:S04]  /*0550*/  FADD.FTZ R9, -R9, -RZ ;  /* 0x800000ff09097221 */ /* 0x000fc80000010100 */
[CCC-:B------:R-:W-:Y:S01]  /*0560*/  FFMA.RM R10, R8.reuse, R9.reuse, R8.reuse ;  /* 0x00000009080a7223 */ /* 0x1c0fe20000004008 */
[----:B------:R-:W-:-:S04]  /*0570*/  FFMA.RP R9, R8, R9, R8 ;  /* 0x0000000908097223 */ /* 0x000fc80000008008 */
[C---:B------:R-:W-:Y:S02]  /*0580*/  LOP3.LUT R8, R10.reuse, 0x7fffff, RZ, 0xc0, !PT ;  /* 0x007fffff0a087812 */ /* 0x040fe400078ec0ff */
[----:B------:R-:W-:Y:S02]  /*0590*/  FSETP.NEU.FTZ.AND P0, PT, R10, R9, PT ;  /* 0x000000090a00720b */ /* 0x000fe40003f1d000 */
[----:B------:R-:W-:Y:S02]  /*05a0*/  LOP3.LUT R9, R8, 0x800000, RZ, 0xfc, !PT ;  /* 0x0080000008097812 */ /* 0x000fe400078efcff */
[----:B------:R-:W-:Y:S02]  /*05b0*/  SEL R8, RZ, 0xffffffff, !P0 ;  /* 0xffffffffff087807 */ /* 0x000fe40004000000 */
[----:B------:R-:W-:-:S03]  /*05c0*/  LOP3.LUT R7, R12, R9, RZ, 0xc0, !PT ;  /* 0x000000090c077212 */ /* 0x000fc600078ec0ff */
[----:B------:R-:W-:Y:S01]  /*05d0*/  IMAD.MOV R8, RZ, RZ, -R8 ;  /* 0x000000ffff087224 */ /* 0x000fe200078e0a08 */
[----:B------:R-:W-:-:S04]  /*05e0*/  SHF.R.U32.HI R7, RZ, R6, R7 ;  /* 0x00000006ff077219 */ /* 0x000fc80000011607 */
[----:B------:R-:W-:Y:S02]  /*05f0*/  LOP3.LUT P1, RZ, R8, R6, R9, 0xf8, !PT ;  /* 0x0000000608ff7212 */ /* 0x000fe4000782f809 */
[C---:B------:R-:W-:Y:S02]  /*0600*/  LOP3.LUT P0, RZ, R7.reuse, 0x1, RZ, 0xc0, !PT ;  /* 0x0000000107ff7812 */ /* 0x040fe4000780c0ff */
[----:B------:R-:W-:-:S04]  /*0610*/  LOP3.LUT P2, RZ, R7, 0x2, RZ, 0xc0, !PT ;  /* 0x0000000207ff7812 */ /* 0x000fc8000784c0ff */
[----:B------:R-:W-:Y:S02]  /*0620*/  PLOP3.LUT P0, PT, P0, P1, P2, 0xe0, 0x0 ;  /* 0x000000000000781c */ /* 0x000fe40000703c20 */
[----:B------:R-:W-:Y:S02]  /*0630*/  LOP3.LUT P1, RZ, R0, 0x7fffff, RZ, 0xc0, !PT ;  /* 0x007fffff00ff7812 */ /* 0x000fe4000782c0ff */
[----:B------:R-:W-:-:S05]  /*0640*/  SEL R6, RZ, 0x1, !P0 ;  /* 0x00000001ff067807 */ /* 0x000fca0004000000 */
[----:B------:R-:W-:-:S05]  /*0650*/  IMAD.MOV R6, RZ, RZ, -R6 ;  /* 0x000000ffff067224 */ /* 0x000fca00078e0a06 */
[----:B------:R-:W-:Y:S01]  /*0660*/  ISETP.GE.AND P0, PT, R6, RZ, PT ;  /* 0x000000ff0600720c */ /* 0x000fe20003f06270 */
[----:B------:R-:W-:-:S05]  /*0670*/  VIADD R6, R3, 0xffffff04 ;  /* 0xffffff0403067836 */ /* 0x000fca0000000000 */
[----:B------:R-:W-:-:S07]  /*0680*/  SHF.R.U32.HI R3, RZ, R6, R9 ;  /* 0x00000006ff037219 */ /* 0x000fce0000011609 */
[----:B------:R-:W-:-:S04]  /*0690*/  @!P0 VIADD R3, R3, 0x1 ;  /* 0x0000000103038836 */ /* 0x000fc80000000000 */
[----:B------:R-:W-:-:S05]  /*06a0*/  @!P1 IMAD.SHL.U32 R3, R3, 0x2, RZ ;  /* 0x0000000203039824 */ /* 0x000fca00078e00ff */
[----:B------:R-:W-:Y:S01]  /*06b0*/  LOP3.LUT R3, R3, 0x80000000, R0, 0xf8, !PT ;  /* 0x8000000003037812 */ /* 0x000fe200078ef800 */
[----:B------:R-:W-:Y:S06]  /*06c0*/  BRA `(.L_x_89) ;  /* 0x0000000000047947 */ /* 0x000fec0003800000 */
.L_x_90:
[----:B------:R2:W3:Y:S02]  /*06d0*/  MUFU.RCP R3, R0 ;  /* 0x0000000000037308 */ /* 0x0004e40000001000 */
.L_x_89:
[----:B------:R-:W-:Y:S02]  /*06e0*/  IMAD.MOV.U32 R6, RZ, RZ, R4 ;  /* 0x000000ffff067224 */ /* 0x000fe400078e0004 */
[----:B------:R-:W-:-:S04]  /*06f0*/  IMAD.MOV.U32 R7, RZ, RZ, 0x0 ;  /* 0x00000000ff077424 */ /* 0x000fc800078e00ff */
[----:B0123--:R-:W-:Y:S05]  /*0700*/  RET.REL.NODEC R6 `(_Z7LaplacefPfS_) ;  /* 0xfffffff8063c7950 */ /* 0x00ffea0003c3ffff */
        .weak           $__internal_5_$__cuda_sm3x_div_rn_noftz_f32_slowpath
        .type           $__internal_5_$__cuda_sm3x_div_rn_noftz_f32_slowpath,@function
        .size           $__internal_5_$__cuda_sm3x_div_rn_noftz_f32_slowpath,(.L_x_562 - $__internal_5_$__cuda_sm3x_div_rn_noftz_f32_slowpath)
$__internal_5_$__cuda_sm3x_div_rn_noftz_f32_slowpath:
[----:B------:R-:W0:Y:S01]  /*0710*/  LDC R3, c[0x0][0x380] ;  /* 0x0000e000ff037b82 */ /* 0x000e220000000800 */
[----:B------:R-:W-:-:S04]  /*0720*/  SHF.R.U32.HI R6, RZ, 0x17, R0 ;  /* 0x00000017ff067819 */ /* 0x000fc80000011600 */
[----:B------:R-:W-:-:S03]  /*0730*/  LOP3.LUT R10, R6, 0xff, RZ, 0xc0, !PT ;  /* 0x000000ff060a7812 */ /* 0x000fc600078ec0ff */
[----:B------:R-:W1:Y:S01]  /*0740*/  LDC R9, c[0x0][0x380] ;  /* 0x0000e000ff097b82 */ /* 0x000e620000000800 */
[----:B------:R-:W-:Y:S02]  /*0750*/  IADD3 R11, PT, PT, R10, -0x1, RZ ;  /* 0xffffffff0a0b7810 */ /* 0x000fe40007ffe0ff */
[----:B0-----:R-:W-:-:S04]  /*0760*/  SHF.R.U32.HI R7, RZ, 0x17, R3 ;  /* 0x00000017ff077819 */ /* 0x001fc80000011603 */
[----:B------:R-:W-:-:S05]  /*0770*/  LOP3.LUT R7, R7, 0xff, RZ, 0xc0, !PT ;  /* 0x000000ff07077812 */ /* 0x000fca00078ec0ff */
[----:B------:R-:W-:-:S05]  /*0780*/  VIADD R8, R7, 0xffffffff ;  /* 0xffffffff07087836 */ /* 0x000fca0000000000 */
[----:B------:R-:W-:-:S04]  /*0790*/  ISETP.GT.U32.AND P0, PT, R8, 0xfd, PT ;  /* 0x000000fd0800780c */ /* 0x000fc80003f04070 */
[----:B------:R-:W-:-:S13]  /*07a0*/  ISETP.GT.U32.OR P0, PT, R11, 0xfd, P0 ;  /* 0x000000fd0b00780c */ /* 0x000fda0000704470 */
[----:B------:R-:W-:Y:S01]  /*07b0*/  @!P0 IMAD.MOV.U32 R6, RZ, RZ, RZ ;  /* 0x000000ffff068224 */ /* 0x000fe200078e00ff */
[----:B-1----:R-:W-:Y:S06]  /*07c0*/  @!P0 BRA `(.L_x_91) ;  /* 0x00000000005c8947 */ /* 0x002fec0003800000 */
        /* <DEDUP_REMOVED lines=16> */
[----:B------:R-:W-:Y:S02]  /*08d0*/  ISETP.GE.AND P0, PT, R11, RZ, PT ;  /* 0x000000ff0b00720c */ /* 0x000fe40003f06270 */
[----:B------:R-:W-:-:S11]  /*08e0*/  ISETP.GE.AND P1, PT, R8, RZ, PT ;  /* 0x000000ff0800720c */ /* 0x000fd60003f26270 */
[----:B------:R-:W-:Y:S02]  /*08f0*/  @P0 IMAD.MOV.U32 R6, RZ, RZ, RZ ;  /* 0x000000ffff060224 */ /* 0x000fe400078e00ff */
[----:B------:R-:W-:Y:S01]  /*0900*/  @!P0 FFMA R0, R0, 1.84467440737095516160e+19, RZ ;  /* 0x5f80000000008823 */ /* 0x000fe200000000ff */
[----:B------:R-:W-:Y:S02]  /*0910*/  @!P0 IMAD.MOV.U32 R6, RZ, RZ, -0x40 ;  /* 0xffffffc0ff068424 */ /* 0x000fe400078e00ff */
[----:B------:R-:W-:Y:S02]  /*0920*/  @!P1 FFMA R9, R3, 1.84467440737095516160e+19, RZ ;  /* 0x5f80000003099823 */ /* 0x000fe400000000ff */
[----:B------:R-:W-:-:S07]  /*0930*/  @!P1 VIADD R6, R6, 0x40 ;  /* 0x0000004006069836 */ /* 0x000fce0000000000 */
.L_x_91:
[----:B------:R-:W-:Y:S01]  /*0940*/  LEA R8, R7, 0xc0800000, 0x17 ;  /* 0xc080000007087811 */ /* 0x000fe200078eb8ff */
[----:B------:R-:W-:-:S04]  /*0950*/  VIADD R3, R10, 0xffffff81 ;  /* 0xffffff810a037836 */ /* 0x000fc80000000000 */
[----:B------:R-:W-:Y:S01]  /*0960*/  IMAD.IADD R8, R9, 0x1, -R8 ;  /* 0x0000000109087824 */ /* 0x000fe200078e0a08 */
[C---:B------:R-:W-:Y:S01]  /*0970*/  IADD3 R7, PT, PT, R3.reuse, 0x7f, -R7 ;  /* 0x0000007f03077810 */ /* 0x040fe20007ffe807 */
[----:B------:R-:W-:Y:S02]  /*0980*/  IMAD R0, R3, -0x800000, R0 ;  /* 0xff80000003007824 */ /* 0x000fe400078e0200 */
[----:B------:R-:W0:Y:S01]  /*0990*/  MUFU.RCP R9, R8 ;  /* 0x0000000800097308 */ /* 0x000e220000001000 */
[----:B------:R-:W-:Y:S01]  /*09a0*/  FADD.FTZ R11, -R8, -RZ ;  /* 0x800000ff080b7221 */ /* 0x000fe20000010100 */
[----:B------:R-:W-:-:S03]  /*09b0*/  IMAD.IADD R7, R7, 0x1, R6 ;  /* 0x0000000107077824 */ /* 0x000fc600078e0206 */
        /* <DEDUP_REMOVED lines=8> */
[----:B------:R-:W-:-:S05]  /*0a40*/  LOP3.LUT R3, R3, 0xff, RZ, 0xc0, !PT ;  /* 0x000000ff03037812 */ /* 0x000fca00078ec0ff */
[----:B------:R-:W-:-:S05]  /*0a50*/  IMAD.IADD R11, R3, 0x1, R7 ;  /* 0x00000001030b7824 */ /* 0x000fca00078e0207 */
        /* <DEDUP_REMOVED lines=11> */
[C---:B------:R-:W-:Y:S02]  /*0b10*/  VIADD R8, R11.reuse, 0x20 ;  /* 0x000000200b087836 */ /* 0x040fe40000000000 */
[CCC-:B------:R-:W-:Y:S01]  /*0b20*/  FFMA.RM R6, R12.reuse, R10.reuse, R9.reuse ;  /* 0x0000000a0c067223 */ /* 0x1c0fe20000004009 */
[----:B------:R-:W-:Y:S02]  /*0b30*/  ISETP.NE.AND P2, PT, R11, RZ, PT ;  /* 0x000000ff0b00720c */ /* 0x000fe40003f45270 */
[----:B------:R-:W-:Y:S01]  /*0b40*/  LOP3.LUT R7, R3, 0x7fffff, RZ, 0xc0, !PT ;  /* 0x007fffff03077812 */ /* 0x000fe200078ec0ff */
[----:B------:R-:W-:Y:S01]  /*0b50*/  FFMA.RP R3, R12, R10, R9 ;  /* 0x0000000a0c037223 */ /* 0x000fe20000008009 */
[----:B------:R-:W-:Y:S01]  /*0b60*/  IMAD.MOV R9, RZ, RZ, -R11 ;  /* 0x000000ffff097224 */ /* 0x000fe200078e0a0b */
[----:B------:R-:W-:Y:S02]  /*0b70*/  ISETP.NE.AND P1, PT, R11, RZ, PT ;  /* 0x000000ff0b00720c */ /* 0x000fe40003f25270 */
[----:B------:R-:W-:-:S02]  /*0b80*/  LOP3.LUT R7, R7, 0x800000, RZ, 0xfc, !PT ;  /* 0x0080000007077812 */ /* 0x000fc400078efcff */
[----:B------:R-:W-:Y:S02]  /*0b90*/  FSETP.NEU.FTZ.AND P0, PT, R3, R6, PT ;  /* 0x000000060300720b */ /* 0x000fe40003f1d000 */
[----:B------:R-:W-:Y:S02]  /*0ba0*/  SHF.L.U32 R8, R7, R8, RZ ;  /* 0x0000000807087219 */ /* 0x000fe400000006ff */
[----:B------:R-:W-:Y:S02]  /*0bb0*/  SEL R6, R9, RZ, P2 ;  /* 0x000000ff09067207 */ /* 0x000fe40001000000 */
[----:B------:R-:W-:Y:S02]  /*0bc0*/  ISETP.NE.AND P1, PT, R8, RZ, P1 ;  /* 0x000000ff0800720c */ /* 0x000fe40000f25270 */
[----:B------:R-:W-:Y:S02]  /*0bd0*/  SHF.R.U32.HI R6, RZ, R6, R7 ;  /* 0x00000006ff067219 */ /* 0x000fe40000011607 */
[----:B------:R-:W-:-:S02]  /*0be0*/  PLOP3.LUT P0, PT, P0, P1, PT, 0xf8, 0x8f ;  /* 0x00000000008f781c */ /* 0x000fc40000703f70 */
[----:B------:R-:W-:Y:S02]  /*0bf0*/  SHF.R.U32.HI R8, RZ, 0x1, R6 ;  /* 0x00000001ff087819 */ /* 0x000fe40000011606 */
[----:B------:R-:W-:-:S04]  /*0c00*/  SEL R3, RZ, 0x1, !P0 ;  /* 0x00000001ff037807 */ /* 0x000fc80004000000 */
[----:B------:R-:W-:-:S04]  /*0c10*/  LOP3.LUT R3, R3, 0x1, R8, 0xf8, !PT ;  /* 0x0000000103037812 */ /* 0x000fc800078ef808 */
[----:B------:R-:W-:-:S05]  /*0c20*/  LOP3.LUT R3, R3, R6, RZ, 0xc0, !PT ;  /* 0x0000000603037212 */ /* 0x000fca00078ec0ff */
[----:B------:R-:W-:-:S05]  /*0c30*/  IMAD.IADD R3, R8, 0x1, R3 ;  /* 0x0000000108037824 */ /* 0x000fca00078e0203 */
[----:B------:R-:W-:Y:S01]  /*0c40*/  LOP3.LUT R0, R3, R0, RZ, 0xfc, !PT ;  /* 0x0000000003007212 */ /* 0x000fe200078efcff */
[----:B------:R-:W-:Y:S06]  /*0c50*/  BRA `(.L_x_98) ;  /* 0x0000000000347947 */ /* 0x000fec0003800000 */
.L_x_97:
[----:B------:R-:W-:-:S04]  /*0c60*/  LOP3.LUT R0, R0, 0x80000000, RZ, 0xc0, !PT ;  /* 0x8000000000007812 */ /* 0x000fc800078ec0ff */
[----:B------:R-:W-:Y:S01]  /*0c70*/  LOP3.LUT R0, R0, 0x7f800000, RZ, 0xfc, !PT ;  /* 0x7f80000000007812 */ /* 0x000fe200078efcff */
[----:B------:R-:W-:Y:S06]  /*0c80*/  BRA `(.L_x_98) ;  /* 0x0000000000287947 */ /* 0x000fec0003800000 */
.L_x_96:
[----:B------:R-:W-:Y:S01]  /*0c90*/  IMAD R0, R7, 0x800000, R0 ;  /* 0x0080000007007824 */ /* 0x000fe200078e0200 */
[----:B------:R-:W-:Y:S06]  /*0ca0*/  BRA `(.L_x_98) ;  /* 0x0000000000207947 */ /* 0x000fec0003800000 */
.L_x_95:
[----:B------:R-:W-:-:S04]  /*0cb0*/  LOP3.LUT R0, R9, 0x80000000, R0, 0x48, !PT ;  /* 0x8000000009007812 */ /* 0x000fc800078e4800 */
[----:B------:R-:W-:Y:S01]  /*0cc0*/  LOP3.LUT R0, R0, 0x7f800000, RZ, 0xfc, !PT ;  /* 0x7f80000000007812 */ /* 0x000fe200078efcff */
[----:B------:R-:W-:Y:S06]  /*0cd0*/  BRA `(.L_x_98) ;  /* 0x0000000000147947 */ /* 0x000fec0003800000 */
.L_x_94:
[----:B------:R-:W-:Y:S01]  /*0ce0*/  LOP3.LUT R0, R9, 0x80000000, R0, 0x48, !PT ;  /* 0x8000000009007812 */ /* 0x000fe200078e4800 */
[----:B------:R-:W-:Y:S06]  /*0cf0*/  BRA `(.L_x_98) ;  /* 0x00000000000c7947 */ /* 0x000fec0003800000 */
.L_x_93:
[----:B------:R-:W0:Y:S01]  /*0d00*/  MUFU.RSQ R0, -QNAN ;  /* 0xffc0000000007908 */ /* 0x000e220000001400 */
[----:B------:R-:W-:Y:S05]  /*0d10*/  BRA `(.L_x_98) ;  /* 0x0000000000047947 */ /* 0x000fea0003800000 */
.L_x_92:
[----:B------:R-:W-:-:S07]  /*0d20*/  FADD.FTZ R0, R0, R3 ;  /* 0x0000000300007221 */ /* 0x000fce0000010000 */
.L_x_98:
[----:B------:R-:W-:Y:S02]  /*0d30*/  IMAD.MOV.U32 R6, RZ, RZ, R4 ;  /* 0x000000ffff067224 */ /* 0x000fe400078e0004 */
[----:B------:R-:W-:-:S04]  /*0d40*/  IMAD.MOV.U32 R7, RZ, RZ, 0x0 ;  /* 0x00000000ff077424 */ /* 0x000fc800078e00ff */
[----:B0-----:R-:W-:Y:S05]  /*0d50*/  RET.REL.NODEC R6 `(_Z7LaplacefPfS_) ;  /* 0xfffffff006a87950 */ /* 0x001fea0003c3ffff */
.L_x_99:
        /* <DEDUP_REMOVED lines=10> */
.L_x_562:


//--------------------- .text._Z9image_funPfS_S_  --------------------------
	.section	.text._Z9image_funPfS_S_,"ax",@progbits
	.align	128
        .global         _Z9image_funPfS_S_
        .type           _Z9image_funPfS_S_,@function
        .size           _Z9image_funPfS_S_,(.L_x_563 - _Z9image_funPfS_S_)
        .other          _Z9image_funPfS_S_,@"STO_CUDA_ENTRY STV_DEFAULT"
_Z9image_funPfS_S_:
.text._Z9image_funPfS_S_:
        /* <DEDUP_REMOVED lines=15> */
[----:B------:R-:W-:-:S06]  /*00f0*/  IMAD R2, R2, 0x258, R3 ;  /* 0x0000025802027824 */ /* 0x000fcc00078e0203 */
[----:B------:R-:W2:Y:S01]  /*0100*/  LDC.64 R4, c[0x0][0x380] ;  /* 0x0000e000ff047b82 */ /* 0x000ea20000000a00 */
[----:B0-----:R-:W-:-:S05]  /*0110*/  IMAD.WIDE.U32 R6, R2, 0x4, R6 ;  /* 0x0000000402067825 */ /* 0x001fca00078e0006 */
[----:B-1----:R-:W3:Y:S01]  /*0120*/  LDG.E R3, desc[UR4][R6.64] ;  /* 0x0000000406037981 */ /* 0x002ee2000c1e1900 */
[----:B--2---:R-:W-:-:S05]  /*0130*/  IMAD.WIDE.U32 R4, R2, 0x4, R4 ;  /* 0x0000000402047825 */ /* 0x004fca00078e0004 */
[----:B------:R-:W2:Y:S01]  /*0140*/  LDG.E R0, desc[UR4][R4.64] ;  /* 0x0000000404007981 */ /* 0x000ea2000c1e1900 */
[----:B------:R-:W-:Y:S01]  /*0150*/  BSSY.RECONVERGENT B0, `(.L_x_100) ;  /* 0x000000c000007945 */ /* 0x000fe20003800200 */
[----:B---3--:R-:W0:Y:S08]  /*0160*/  MUFU.RCP R8, R3 ;  /* 0x0000000300087308 */ /* 0x008e300000001000 */
[----:B--2---:R-:W1:Y:S01]  /*0170*/  FCHK P0, R0, R3 ;  /* 0x0000000300007302 */ /* 0x004e620000000000 */
[----:B0-----:R-:W-:-:S04]  /*0180*/  FFMA R9, -R3, R8, 1 ;  /* 0x3f80000003097423 */ /* 0x001fc80000000108 */
[----:B------:R-:W-:-:S04]  /*0190*/  FFMA R9, R8, R9, R8 ;  /* 0x0000000908097223 */ /* 0x000fc80000000008 */
[----:B------:R-:W-:-:S04]  /*01a0*/  FFMA R8, R0, R9, RZ ;  /* 0x0000000900087223 */ /* 0x000fc800000000ff */
[----:B------:R-:W-:-:S04]  /*01b0*/  FFMA R10, -R3, R8, R0 ;  /* 0x00000008030a7223 */ /* 0x000fc80000000100 */
[----:B------:R-:W-:Y:S01]  /*01c0*/  FFMA R9, R9, R10, R8 ;  /* 0x0000000a09097223 */ /* 0x000fe20000000008 */
[----:B-1----:R-:W-:Y:S06]  /*01d0*/  @!P0 BRA `(.L_x_101) ;  /* 0x00000000000c8947 */ /* 0x002fec0003800000 */
[----:B------:R-:W-:-:S07]  /*01e0*/  MOV R4, 0x200 ;  /* 0x0000020000047802 */ /* 0x000fce0000000f00 */
[----:B------:R-:W-:Y:S05]  /*01f0*/  CALL.REL.NOINC `($__internal_6_$__cuda_sm3x_div_rn_noftz_f32_slowpath) ;  /* 0x0000000000187944 */ /* 0x000fea0003c00000 */
[----:B------:R-:W-:-:S07]  /*0200*/  IMAD.MOV.U32 R9, RZ, RZ, R0 ;  /* 0x000000ffff097224 */ /* 0x000fce00078e0000 */
.L_x_101:
[----:B------:R-:W-:Y:S05]  /*0210*/  BSYNC.RECONVERGENT B0 ;  /* 0x0000000000007941 */ /* 0x000fea0003800200 */
.L_x_100:
[----:B------:R-:W0:Y:S02]  /*0220*/  LDC.64 R4, c[0x0][0x390] ;  /* 0x0000e400ff047b82 */ /* 0x000e240000000a00 */
[----:B0-----:R-:W-:-:S05]  /*0230*/  IMAD.WIDE.U32 R2, R2, 0x4, R4 ;  /* 0x0000000402027825 */ /* 0x001fca00078e0004 */
[----:B------:R-:W-:Y:S01]  /*0240*/  STG.E desc[UR4][R2.64], R9 ;  /* 0x0000000902007986 */ /* 0x000fe2000c101904 */
[----:B------:R-:W-:Y:S05]  /*0250*/  EXIT ;  /* 0x000000000000794d */ /* 0x000fea0003800000 */
        .weak           $__internal_6_$__cuda_sm3x_div_rn_noftz_f32_slowpath
        .type           $__internal_6_$__cuda_sm3x_div_rn_noftz_f32_slowpath,@function
        .size           $__internal_6_$__cuda_sm3x_div_rn_noftz_f32_slowpath,(.L_x_563 - $__internal_6_$__cuda_sm3x_div_rn_noftz_f32_slowpath)
$__internal_6_$__cuda_sm3x_div_rn_noftz_f32_slowpath:
[--C-:B------:R-:W-:Y:S01]  /*0260*/  SHF.R.U32.HI R6, RZ, 0x17, R3.reuse ;  /* 0x00000017ff067819 */ /* 0x100fe20000011603 */
[----:B------:R-:W-:Y:S01]  /*0270*/  BSSY.RECONVERGENT B1, `(.L_x_102) ;  /* 0x0000064000017945 */ /* 0x000fe20003800200 */
[--C-:B------:R-:W-:Y:S01]  /*0280*/  SHF.R.U32.HI R5, RZ, 0x17, R0.reuse ;  /* 0x00000017ff057819 */ /* 0x100fe20000011600 */
[----:B------:R-:W-:Y:S01]  /*0290*/  IMAD.MOV.U32 R7, RZ, RZ, R0 ;  /* 0x000000ffff077224 */ /* 0x000fe200078e0000 */
[----:B------:R-:W-:Y:S01]  /*02a0*/  LOP3.LUT R6, R6, 0xff, RZ, 0xc0, !PT ;  /* 0x000000ff06067812 */ /* 0x000fe200078ec0ff */
[----:B------:R-:W-:Y:S01]  /*02b0*/  IMAD.MOV.U32 R8, RZ, RZ, R3 ;  /* 0x000000ffff087224 */ /* 0x000fe200078e0003 */
[----:B------:R-:W-:-:S03]  /*02c0*/  LOP3.LUT R5, R5, 0xff, RZ, 0xc0, !PT ;  /* 0x000000ff05057812 */ /* 0x000fc600078ec0ff */
[----:B------:R-:W-:Y:S02]  /*02d0*/  VIADD R11, R6, 0xffffffff ;  /* 0xffffffff060b7836 */ /* 0x000fe40000000000 */
[----:B------:R-:W-:-:S03]  /*02e0*/  VIADD R10, R5, 0xffffffff ;  /* 0xffffffff050a7836 */ /* 0x000fc60000000000 */
[----:B------:R-:W-:-:S04]  /*02f0*/  ISETP.GT.U32.AND P0, PT, R11, 0xfd, PT ;  /* 0x000000fd0b00780c */ /* 0x000fc80003f04070 */
[----:B------:R-:W-:-:S13]  /*0300*/  ISETP.GT.U32.OR P0, PT, R10, 0xfd, P0 ;  /* 0x000000fd0a00780c */ /* 0x000fda0000704470 */
[----:B------:R-:W-:Y:S01]  /*0310*/  @!P0 IMAD.MOV.U32 R9, RZ, RZ, RZ ;  /* 0x000000ffff098224 */ /* 0x000fe200078e00ff */
        /* <DEDUP_REMOVED lines=24> */
.L_x_103:
[----:B------:R-:W-:Y:S01]  /*04a0*/  LEA R3, R6, 0xc0800000, 0x17 ;  /* 0xc080000006037811 */ /* 0x000fe200078eb8ff */
[----:B------:R-:W-:Y:S01]  /*04b0*/  VIADD R5, R5, 0xffffff81 ;  /* 0xffffff8105057836 */ /* 0x000fe20000000000 */
[----:B------:R-:W-:Y:S03]  /*04c0*/  BSSY.RECONVERGENT B2, `(.L_x_108) ;  /* 0x0000035000027945 */ /* 0x000fe60003800200 */
        /* <DEDUP_REMOVED lines=15> */
[----:B------:R-:W-:-:S04]  /*05c0*/  IMAD.IADD R9, R3, 0x1, R6 ;  /* 0x0000000103097824 */ /* 0x000fc800078e0206 */
[----:B------:R-:W-:-:S05]  /*05d0*/  VIADD R3, R9, 0xffffffff ;  /* 0xffffffff09037836 */ /* 0x000fca0000000000 */
        /* <DEDUP_REMOVED lines=10> */
[CCC-:B------:R-:W-:Y:S01]  /*0680*/  FFMA.RM R6, R10.reuse, R8.reuse, R7.reuse ;  /* 0x000000080a067223 */ /* 0x1c0fe20000004007 */
[C---:B------:R-:W-:Y:S02]  /*0690*/  ISETP.NE.AND P2, PT, R9.reuse, RZ, PT ;  /* 0x000000ff0900720c */ /* 0x040fe40003f45270 */
[----:B------:R-:W-:Y:S02]  /*06a0*/  ISETP.NE.AND P1, PT, R9, RZ, PT ;  /* 0x000000ff0900720c */ /* 0x000fe40003f25270 */
[----:B------:R-:W-:Y:S01]  /*06b0*/  LOP3.LUT R5, R3, 0x7fffff, RZ, 0xc0, !PT ;  /* 0x007fffff03057812 */ /* 0x000fe200078ec0ff */
[----:B------:R-:W-:Y:S01]  /*06c0*/  FFMA.RP R3, R10, R8, R7 ;  /* 0x000000080a037223 */ /* 0x000fe20000008007 */
[----:B------:R-:W-:Y:S02]  /*06d0*/  VIADD R8, R9, 0x20 ;  /* 0x0000002009087836 */ /* 0x000fe40000000000 */
[----:B------:R-:W-:Y:S01]  /*06e0*/  LOP3.LUT R5, R5, 0x800000, RZ, 0xfc, !PT ;  /* 0x0080000005057812 */ /* 0x000fe200078efcff */
[----:B------:R-:W-:Y:S01]  /*06f0*/  IMAD.MOV R7, RZ, RZ, -R9 ;  /* 0x000000ffff077224 */ /* 0x000fe200078e0a09 */
[----:B------:R-:W-:-:S02]  /*0700*/  FSETP.NEU.FTZ.AND P0, PT, R3, R6, PT ;  /* 0x000000060300720b */ /* 0x000fc40003f1d000 */
[----:B------:R-:W-:Y:S02]  /*0710*/  SHF.L.U32 R8, R5, R8, RZ ;  /* 0x0000000805087219 */ /* 0x000fe400000006ff */
[----:B------:R-:W-:Y:S02]  /*0720*/  SEL R6, R7, RZ, P2 ;  /* 0x000000ff07067207 */ /* 0x000fe40001000000 */
[----:B------:R-:W-:Y:S02]  /*0730*/  ISETP.NE.AND P1, PT, R8, RZ, P1 ;  /* 0x000000ff0800720c */ /* 0x000fe40000f25270 */
[----:B------:R-:W-:Y:S02]  /*0740*/  SHF.R.U32.HI R6, RZ, R6, R5 ;  /* 0x00000006ff067219 */ /* 0x000fe40000011605 */
[----:B------:R-:W-:Y:S02]  /*0750*/  PLOP3.LUT P0, PT, P0, P1, PT, 0xf8, 0x8f ;  /* 0x00000000008f781c */ /* 0x000fe40000703f70 */
[----:B------:R-:W-:-:S02]  /*0760*/  SHF.R.U32.HI R8, RZ, 0x1, R6 ;  /* 0x00000001ff087819 */ /* 0x000fc40000011606 */
[----:B------:R-:W-:-:S04]  /*0770*/  SEL R3, RZ, 0x1, !P0 ;  /* 0x00000001ff037807 */ /* 0x000fc80004000000 */
[----:B------:R-:W-:-:S04]  /*0780*/  LOP3.LUT R3, R3, 0x1, R8, 0xf8, !PT ;  /* 0x0000000103037812 */ /* 0x000fc800078ef808 */
[----:B------:R-:W-:-:S05]  /*0790*/  LOP3.LUT R3, R3, R6, RZ, 0xc0, !PT ;  /* 0x0000000603037212 */ /* 0x000fca00078ec0ff */
[----:B------:R-:W-:-:S05]  /*07a0*/  IMAD.IADD R3, R8, 0x1, R3 ;  /* 0x0000000108037824 */ /* 0x000fca00078e0203 */
[----:B------:R-:W-:Y:S01]  /*07b0*/  LOP3.LUT R0, R3, R0, RZ, 0xfc, !PT ;  /* 0x0000000003007212 */ /* 0x000fe200078efcff */
[----:B------:R-:W-:Y:S06]  /*07c0*/  BRA `(.L_x_111) ;  /* 0x0000000000107947 */ /* 0x000fec0003800000 */
.L_x_110:
[----:B------:R-:W-:-:S04]  /*07d0*/  LOP3.LUT R0, R0, 0x80000000, RZ, 0xc0, !PT ;  /* 0x8000000000007812 */ /* 0x000fc800078ec0ff */
[----:B------:R-:W-:Y:S01]  /*07e0*/  LOP3.LUT R0, R0, 0x7f800000, RZ, 0xfc, !PT ;  /* 0x7f80000000007812 */ /* 0x000fe200078efcff */
[----:B------:R-:W-:Y:S06]  /*07f0*/  BRA `(.L_x_111) ;  /* 0x0000000000047947 */ /* 0x000fec0003800000 */
.L_x_109:
[----:B------:R-:W-:-:S07]  /*0800*/  IMAD R0, R6, 0x800000, R0 ;  /* 0x0080000006007824 */ /* 0x000fce00078e0200 */
.L_x_111:
[----:B------:R-:W-:Y:S05]  /*0810*/  BSYNC.RECONVERGENT B2 ;  /* 0x0000000000027941 */ /* 0x000fea0003800200 */
.L_x_108:
[----:B------:R-:W-:Y:S05]  /*0820*/  BRA `(.L_x_112) ;  /* 0x0000000000207947 */ /* 0x000fea0003800000 */
.L_x_107:
[----:B------:R-:W-:-:S04]  /*0830*/  LOP3.LUT R0, R8, 0x80000000, R7, 0x48, !PT ;  /* 0x8000000008007812 */ /* 0x000fc800078e4807 */
[----:B------:R-:W-:Y:S01]  /*0840*/  LOP3.LUT R0, R0, 0x7f800000, RZ, 0xfc, !PT ;  /* 0x7f80000000007812 */ /* 0x000fe200078efcff */
[----:B------:R-:W-:Y:S06]  /*0850*/  BRA `(.L_x_112) ;  /* 0x0000000000147947 */ /* 0x000fec0003800000 */
.L_x_106:
[----:B------:R-:W-:Y:S01]  /*0860*/  LOP3.LUT R0, R8, 0x80000000, R7, 0x48, !PT ;  /* 0x8000000008007812 */ /* 0x000fe200078e4807 */
[----:B------:R-:W-:Y:S06]  /*0870*/  BRA `(.L_x_112) ;  /* 0x00000000000c7947 */ /* 0x000fec0003800000 */
.L_x_105:
[----:B------:R-:W0:Y:S01]  /*0880*/  MUFU.RSQ R0, -QNAN ;  /* 0xffc0000000007908 */ /* 0x000e220000001400 */
[----:B------:R-:W-:Y:S05]  /*0890*/  BRA `(.L_x_112) ;  /* 0x0000000000047947 */ /* 0x000fea0003800000 */
.L_x_104:
[----:B------:R-:W-:-:S07]  /*08a0*/  FADD.FTZ R0, R0, R3 ;  /* 0x0000000300007221 */ /* 0x000fce0000010000 */
.L_x_112:
[----:B------:R-:W-:Y:S05]  /*08b0*/  BSYNC.RECONVERGENT B1 ;  /* 0x0000000000017941 */ /* 0x000fea0003800200 */
.L_x_102:
[----:B------:R-:W-:-:S04]  /*08c0*/  IMAD.MOV.U32 R5, RZ, RZ, 0x0 ;  /* 0x00000000ff057424 */ /* 0x000fc800078e00ff */
[----:B0-----:R-:W-:Y:S05]  /*08d0*/  RET.REL.NODEC R4 `(_Z9image_funPfS_S_) ;  /* 0xfffffff404c87950 */ /* 0x001fea0003c3ffff */
.L_x_113:
        /* <DEDUP_REMOVED lines=10> */
.L_x_563:


//--------------------- .text._Z6corr_vPfS_S_S_S_S_S_S_S_ --------------------------
	.section	.text._Z6corr_vPfS_S_S_S_S_S_S_S_,"ax",@progbits
	.align	128
        .global         _Z6corr_vPfS_S_S_S_S_S_S_S_
        .type           _Z6corr_vPfS_S_S_S_S_S_S_S_,@function
        .size           _Z6corr_vPfS_S_S_S_S_S_S_S_,(.L_x_587 - _Z6corr_vPfS_S_S_S_S_S_S_S_)
        .other          _Z6corr_vPfS_S_S_S_S_S_S_S_,@"STO_CUDA_ENTRY STV_DEFAULT"
_Z6corr_vPfS_S_S_S_S_S_S_S_:
.text._Z6corr_vPfS_S_S_S_S_S_S_S_:
        /* <DEDUP_REMOVED lines=15> */
[----:B------:R-:W-:-:S06]  /*00f0*/  IMAD R0, R0, 0x258, R13 ;  /* 0x0000025800007824 */ /* 0x000fcc00078e020d */
[----:B------:R-:W2:Y:S08]  /*0100*/  LDC.64 R2, c[0x0][0x3a0] ;  /* 0x0000e800ff027b82 */ /* 0x000eb00000000a00 */
[----:B------:R-:W3:Y:S08]  /*0110*/  LDC.64 R8, c[0x0][0x3a8] ;  /* 0x0000ea00ff087b82 */ /* 0x000ef00000000a00 */
[----:B------:R-:W4:Y:S01]  /*0120*/  LDC.64 R4, c[0x0][0x398] ;  /* 0x0000e600ff047b82 */ /* 0x000f220000000a00 */
[----:B0-----:R-:W-:-:S06]  /*0130*/  IMAD.WIDE.U32 R10, R0, 0x4, R10 ;  /* 0x00000004000a7825 */ /* 0x001fcc00078e000a */
[----:B-1----:R-:W5:Y:S01]  /*0140*/  LDG.E R10, desc[UR4][R10.64] ;  /* 0x000000040a0a7981 */ /* 0x002f62000c1e1900 */
[----:B------:R-:W0:Y:S01]  /*0150*/  LDC.64 R6, c[0x0][0x380] ;  /* 0x0000e000ff067b82 */ /* 0x000e220000000a00 */
[----:B--2---:R-:W-:-:S05]  /*0160*/  IMAD.WIDE.U32 R2, R0, 0x4, R2 ;  /* 0x0000000400027825 */ /* 0x004fca00078e0002 */
[----:B------:R-:W5:Y:S01]  /*0170*/  LDG.E R15, desc[UR4][R2.64] ;  /* 0x00000004020f7981 */ /* 0x000f62000c1e1900 */
[----:B---3--:R-:W-:-:S06]  /*0180*/  IMAD.WIDE.U32 R8, R0, 0x4, R8 ;  /* 0x0000000400087825 */ /* 0x008fcc00078e0008 */
[----:B------:R-:W2:Y:S01]  /*0190*/  LDG.E R9, desc[UR4][R8.64] ;  /* 0x0000000408097981 */ /* 0x000ea2000c1e1900 */
[----:B----4-:R-:W-:-:S05]  /*01a0*/  IMAD.WIDE.U32 R4, R0, 0x4, R4 ;  /* 0x0000000400047825 */ /* 0x010fca00078e0004 */
[----:B------:R-:W2:Y:S01]  /*01b0*/  LDG.E R14, desc[UR4][R4.64] ;  /* 0x00000004040e7981 */ /* 0x000ea2000c1e1900 */
[C---:B0-----:R-:W-:Y:S02]  /*01c0*/  IMAD.WIDE.U32 R12, R0.reuse, 0x4, R6 ;  /* 0x00000004000c7825 */ /* 0x041fe400078e0006 */
[----:B------:R-:W0:Y:S03]  /*01d0*/  LDC.64 R6, c[0x0][0x390] ;  /* 0x0000e400ff067b82 */ /* 0x000e260000000a00 */
[----:B------:R-:W3:Y:S01]  /*01e0*/  LDG.E R17, desc[UR4][R12.64] ;  /* 0x000000040c117981 */ /* 0x000ee2000c1e1900 */
[----:B-----5:R-:W-:Y:S01]  /*01f0*/  FMUL R15, R15, R10 ;  /* 0x0000000a0f0f7220 */ /* 0x020fe20000400000 */
[----:B0-----:R-:W-:-:S03]  /*0200*/  IMAD.WIDE.U32 R10, R0, 0x4, R6 ;  /* 0x00000004000a7825 */ /* 0x001fc600078e0006 */
[----:B------:R-:W0:Y:S01]  /*0210*/  LDC.64 R6, c[0x0][0x388] ;  /* 0x0000e200ff067b82 */ /* 0x000e220000000a00 */
[----:B--2---:R-:W-:-:S07]  /*0220*/  FFMA R14, R14, R9, R15 ;  /* 0x000000090e0e7223 */ /* 0x004fce000000000f */
[----:B------:R-:W1:Y:S01]  /*0230*/  LDC.64 R8, c[0x0][0x3b8] ;  /* 0x0000ee00ff087b82 */ /* 0x000e620000000a00 */
[----:B---3--:R-:W-:-:S07]  /*0240*/  FADD R17, R14, R17 ;  /* 0x000000110e117221 */ /* 0x008fce0000000000 */
[----:B------:R-:W2:Y:S01]  /*0250*/  LDC.64 R14, c[0x0][0x3c0] ;  /* 0x0000f000ff0e7b82 */ /* 0x000ea20000000a00 */
[----:B------:R2:W-:Y:S04]  /*0260*/  STG.E desc[UR4][R12.64], R17 ;  /* 0x000000110c007986 */ /* 0x0005e8000c101904 */
[----:B------:R-:W3:Y:S04]  /*0270*/  LDG.E R18, desc[UR4][R2.64] ;  /* 0x0000000402127981 */ /* 0x000ee8000c1e1900 */
[----:B------:R-:W4:Y:S04]  /*0280*/  LDG.E R16, desc[UR4][R4.64] ;  /* 0x0000000404107981 */ /* 0x000f28000c1e1900 */
[----:B------:R-:W5:Y:S01]  /*0290*/  LDG.E R20, desc[UR4][R10.64] ;  /* 0x000000040a147981 */ /* 0x000f62000c1e1900 */
[----:B-1----:R-:W-:-:S04]  /*02a0*/  IMAD.WIDE.U32 R8, R0, 0x4, R8 ;  /* 0x0000000400087825 */ /* 0x002fc800078e0008 */
[----:B--2---:R-:W-:-:S04]  /*02b0*/  IMAD.WIDE.U32 R12, R0, 0x4, R14 ;  /* 0x00000004000c7825 */ /* 0x004fc800078e000e */
[----:B0-----:R-:W-:-:S04]  /*02c0*/  IMAD.WIDE.U32 R6, R0, 0x4, R6 ;  /* 0x0000000400067825 */ /* 0x001fc800078e0006 */
[----:B---3--:R-:W-:-:S04]  /*02d0*/  FMUL R19, R18, R18 ;  /* 0x0000001212137220 */ /* 0x008fc80000400000 */
[----:B----4-:R-:W-:-:S04]  /*02e0*/  FFMA R19, R16, R16, R19 ;  /* 0x0000001010137223 */ /* 0x010fc80000000013 */
[----:B-----5:R-:W-:-:S05]  /*02f0*/  FADD R19, R19, R20 ;  /* 0x0000001413137221 */ /* 0x020fca0000000000 */
[----:B------:R-:W-:Y:S04]  /*0300*/  STG.E desc[UR4][R10.64], R19 ;  /* 0x000000130a007986 */ /* 0x000fe8000c101904 */
[----:B------:R-:W2:Y:S04]  /*0310*/  LDG.E R2, desc[UR4][R2.64] ;  /* 0x0000000402027981 */ /* 0x000ea8000c1e1900 */
[----:B------:R-:W2:Y:S04]  /*0320*/  LDG.E R13, desc[UR4][R12.64] ;  /* 0x000000040c0d7981 */ /* 0x000ea8000c1e1900 */
[----:B------:R-:W3:Y:S04]  /*0330*/  LDG.E R4, desc[UR4][R4.64] ;  /* 0x0000000404047981 */ /* 0x000ee8000c1e1900 */
[----:B------:R-:W3:Y:S04]  /*0340*/  LDG.E R9, desc[UR4][R8.64] ;  /* 0x0000000408097981 */ /* 0x000ee8000c1e1900 */
[----:B------:R-:W4:Y:S01]  /*0350*/  LDG.E R0, desc[UR4][R6.64] ;  /* 0x0000000406007981 */ /* 0x000f22000c1e1900 */
[----:B--2---:R-:W-:-:S04]  /*0360*/  FMUL R15, R2, R13 ;  /* 0x0000000d020f7220 */ /* 0x004fc80000400000 */
[----:B---3--:R-:W-:-:S04]  /*0370*/  FFMA R15, R4, R9, R15 ;  /* 0x00000009040f7223 */ /* 0x008fc8000000000f */
[----:B----4-:R-:W-:-:S05]  /*0380*/  FADD R15, R15, R0 ;  /* 0x000000000f0f7221 */ /* 0x010fca0000000000 */
[----:B------:R-:W-:Y:S01]  /*0390*/  STG.E desc[UR4][R6.64], R15 ;  /* 0x0000000f06007986 */ /* 0x000fe2000c101904 */
[----:B------:R-:W-:Y:S05]  /*03a0*/  EXIT ;  /* 0x000000000000794d */ /* 0x000fea0003800000 */
.L_x_114:
        /* <DEDUP_REMOVED lines=13> */
.L_x_587:


//--------------------- .text._Z15read_wavefiled2PfS_S_S_S_S_S_S_S_S_S_S_S_S_S_S_S_S_S_S_S_S_S_S_S_S_S_S_S_S_i --------------------------
	.section	.text._Z15read_wavefiled2PfS_S_S_S_S_S_S_S_S_S_S_S_S_S_S_S_S_S_S_S_S_S_S_S_S_S_S_S_S_i,"ax",@progbits
	.align	128
        .global         _Z15read_wavefiled2PfS_S_S_S_S_S_S_S_S_S_S_S_S_S_S_S_S_S_S_S_S_S_S_S_S_S_S_S_S_i
        .type           _Z15read_wavefiled2PfS_S_S_S_S_S_S_S_S_S_S_S_S_S_S_S_S_S_S_S_S_S_S_S_S_S_S_S_S_i,@function
        .size           _Z15read_wavefiled2PfS_S_S_S_S_S_S_S_S_S_S_S_S_S_S_S_S_S_S_S_S_S_S_S_S_S_S_S_S_i,(.L_x_588 - _Z15read_wavefiled2PfS_S_S_S_S_S_S_S_S_S_S_S_S_S_S_S_S_S_S_S_S_S_S_S_S_S_S_S_S_i)
        .other          _Z15read_wavefiled2PfS_S_S_S_S_S_S_S_S_S_S_S_S_S_S_S_S_S_S_S_S_S_S_S_S_S_S_S_S_i,@"STO_CUDA_ENTRY STV_DEFAULT"
_Z15read_wavefiled2PfS_S_S_S_S_S_S_S_S_S_S_S_S_S_S_S_S_S_S_S_S_S_S_S_S_S_S_S_S_i:
.text._Z15read_wavefiled2PfS_S_S_S_S_S_S_S_S_S_S_S_S_S_S_S_S_S_S_S_S_S_S_S_S_S_S_S_S_i:
[----:B------:R-:W-:Y:S01]  /*0000*/  LDC R1, c[0x0][0x37c] ;  /* 0x0000df00ff017b82 */ /* 0x000fe20000000800 */
[----:B------:R-:W0:Y:S07]  /*0010*/  S2R R3, SR_TID.X ;  /* 0x0000000000037919 */ /* 0x000e2e0000002100 */
[----:B------:R-:W0:Y:S01]  /*0020*/  S2UR UR4, SR_CTAID.X ;  /* 0x00000000000479c3 */ /* 0x000e220000002500 */
[----:B------:R-:W-:Y:S01]  /*0030*/  BSSY.RECONVERGENT B0, `(.L_x_115) ;  /* 0x000003c000007945 */ /* 0x000fe20003800200 */
[----:B------:R-:W1:Y:S06]  /*0040*/  S2R R5, SR_TID.Y ;  /* 0x0000000000057919 */ /* 0x000e6c0000002200 */
[----:B------:R-:W0:Y:S08]  /*0050*/  LDC R0, c[0x0][0x360] ;  /* 0x0000d800ff007b82 */ /* 0x000e300000000800 */
[----:B------:R-:W1:Y:S08]  /*0060*/  S2UR UR5, SR_CTAID.Y ;  /* 0x00000000000579c3 */ /* 0x000e700000002600 */
[----:B------:R-:W1:Y:S01]  /*0070*/  LDC R2, c[0x0][0x364] ;  /* 0x0000d900ff027b82 */ /* 0x000e620000000800 */
[----:B0-----:R-:W-:-:S05]  /*0080*/  IMAD R0, R0, UR4, R3 ;  /* 0x0000000400007c24 */ /* 0x001fca000f8e0203 */
[C---:B------:R-:W-:Y:S02]  /*0090*/  ISETP.GT.U32.AND P1, PT, R0.reuse, 0x257, PT ;  /* 0x000002570000780c */ /* 0x040fe40003f24070 */
[----:B------:R-:W-:Y:S01]  /*00a0*/  IADD3 R6, PT, PT, R0, -0x18a, RZ ;  /* 0xfffffe7600067810 */ /* 0x000fe20007ffe0ff */
[----:B-1----:R-:W-:Y:S01]  /*00b0*/  IMAD R3, R2, UR5, R5 ;  /* 0x0000000502037c24 */ /* 0x002fe2000f8e0205 */
[----:B------:R-:W-:Y:S01]  /*00c0*/  IADD3 R5, PT, PT, R0, -0xc2, RZ ;  /* 0xffffff3e00057810 */ /* 0x000fe20007ffe0ff */
[----:B------:R-:W0:Y:S03]  /*00d0*/  LDCU.64 UR4, c[0x0][0x358] ;  /* 0x00006b00ff0477ac */ /* 0x000e260008000a00 */
[C---:B------:R-:W-:Y:S02]  /*00e0*/  IADD3 R2, PT, PT, R3.reuse, -0xc2, RZ ;  /* 0xffffff3e03027810 */ /* 0x040fe40007ffe0ff */
[----:B------:R-:W-:-:S02]  /*00f0*/  ISETP.GT.U32.AND P0, PT, R3, 0x257, PT ;  /* 0x000002570300780c */ /* 0x000fc40003f04070 */
[----:B------:R-:W-:Y:S02]  /*0100*/  ISETP.GT.U32.OR P2, PT, R2, 0xb, P1 ;  /* 0x0000000b0200780c */ /* 0x000fe40000f44470 */
[----:B------:R-:W-:Y:S02]  /*0110*/  IADD3 R4, PT, PT, R3, -0x18a, RZ ;  /* 0xfffffe7603047810 */ /* 0x000fe40007ffe0ff */
[----:B------:R-:W-:Y:S02]  /*0120*/  ISETP.GT.U32.OR P3, PT, R5, 0xb, P0 ;  /* 0x0000000b0500780c */ /* 0x000fe40000764470 */
[----:B------:R-:W-:Y:S02]  /*0130*/  ISETP.GT.U32.OR P1, PT, R4, 0xb, P1 ;  /* 0x0000000b0400780c */ /* 0x000fe40000f24470 */
[----:B------:R-:W-:-:S05]  /*0140*/  ISETP.GT.U32.OR P0, PT, R6, 0xb, P0 ;  /* 0x0000000b0600780c */ /* 0x000fca0000704470 */
[----:B0-----:R-:W-:Y:S08]  /*0150*/  @P2 BRA `(.L_x_116) ;  /* 0x0000000000a42947 */ /* 0x001ff00003800000 */
[----:B------:R-:W0:Y:S01]  /*0160*/  LDC R5, c[0x0][0x470] ;  /* 0x00011c00ff057b82 */ /* 0x000e220000000800 */
[----:B------:R-:W-:-:S07]  /*0170*/  IMAD R2, R0, 0xc, R3 ;  /* 0x0000000c00027824 */ /* 0x000fce00078e0203 */
[----:B------:R-:W1:Y:S08]  /*0180*/  LDC.64 R6, c[0x0][0x380] ;  /* 0x0000e000ff067b82 */ /* 0x000e700000000a00 */
[----:B------:R-:W2:Y:S01]  /*0190*/  LDC.64 R8, c[0x0][0x440] ;  /* 0x00011000ff087b82 */ /* 0x000ea20000000a00 */
[----:B0-----:R-:W-:-:S07]  /*01a0*/  IMAD R2, R5, 0x1c20, R2 ;  /* 0x00001c2005027824 */ /* 0x001fce00078e0202 */
[----:B------:R-:W0:Y:S01]  /*01b0*/  LDC.64 R10, c[0x0][0x388] ;  /* 0x0000e200ff0a7b82 */ /* 0x000e220000000a00 */
[----:B------:R-:W-:Y:S01]  /*01c0*/  IADD3 R2, PT, PT, R2, -0xbc, RZ ;  /* 0xffffff4402027810 */ /* 0x000fe20007ffe0ff */
[----:B------:R-:W-:-:S06]  /*01d0*/  IMAD R4, R0, 0x258, R3 ;  /* 0x0000025800047824 */ /* 0x000fcc00078e0203 */
[----:B------:R-:W3:Y:S01]  /*01e0*/  LDC.64 R12, c[0x0][0x448] ;  /* 0x00011200ff0c7b82 */ /* 0x000ee20000000a00 */
[----:B-1----:R-:W-:-:S05]  /*01f0*/  IMAD.WIDE R6, R2, 0x4, R6 ;  /* 0x0000000402067825 */ /* 0x002fca00078e0206 */
[----:B------:R-:W4:Y:S01]  /*0200*/  LDG.E R5, desc[UR4][R6.64] ;  /* 0x0000000406057981 */ /* 0x000f22000c1e1900 */
[----:B--2---:R-:W-:Y:S01]  /*0210*/  IMAD.WIDE.U32 R8, R4, 0x4, R8 ;  /* 0x0000000404087825 */ /* 0x004fe200078e0008 */
[----:B------:R-:W1:Y:S03]  /*0220*/  LDC.64 R14, c[0x0][0x390] ;  /* 0x0000e400ff0e7b82 */ /* 0x000e660000000a00 */
[----:B0-----:R-:W-:-:S05]  /*0230*/  IMAD.WIDE R10, R2, 0x4, R10 ;  /* 0x00000004020a7825 */ /* 0x001fca00078e020a */
[----:B------:R-:W0:Y:S01]  /*0240*/  LDC.64 R16, c[0x0][0x398] ;  /* 0x0000e600ff107b82 */ /* 0x000e220000000a00 */
[----:B----4-:R0:W-:Y:S04]  /*0250*/  STG.E desc[UR4][R8.64], R5 ;  /* 0x0000000508007986 */ /* 0x0101e8000c101904 */
[----:B------:R2:W4:Y:S01]  /*0260*/  LDG.E R19, desc[UR4][R10.64] ;  /* 0x000000040a137981 */ /* 0x000522000c1e1900 */
[----:B---3--:R-:W-:-:S04]  /*0270*/  IMAD.WIDE.U32 R12, R4, 0x4, R12 ;  /* 0x00000004040c7825 */ /* 0x008fc800078e000c */
[C---:B-1----:R-:W-:Y:S02]  /*0280*/  IMAD.WIDE R6, R2.reuse, 0x4, R14 ;  /* 0x0000000402067825 */ /* 0x042fe400078e020e */
[----:B------:R-:W1:Y:S02]  /*0290*/  LDC.64 R14, c[0x0][0x450] ;  /* 0x00011400ff0e7b82 */ /* 0x000e640000000a00 */
[----:B0-----:R-:W-:-:S06]  /*02a0*/  IMAD.WIDE R8, R2, 0x4, R16 ;  /* 0x0000000402087825 */ /* 0x001fcc00078e0210 */
[----:B--2---:R-:W0:Y:S08]  /*02b0*/  LDC.64 R10, c[0x0][0x458] ;  /* 0x00011600ff0a7b82 */ /* 0x004e300000000a00 */
[----:B------:R-:W2:Y:S01]  /*02c0*/  LDC.64 R16, c[0x0][0x3a0] ;  /* 0x0000e800ff107b82 */ /* 0x000ea20000000a00 */
[----:B----4-:R2:W-:Y:S04]  /*02d0*/  STG.E desc[UR4][R12.64], R19 ;  /* 0x000000130c007986 */ /* 0x0105e8000c101904 */
[----:B------:R3:W4:Y:S01]  /*02e0*/  LDG.E R21, desc[UR4][R6.64] ;  /* 0x0000000406157981 */ /* 0x000722000c1e1900 */
[----:B-1----:R-:W-:-:S04]  /*02f0*/  IMAD.WIDE.U32 R14, R4, 0x4, R14 ;  /* 0x00000004040e7825 */ /* 0x002fc800078e000e */
[----:B0-----:R-:W-:-:S04]  /*0300*/  IMAD.WIDE.U32 R10, R4, 0x4, R10 ;  /* 0x00000004040a7825 */ /* 0x001fc800078e000a */
[----:B--2---:R-:W-:Y:S01]  /*0310*/  IMAD.WIDE R12, R2, 0x4, R16 ;  /* 0x00000004020c7825 */ /* 0x004fe200078e0210 */
[----:B---3--:R-:W0:Y:S08]  /*0320*/  LDC.64 R6, c[0x0][0x460] ;  /* 0x00011800ff067b82 */ /* 0x008e300000000a00 */
[----:B------:R-:W1:Y:S01]  /*0330*/  LDC.64 R16, c[0x0][0x3a8] ;  /* 0x0000ea00ff107b82 */ /* 0x000e620000000a00 */
[----:B----4-:R1:W-:Y:S04]  /*0340*/  STG.E desc[UR4][R14.64], R21 ;  /* 0x000000150e007986 */ /* 0x0103e8000c101904 */
[----:B------:R2:W3:Y:S01]  /*0350*/  LDG.E R23, desc[UR4][R8.64] ;  /* 0x0000000408177981 */ /* 0x0004e2000c1e1900 */
[----:B0-----:R-:W-:-:S04]  /*0360*/  IMAD.WIDE.U32 R6, R4, 0x4, R6 ;  /* 0x0000000404067825 */ /* 0x001fc800078e0006 */
[----:B-1----:R-:W-:Y:S01]  /*0370*/  IMAD.WIDE R14, R2, 0x4, R16 ;  /* 0x00000004020e7825 */ /* 0x002fe200078e0210 */
[----:B--2---:R-:W0:Y:S01]  /*0380*/  LDC.64 R8, c[0x0][0x468] ;  /* 0x00011a00ff087b82 */ /* 0x004e220000000a00 */
[----:B---3--:R1:W-:Y:S04]  /*0390*/  STG.E desc[UR4][R10.64], R23 ;  /* 0x000000170a007986 */ /* 0x0083e8000c101904 */
[----:B------:R-:W2:Y:S01]  /*03a0*/  LDG.E R13, desc[UR4][R12.64] ;  /* 0x000000040c0d7981 */ /* 0x000ea2000c1e1900 */
[----:B0-----:R-:W-:-:S03]  /*03b0*/  IMAD.WIDE.U32 R4, R4, 0x4, R8 ;  /* 0x0000000404047825 */ /* 0x001fc600078e0008 */
[----:B--2---:R1:W-:Y:S04]  /*03c0*/  STG.E desc[UR4][R6.64], R13 ;  /* 0x0000000d06007986 */ /* 0x0043e8000c101904 */
[----:B------:R-:W2:Y:S04]  /*03d0*/  LDG.E R15, desc[UR4][R14.64] ;  /* 0x000000040e0f7981 */ /* 0x000ea8000c1e1900 */
[----:B--2---:R1:W-:Y:S02]  /*03e0*/  STG.E desc[UR4][R4.64], R15 ;  /* 0x0000000f04007986 */ /* 0x0043e4000c101904 */
.L_x_116:
[----:B------:R-:W-:Y:S05]  /*03f0*/  BSYNC.RECONVERGENT B0 ;  /* 0x0000000000007941 */ /* 0x000fea0003800200 */
.L_x_115:
[----:B------:R-:W-:Y:S04]  /*0400*/  BSSY.RECONVERGENT B0, `(.L_x_117) ;  /* 0x000002b000007945 */ /* 0x000fe80003800200 */
[----:B------:R-:W-:Y:S05]  /*0410*/  @P1 BRA `(.L_x_118) ;  /* 0x0000000000a41947 */ /* 0x000fea0003800000 */
[----:B-1----:R-:W0:Y:S01]  /*0420*/  LDC R5, c[0x0][0x470] ;  /* 0x00011c00ff057b82 */ /* 0x002e220000000800 */
        /* <DEDUP_REMOVED lines=15> */
[----:B------:R4:W5:Y:S01]  /*0520*/  LDG.E R19, desc[UR4][R8.64] ;  /* 0x0000000408137981 */ /* 0x000962000c1e1900 */
[----:B---3--:R-:W-:-:S04]  /*0530*/  IMAD.WIDE.U32 R14, R4, 0x4, R14 ;  /* 0x00000004040e7825 */ /* 0x008fc800078e000e */
[----:B0-----:R-:W-:Y:S02]  /*0540*/  IMAD.WIDE R6, R2, 0x4, R10 ;  /* 0x0000000402067825 */ /* 0x001fe400078e020a */
[----:B------:R-:W0:Y:S02]  /*0550*/  LDC.64 R10, c[0x0][0x3c8] ;  /* 0x0000f200ff0a7b82 */ /* 0x000e240000000a00 */
[----:B-1----:R-:W-:-:S06]  /*0560*/  IMAD.WIDE.U32 R16, R4, 0x4, R16 ;  /* 0x0000000404107825 */ /* 0x002fcc00078e0010 */
[----:B--2---:R-:W1:Y:S08]  /*0570*/  LDC.64 R12, c[0x0][0x458] ;  /* 0x00011600ff0c7b82 */ /* 0x004e700000000a00 */
[----:B----4-:R-:W2:Y:S01]  /*0580*/  LDC.64 R8, c[0x0][0x3d0] ;  /* 0x0000f400ff087b82 */ /* 0x010ea20000000a00 */
[----:B-----5:R3:W-:Y:S04]  /*0590*/  STG.E desc[UR4][R14.64], R19 ;  /* 0x000000130e007986 */ /* 0x0207e8000c101904 */
[----:B------:R4:W5:Y:S01]  /*05a0*/  LDG.E R21, desc[UR4][R6.64] ;  /* 0x0000000406157981 */ /* 0x000962000c1e1900 */
[----:B0-----:R-:W-:-:S04]  /*05b0*/  IMAD.WIDE R10, R2, 0x4, R10 ;  /* 0x00000004020a7825 */ /* 0x001fc800078e020a */
[----:B-1----:R-:W-:Y:S01]  /*05c0*/  IMAD.WIDE.U32 R12, R4, 0x4, R12 ;  /* 0x00000004040c7825 */ /* 0x002fe200078e000c */
[----:B---3--:R-:W0:Y:S03]  /*05d0*/  LDC.64 R14, c[0x0][0x460] ;  /* 0x00011800ff0e7b82 */ /* 0x008e260000000a00 */
[----:B--2---:R-:W-:-:S05]  /*05e0*/  IMAD.WIDE R8, R2, 0x4, R8 ;  /* 0x0000000402087825 */ /* 0x004fca00078e0208 */
[----:B----4-:R-:W1:Y:S01]  /*05f0*/  LDC.64 R6, c[0x0][0x3d8] ;  /* 0x0000f600ff067b82 */ /* 0x010e620000000a00 */
[----:B-----5:R2:W-:Y:S04]  /*0600*/  STG.E desc[UR4][R16.64], R21 ;  /* 0x0000001510007986 */ /* 0x0205e8000c101904 */
[----:B------:R3:W4:Y:S01]  /*0610*/  LDG.E R5, desc[UR4][R10.64] ;  /* 0x000000040a057981 */ /* 0x000722000c1e1900 */
[----:B0-----:R-:W-:-:S04]  /*0620*/  IMAD.WIDE.U32 R14, R4, 0x4, R14 ;  /* 0x00000004040e7825 */ /* 0x001fc800078e000e */
[----:B-1----:R-:W-:Y:S01]  /*0630*/  IMAD.WIDE R6, R2, 0x4, R6 ;  /* 0x0000000402067825 */ /* 0x002fe200078e0206 */
[----:B---3--:R-:W0:Y:S01]  /*0640*/  LDC.64 R10, c[0x0][0x468] ;  /* 0x00011a00ff0a7b82 */ /* 0x008e220000000a00 */
[----:B----4-:R2:W-:Y:S04]  /*0650*/  STG.E desc[UR4][R12.64], R5 ;  /* 0x000000050c007986 */ /* 0x0105e8000c101904 */
[----:B------:R-:W3:Y:S01]  /*0660*/  LDG.E R9, desc[UR4][R8.64] ;  /* 0x0000000408097981 */ /* 0x000ee2000c1e1900 */
[----:B0-----:R-:W-:-:S03]  /*0670*/  IMAD.WIDE.U32 R10, R4, 0x4, R10 ;  /* 0x00000004040a7825 */ /* 0x001fc600078e000a */
[----:B---3--:R2:W-:Y:S04]  /*0680*/  STG.E desc[UR4][R14.64], R9 ;  /* 0x000000090e007986 */ /* 0x0085e8000c101904 */
[----:B------:R-:W3:Y:S04]  /*0690*/  LDG.E R7, desc[UR4][R6.64] ;  /* 0x0000000406077981 */ /* 0x000ee8000c1e1900 */
[----:B---3--:R2:W-:Y:S02]  /*06a0*/  STG.E desc[UR4][R10.64], R7 ;  /* 0x000000070a007986 */ /* 0x0085e4000c101904 */
.L_x_118:
[----:B------:R-:W-:Y:S05]  /*06b0*/  BSYNC.RECONVERGENT B0 ;  /* 0x0000000000007941 */ /* 0x000fea0003800200 */
.L_x_117:
[----:B------:R-:W-:Y:S04]  /*06c0*/  BSSY.RECONVERGENT B0, `(.L_x_119) ;  /* 0x000002a000007945 */ /* 0x000fe80003800200 */
[----:B------:R-:W-:Y:S05]  /*06d0*/  @P3 BRA `(.L_x_120) ;  /* 0x0000000000a03947 */ /* 0x000fea0003800000 */
[----:B-12---:R-:W0:Y:S01]  /*06e0*/  LDC R5, c[0x0][0x470] ;  /* 0x00011c00ff057b82 */ /* 0x006e220000000800 */
[----:B------:R-:W-:-:S07]  /*06f0*/  IMAD R2, R0, 0x258, R3 ;  /* 0x0000025800027824 */ /* 0x000fce00078e0203 */
[----:B------:R-:W1:Y:S08]  /*0700*/  LDC.64 R6, c[0x0][0x3e0] ;  /* 0x0000f800ff067b82 */ /* 0x000e700000000a00 */
[----:B------:R-:W2:Y:S01]  /*0710*/  LDC.64 R10, c[0x0][0x440] ;  /* 0x00011000ff0a7b82 */ /* 0x000ea20000000a00 */
[----:B0-----:R-:W-:-:S07]  /*0720*/  IMAD R4, R5, 0x1c20, R2 ;  /* 0x00001c2005047824 */ /* 0x001fce00078e0202 */
[----:B------:R-:W0:Y:S01]  /*0730*/  LDC.64 R8, c[0x0][0x3e8] ;  /* 0x0000fa00ff087b82 */ /* 0x000e220000000a00 */
[----:B------:R-:W-:-:S07]  /*0740*/  IADD3 R4, PT, PT, R4, -0x1b8a0, RZ ;  /* 0xfffe476004047810 */ /* 0x000fce0007ffe0ff */
[----:B------:R-:W3:Y:S01]  /*0750*/  LDC.64 R14, c[0x0][0x448] ;  /* 0x00011200ff0e7b82 */ /* 0x000ee20000000a00 */
[----:B-1----:R-:W-:-:S05]  /*0760*/  IMAD.WIDE R6, R4, 0x4, R6 ;  /* 0x0000000404067825 */ /* 0x002fca00078e0206 */
[----:B------:R1:W4:Y:S01]  /*0770*/  LDG.E R5, desc[UR4][R6.64] ;  /* 0x0000000406057981 */ /* 0x000322000c1e1900 */
[----:B--2---:R-:W-:Y:S01]  /*0780*/  IMAD.WIDE.U32 R12, R2, 0x4, R10 ;  /* 0x00000004020c7825 */ /* 0x004fe200078e000a */
[----:B------:R-:W2:Y:S03]  /*0790*/  LDC.64 R16, c[0x0][0x450] ;  /* 0x00011400ff107b82 */ /* 0x000ea60000000a00 */
[----:B0-----:R-:W-:-:S05]  /*07a0*/  IMAD.WIDE R8, R4, 0x4, R8 ;  /* 0x0000000404087825 */ /* 0x001fca00078e0208 */
[----:B------:R-:W0:Y:S01]  /*07b0*/  LDC.64 R10, c[0x0][0x3f0] ;  /* 0x0000fc00ff0a7b82 */ /* 0x000e220000000a00 */
[----:B---3--:R-:W-:-:S07]  /*07c0*/  IMAD.WIDE.U32 R14, R2, 0x4, R14 ;  /* 0x00000004020e7825 */ /* 0x008fce00078e000e */
[----:B-1----:R-:W1:Y:S01]  /*07d0*/  LDC.64 R6, c[0x0][0x3f8] ;  /* 0x0000fe00ff067b82 */ /* 0x002e620000000a00 */
[----:B----4-:R3:W-:Y:S04]  /*07e0*/  STG.E desc[UR4][R12.64], R5 ;  /* 0x000000050c007986 */ /* 0x0107e8000c101904 */
[----:B------:R4:W5:Y:S01]  /*07f0*/  LDG.E R19, desc[UR4][R8.64] ;  /* 0x0000000408137981 */ /* 0x000962000c1e1900 */
[----:B0-----:R-:W-:-:S04]  /*0800*/  IMAD.WIDE R10, R4, 0x4, R10 ;  /* 0x00000004040a7825 */ /* 0x001fc800078e020a */
[----:B--2---:R-:W-:Y:S01]  /*0810*/  IMAD.WIDE.U32 R16, R2, 0x4, R16 ;  /* 0x0000000402107825 */ /* 0x004fe200078e0010 */
[----:B---3--:R-:W0:Y:S03]  /*0820*/  LDC.64 R12, c[0x0][0x458] ;  /* 0x00011600ff0c7b82 */ /* 0x008e260000000a00 */
[----:B-1----:R-:W-:-:S05]  /*0830*/  IMAD.WIDE R6, R4, 0x4, R6 ;  /* 0x0000000404067825 */ /* 0x002fca00078e0206 */
[----:B----4-:R-:W1:Y:S01]  /*0840*/  LDC.64 R8, c[0x0][0x400] ;  /* 0x00010000ff087b82 */ /* 0x010e620000000a00 */
[----:B-----5:R2:W-:Y:S04]  /*0850*/  STG.E desc[UR4][R14.64], R19 ;  /* 0x000000130e007986 */ /* 0x0205e8000c101904 */
[----:B------:R3:W4:Y:S01]  /*0860*/  LDG.E R21, desc[UR4][R10.64] ;  /* 0x000000040a157981 */ /* 0x000722000c1e1900 */
[----:B0-----:R-:W-:-:S04]  /*0870*/  IMAD.WIDE.U32 R12, R2, 0x4, R12 ;  /* 0x00000004020c7825 */ /* 0x001fc800078e000c */
[----:B-1----:R-:W-:Y:S01]  /*0880*/  IMAD.WIDE R8, R4, 0x4, R8 ;  /* 0x0000000404087825 */ /* 0x002fe200078e0208 */
[----:B--2---:R-:W0:Y:S08]  /*0890*/  LDC.64 R14, c[0x0][0x460] ;  /* 0x00011800ff0e7b82 */ /* 0x004e300000000a00 */
[----:B---3--:R-:W1:Y:S01]  /*08a0*/  LDC.64 R10, c[0x0][0x408] ;  /* 0x00010200ff0a7b82 */ /* 0x008e620000000a00 */
[----:B----4-:R3:W-:Y:S04]  /*08b0*/  STG.E desc[UR4][R16.64], R21 ;  /* 0x0000001510007986 */ /* 0x0107e8000c101904 */
[----:B------:R2:W4:Y:S01]  /*08c0*/  LDG.E R23, desc[UR4][R6.64] ;  /* 0x0000000406177981 */ /* 0x000522000c1e1900 */
[----:B0-----:R-:W-:-:S04]  /*08d0*/  IMAD.WIDE.U32 R14, R2, 0x4, R14 ;  /* 0x00000004020e7825 */ /* 0x001fc800078e000e */
[----:B-1----:R-:W-:Y:S01]  /*08e0*/  IMAD.WIDE R4, R4, 0x4, R10 ;  /* 0x0000000404047825 */ /* 0x002fe200078e020a */
[----:B--2---:R-:W0:Y:S01]  /*08f0*/  LDC.64 R6, c[0x0][0x468] ;  /* 0x00011a00ff067b82 */ /* 0x004e220000000a00 */
[----:B----4-:R3:W-:Y:S04]  /*0900*/  STG.E desc[UR4][R12.64], R23 ;  /* 0x000000170c007986 */ /* 0x0107e8000c101904 */
[----:B------:R-:W2:Y:S01]  /*0910*/  LDG.E R9, desc[UR4][R8.64] ;  /* 0x0000000408097981 */ /* 0x000ea2000c1e1900 */
[----:B0-----:R-:W-:-:S03]  /*0920*/  IMAD.WIDE.U32 R6, R2, 0x4, R6 ;  /* 0x0000000402067825 */ /* 0x001fc600078e0006 */
[----:B--2---:R3:W-:Y:S04]  /*0930*/  STG.E desc[UR4][R14.64], R9 ;  /* 0x000000090e007986 */ /* 0x0047e8000c101904 */
[----:B------:R-:W2:Y:S04]  /*0940*/  LDG.E R5, desc[UR4][R4.64] ;  /* 0x0000000404057981 */ /* 0x000ea8000c1e1900 */
[----:B--2---:R3:W-:Y:S02]  /*0950*/  STG.E desc[UR4][R6.64], R5 ;  /* 0x0000000506007986 */ /* 0x0047e4000c101904 */
.L_x_120:
[----:B------:R-:W-:Y:S05]  /*0960*/  BSYNC.RECONVERGENT B0 ;  /* 0x0000000000007941 */ /* 0x000fea0003800200 */
.L_x_119:
[----:B------:R-:W-:Y:S05]  /*0970*/  @P0 EXIT ;  /* 0x000000000000094d */ /* 0x000fea0003800000 */
[----:B-123--:R-:W0:Y:S01]  /*0980*/  LDC R7, c[0x0][0x470] ;  /* 0x00011c00ff077b82 */ /* 0x00ee220000000800 */
        /* <DEDUP_REMOVED lines=10> */
[----:B------:R-:W2:Y:S08]  /*0a30*/  LDC.64 R14, c[0x0][0x450] ;  /* 0x00011400ff0e7b82 */ /* 0x000eb00000000a00 */
[----:B------:R-:W5:Y:S01]  /*0a40*/  LDC.64 R8, c[0x0][0x420] ;  /* 0x00010800ff087b82 */ /* 0x000f620000000a00 */
[----:B---3--:R-:W-:-:S07]  /*0a50*/  IMAD.WIDE R6, R2, 0x4, R6 ;  /* 0x0000000402067825 */ /* 0x008fce00078e0206 */
[----:B-1----:R-:W1:Y:S01]  /*0a60*/  LDC.64 R4, c[0x0][0x428] ;  /* 0x00010a00ff047b82 */ /* 0x002e620000000a00 */
[----:B----4-:R3:W-:Y:S04]  /*0a70*/  STG.E desc[UR4][R10.64], R3 ;  /* 0x000000030a007986 */ /* 0x0107e8000c101904 */
[----:B------:R4:W4:Y:S01]  /*0a80*/  LDG.E R17, desc[UR4][R6.64] ;  /* 0x0000000406117981 */ /* 0x000922000c1e1900 */
[----:B0-----:R-:W-:-:S04]  /*0a90*/  IMAD.WIDE.U32 R12, R0, 0x4, R12 ;  /* 0x00000004000c7825 */ /* 0x001fc800078e000c */
[----:B-----5:R-:W-:Y:S01]  /*0aa0*/  IMAD.WIDE R8, R2, 0x4, R8 ;  /* 0x0000000402087825 */ /* 0x020fe200078e0208 */
[----:B---3--:R-:W0:Y:S03]  /*0ab0*/  LDC.64 R10, c[0x0][0x458] ;  /* 0x00011600ff0a7b82 */ /* 0x008e260000000a00 */
[----:B--2---:R-:W-:-:S04]  /*0ac0*/  IMAD.WIDE.U32 R14, R0, 0x4, R14 ;  /* 0x00000004000e7825 */ /* 0x004fc800078e000e */
[----:B-1----:R-:W-:Y:S01]  /*0ad0*/  IMAD.WIDE R4, R2, 0x4, R4 ;  /* 0x0000000402047825 */ /* 0x002fe200078e0204 */
[----:B----4-:R-:W1:Y:S01]  /*0ae0*/  LDC.64 R6, c[0x0][0x430] ;  /* 0x00010c00ff067b82 */ /* 0x010e620000000a00 */
[----:B------:R2:W-:Y:S04]  /*0af0*/  STG.E desc[UR4][R12.64], R17 ;  /* 0x000000110c007986 */ /* 0x0005e8000c101904 */
[----:B------:R3:W4:Y:S01]  /*0b00*/  LDG.E R19, desc[UR4][R8.64] ;  /* 0x0000000408137981 */ /* 0x000722000c1e1900 */
[----:B0-----:R-:W-:-:S04]  /*0b10*/  IMAD.WIDE.U32 R10, R0, 0x4, R10 ;  /* 0x00000004000a7825 */ /* 0x001fc800078e000a */
[----:B-1----:R-:W-:Y:S01]  /*0b20*/  IMAD.WIDE R6, R2, 0x4, R6 ;  /* 0x0000000402067825 */ /* 0x002fe200078e0206 */
[----:B--2---:R-:W0:Y:S08]  /*0b30*/  LDC.64 R12, c[0x0][0x460] ;  /* 0x00011800ff0c7b82 */ /* 0x004e300000000a00 */
[----:B---3--:R-:W1:Y:S01]  /*0b40*/  LDC.64 R8, c[0x0][0x438] ;  /* 0x00010e00ff087b82 */ /* 0x008e620000000a00 */
[----:B----4-:R-:W-:Y:S04]  /*0b50*/  STG.E desc[UR4][R14.64], R19 ;  /* 0x000000130e007986 */ /* 0x010fe8000c101904 */
[----:B------:R2:W3:Y:S01]  /*0b60*/  LDG.E R21, desc[UR4][R4.64] ;  /* 0x0000000404157981 */ /* 0x0004e2000c1e1900 */
[----:B0-----:R-:W-:-:S04]  /*0b70*/  IMAD.WIDE.U32 R12, R0, 0x4, R12 ;  /* 0x00000004000c7825 */ /* 0x001fc800078e000c */
[----:B-1----:R-:W-:Y:S01]  /*0b80*/  IMAD.WIDE R2, R2, 0x4, R8 ;  /* 0x0000000402027825 */ /* 0x002fe200078e0208 */
[----:B--2---:R-:W0:Y:S01]  /*0b90*/  LDC.64 R4, c[0x0][0x468] ;  /* 0x00011a00ff047b82 */ /* 0x004e220000000a00 */
[----:B---3--:R-:W-:Y:S04]  /*0ba0*/  STG.E desc[UR4][R10.64], R21 ;  /* 0x000000150a007986 */ /* 0x008fe8000c101904 */
[----:B------:R-:W2:Y:S01]  /*0bb0*/  LDG.E R7, desc[UR4][R6.64] ;  /* 0x0000000406077981 */ /* 0x000ea2000c1e1900 */
[----:B0-----:R-:W-:-:S03]  /*0bc0*/  IMAD.WIDE.U32 R4, R0, 0x4, R4 ;  /* 0x0000000400047825 */ /* 0x001fc600078e0004 */
[----:B--2---:R-:W-:Y:S04]  /*0bd0*/  STG.E desc[UR4][R12.64], R7 ;  /* 0x000000070c007986 */ /* 0x004fe8000c101904 */
[----:B------:R-:W2:Y:S04]  /*0be0*/  LDG.E R3, desc[UR4][R2.64] ;  /* 0x0000000402037981 */ /* 0x000ea8000c1e1900 */
[----:B--2---:R-:W-:Y:S01]  /*0bf0*/  STG.E desc[UR4][R4.64], R3 ;  /* 0x0000000304007986 */ /* 0x004fe2000c101904 */
[----:B------:R-:W-:Y:S05]  /*0c00*/  EXIT ;  /* 0x000000000000794d */ /* 0x000fea0003800000 */
.L_x_121:
        /* <DEDUP_REMOVED lines=15> */
.L_x_588:


//--------------------- .text._Z15read_wavefiled1PfS_S_S_S_S_S_S_S_S_i --------------------------
	.section	.text._Z15read_wavefiled1PfS_S_S_S_S_S_S_S_S_i,"ax",@progbits
	.align	128
        .global         _Z15read_wavefiled1PfS_S_S_S_S_S_S_S_S_i
        .type           _Z15read_wavefiled1PfS_S_S_S_S_S_S_S_S_i,@function
        .size           _Z15read_wavefiled1PfS_S_S_S_S_S_S_S_S_i,(.L_x_589 - _Z15read_wavefiled1PfS_S_S_S_S_S_S_S_S_i)
        .other          _Z15read_wavefiled1PfS_S_S_S_S_S_S_S_S_i,@"STO_CUDA_ENTRY STV_DEFAULT"
_Z15read_wavefiled1PfS_S_S_S_S_S_S_S_S_i:
.text._Z15read_wavefiled1PfS_S_S_S_S_S_S_S_S_i:
[----:B------:R-:W-:Y:S01]  /*0000*/  LDC R1, c[0x0][0x37c] ;  /* 0x0000df00ff017b82 */ /* 0x000fe20000000800 */
[----:B------:R-:W0:Y:S07]  /*0010*/  S2R R5, SR_TID.Y ;  /* 0x0000000000057919 */ /* 0x000e2e0000002200 */
[----:B------:R-:W1:Y:S01]  /*0020*/  LDC R3, c[0x0][0x360] ;  /* 0x0000d800ff037b82 */ /* 0x000e620000000800 */
[----:B------:R-:W1:Y:S07]  /*0030*/  S2R R2, SR_TID.X ;  /* 0x0000000000027919 */ /* 0x000e6e0000002100 */
[----:B------:R-:W0:Y:S08]  /*0040*/  S2UR UR5, SR_CTAID.Y ;  /* 0x00000000000579c3 */ /* 0x000e300000002600 */
[----:B------:R-:W0:Y:S08]  /*0050*/  LDC R0, c[0x0][0x364] ;  /* 0x0000d900ff007b82 */ /* 0x000e300000000800 */
[----:B------:R-:W1:Y:S08]  /*0060*/  S2UR UR4, SR_CTAID.X ;  /* 0x00000000000479c3 */ /* 0x000e700000002500 */
[----:B------:R-:W2:Y:S01]  /*0070*/  LDC.64 R8, c[0x0][0x380] ;  /* 0x0000e000ff087b82 */ /* 0x000ea20000000a00 */
[----:B0-----:R-:W-:-:S05]  /*0080*/  IMAD R0, R0, UR5, R5 ;  /* 0x0000000500007c24 */ /* 0x001fca000f8e0205 */
[----:B------:R-:W-:Y:S01]  /*0090*/  IADD3 R4, PT, PT, R0, -0xc2, RZ ;  /* 0xffffff3e00047810 */ /* 0x000fe20007ffe0ff */
[----:B-1----:R-:W-:-:S03]  /*00a0*/  IMAD R3, R3, UR4, R2 ;  /* 0x0000000403037c24 */ /* 0x002fc6000f8e0202 */
[----:B------:R-:W-:Y:S01]  /*00b0*/  ISETP.GT.U32.AND P0, PT, R4, 0xb, PT ;  /* 0x0000000b0400780c */ /* 0x000fe20003f04070 */
[----:B------:R-:W0:Y:S01]  /*00c0*/  LDCU.64 UR4, c[0x0][0x358] ;  /* 0x00006b00ff0477ac */ /* 0x000e220008000a00 */
[----:B------:R-:W1:Y:S02]  /*00d0*/  LDC.64 R4, c[0x0][0x388] ;  /* 0x0000e200ff047b82 */ /* 0x000e640000000a00 */
[----:B------:R-:W-:-:S13]  /*00e0*/  ISETP.GT.U32.OR P1, PT, R3, 0x257, P0 ;  /* 0x000002570300780c */ /* 0x000fda0000724470 */
[----:B------:R-:W3:Y:S01]  /*00f0*/  @!P1 LDC R7, c[0x0][0x3d0] ;  /* 0x0000f400ff079b82 */ /* 0x000ee20000000800 */
[----:B------:R-:W-:-:S04]  /*0100*/  @!P1 IMAD R2, R3, 0xc, R0 ;  /* 0x0000000c03029824 */ /* 0x000fc800078e0200 */
[----:B---3--:R-:W-:-:S03]  /*0110*/  @!P1 IMAD R2, R7, 0x1c20, R2 ;  /* 0x00001c2007029824 */ /* 0x008fc600078e0202 */
[----:B------:R-:W3:Y:S02]  /*0120*/  LDC.64 R6, c[0x0][0x3c8] ;  /* 0x0000f200ff067b82 */ /* 0x000ee40000000a00 */
[----:B------:R-:W-:-:S05]  /*0130*/  @!P1 IADD3 R11, PT, PT, R2, -0xbc, RZ ;  /* 0xffffff44020b9810 */ /* 0x000fca0007ffe0ff */
[----:B-1----:R-:W-:-:S05]  /*0140*/  @!P1 IMAD.WIDE R4, R11, 0x4, R4 ;  /* 0x000000040b049825 */ /* 0x002fca00078e0204 */
[----:B0-----:R0:W4:Y:S01]  /*0150*/  @!P1 LDG.E R13, desc[UR4][R4.64] ;  /* 0x00000004040d9981 */ /* 0x001122000c1e1900 */
[----:B------:R-:W-:Y:S02]  /*0160*/  @!P1 IMAD R15, R3, 0x258, R0 ;  /* 0x00000258030f9824 */ /* 0x000fe400078e0200 */
[----:B--2---:R-:W-:Y:S01]  /*0170*/  @!P1 IMAD.WIDE R8, R11, 0x4, R8 ;  /* 0x000000040b089825 */ /* 0x004fe200078e0208 */
[----:B------:R-:W-:Y:S01]  /*0180*/  IADD3 R2, PT, PT, R0, -0x18a, RZ ;  /* 0xfffffe7600027810 */ /* 0x000fe20007ffe0ff */
[----:B------:R-:W1:Y:S02]  /*0190*/  LDC.64 R10, c[0x0][0x398] ;  /* 0x0000e600ff0a7b82 */ /* 0x000e640000000a00 */
[----:B---3--:R-:W-:Y:S01]  /*01a0*/  @!P1 IMAD.WIDE.U32 R6, R15, 0x4, R6 ;  /* 0x000000040f069825 */ /* 0x008fe200078e0006 */
[----:B------:R-:W-:-:S05]  /*01b0*/  ISETP.GT.U32.AND P0, PT, R2, 0xb, PT ;  /* 0x0000000b0200780c */ /* 0x000fca0003f04070 */
[----:B0-----:R-:W0:Y:S01]  /*01c0*/  LDC.64 R4, c[0x0][0x3c0] ;  /* 0x0000f000ff047b82 */ /* 0x001e220000000a00 */
[----:B------:R-:W-:-:S13]  /*01d0*/  ISETP.GT.U32.OR P0, PT, R3, 0x257, P0 ;  /* 0x000002570300780c */ /* 0x000fda0000704470 */
[----:B------:R-:W2:Y:S01]  /*01e0*/  @!P0 LDC R19, c[0x0][0x3d0] ;  /* 0x0000f400ff138b82 */ /* 0x000ea20000000800 */
[----:B----4-:R3:W-:Y:S04]  /*01f0*/  @!P1 STG.E desc[UR4][R6.64], R13 ;  /* 0x0000000d06009986 */ /* 0x0107e8000c101904 */
[----:B------:R4:W5:Y:S01]  /*0200*/  @!P1 LDG.E R17, desc[UR4][R8.64] ;  /* 0x0000000408119981 */ /* 0x000962000c1e1900 */
[----:B------:R-:W-:Y:S02]  /*0210*/  @!P0 IMAD R2, R3, 0xc, R0 ;  /* 0x0000000c03028824 */ /* 0x000fe400078e0200 */
[----:B0-----:R-:W-:-:S04]  /*0220*/  @!P1 IMAD.WIDE.U32 R4, R15, 0x4, R4 ;  /* 0x000000040f049825 */ /* 0x001fc800078e0004 */
[----:B--2---:R-:W-:Y:S01]  /*0230*/  @!P0 IMAD R19, R19, 0x1c20, R2 ;  /* 0x00001c2013138824 */ /* 0x004fe200078e0202 */
[----:B---3--:R-:W0:Y:S04]  /*0240*/  LDC.64 R12, c[0x0][0x3c0] ;  /* 0x0000f000ff0c7b82 */ /* 0x008e280000000a00 */
[----:B------:R-:W-:-:S04]  /*0250*/  @!P0 IADD3 R19, PT, PT, R19, -0x190, RZ ;  /* 0xfffffe7013138810 */ /* 0x000fc80007ffe0ff */
[----:B----4-:R-:W2:Y:S01]  /*0260*/  LDC.64 R8, c[0x0][0x390] ;  /* 0x0000e400ff087b82 */ /* 0x010ea20000000a00 */
[----:B-1----:R-:W-:-:S07]  /*0270*/  @!P0 IMAD.WIDE R6, R19, 0x4, R10 ;  /* 0x0000000413068825 */ /* 0x002fce00078e020a */
[----:B------:R-:W1:Y:S01]  /*0280*/  LDC.64 R10, c[0x0][0x3c8] ;  /* 0x0000f200ff0a7b82 */ /* 0x000e620000000a00 */
[----:B-----5:R3:W-:Y:S04]  /*0290*/  @!P1 STG.E desc[UR4][R4.64], R17 ;  /* 0x0000001104009986 */ /* 0x0207e8000c101904 */
[----:B------:R-:W4:Y:S01]  /*02a0*/  @!P0 LDG.E R7, desc[UR4][R6.64] ;  /* 0x0000000406078981 */ /* 0x000f22000c1e1900 */
[----:B------:R-:W-:Y:S02]  /*02b0*/  @!P0 IMAD R15, R3, 0x258, R0 ;  /* 0x00000258030f8824 */ /* 0x000fe400078e0200 */
[----:B--2---:R-:W-:-:S04]  /*02c0*/  @!P0 IMAD.WIDE R8, R19, 0x4, R8 ;  /* 0x0000000413088825 */ /* 0x004fc800078e0208 */
[----:B-1----:R-:W-:-:S05]  /*02d0*/  @!P0 IMAD.WIDE.U32 R10, R15, 0x4, R10 ;  /* 0x000000040f0a8825 */ /* 0x002fca00078e000a */
[----:B----4-:R1:W-:Y:S04]  /*02e0*/  @!P0 STG.E desc[UR4][R10.64], R7 ;  /* 0x000000070a008986 */ /* 0x0103e8000c101904 */
[----:B------:R-:W2:Y:S01]  /*02f0*/  @!P0 LDG.E R9, desc[UR4][R8.64] ;  /* 0x0000000408098981 */ /* 0x000ea2000c1e1900 */
[----:B0-----:R-:W-:Y:S01]  /*0300*/  @!P0 IMAD.WIDE.U32 R12, R15, 0x4, R12 ;  /* 0x000000040f0c8825 */ /* 0x001fe200078e000c */
[C---:B------:R-:W-:Y:S01]  /*0310*/  IADD3 R2, PT, PT, R3.reuse, -0xc2, RZ ;  /* 0xffffff3e03027810 */ /* 0x040fe20007ffe0ff */
[----:B------:R-:W-:Y:S01]  /*0320*/  BSSY.RECONVERGENT B0, `(.L_x_122) ;  /* 0x0000017000007945 */ /* 0x000fe20003800200 */
[----:B------:R-:W-:Y:S02]  /*0330*/  ISETP.GT.U32.AND P1, PT, R0, 0x257, PT ;  /* 0x000002570000780c */ /* 0x000fe40003f24070 */
[----:B---3--:R-:W-:-:S02]  /*0340*/  IADD3 R4, PT, PT, R3, -0x18a, RZ ;  /* 0xfffffe7603047810 */ /* 0x008fc40007ffe0ff */
[----:B------:R-:W-:Y:S02]  /*0350*/  ISETP.GT.U32.OR P2, PT, R2, 0xb, P1 ;  /* 0x0000000b0200780c */ /* 0x000fe40000f44470 */
[----:B------:R-:W-:Y:S01]  /*0360*/  ISETP.GT.U32.OR P1, PT, R4, 0xb, P1 ;  /* 0x0000000b0400780c */ /* 0x000fe20000f24470 */
[----:B--2---:R1:W-:Y:S10]  /*0370*/  @!P0 STG.E desc[UR4][R12.64], R9 ;  /* 0x000000090c008986 */ /* 0x0043f4000c101904 */
[----:B------:R-:W-:Y:S05]  /*0380*/  @P2 BRA `(.L_x_123) ;  /* 0x0000000000402947 */ /* 0x000fea0003800000 */
[----:B------:R-:W0:Y:S01]  /*0390*/  LDC R2, c[0x0][0x3d0] ;  /* 0x0000f400ff027b82 */ /* 0x000e220000000800 */
[----:B-1----:R-:W-:-:S07]  /*03a0*/  IMAD R13, R3, 0x258, R0 ;  /* 0x00000258030d7824 */ /* 0x002fce00078e0200 */
[----:B------:R-:W1:Y:S08]  /*03b0*/  LDC.64 R4, c[0x0][0x3a8] ;  /* 0x0000ea00ff047b82 */ /* 0x000e700000000a00 */
[----:B------:R-:W2:Y:S01]  /*03c0*/  LDC.64 R8, c[0x0][0x3c8] ;  /* 0x0000f200ff087b82 */ /* 0x000ea20000000a00 */
[----:B0-----:R-:W-:-:S07]  /*03d0*/  IMAD R2, R2, 0x1c20, R13 ;  /* 0x00001c2002027824 */ /* 0x001fce00078e020d */
[----:B------:R-:W0:Y:S01]  /*03e0*/  LDC.64 R6, c[0x0][0x3a0] ;  /* 0x0000e800ff067b82 */ /* 0x000e220000000a00 */
[----:B------:R-:W-:-:S05]  /*03f0*/  IADD3 R11, PT, PT, R2, -0x1b8a0, RZ ;  /* 0xfffe4760020b7810 */ /* 0x000fca0007ffe0ff */
[----:B-1----:R-:W-:-:S06]  /*0400*/  IMAD.WIDE R4, R11, 0x4, R4 ;  /* 0x000000040b047825 */ /* 0x002fcc00078e0204 */
[----:B------:R-:W3:Y:S01]  /*0410*/  LDG.E R5, desc[UR4][R4.64] ;  /* 0x0000000404057981 */ /* 0x000ee2000c1e1900 */
[----:B--2---:R-:W-:-:S04]  /*0420*/  IMAD.WIDE.U32 R8, R13, 0x4, R8 ;  /* 0x000000040d087825 */ /* 0x004fc800078e0008 */
[----:B0-----:R-:W-:Y:S02]  /*0430*/  IMAD.WIDE R6, R11, 0x4, R6 ;  /* 0x000000040b067825 */ /* 0x001fe400078e0206 */
[----:B------:R-:W0:Y:S01]  /*0440*/  LDC.64 R10, c[0x0][0x3c0] ;  /* 0x0000f000ff0a7b82 */ /* 0x000e220000000a00 */
[----:B---3--:R2:W-:Y:S04]  /*0450*/  STG.E desc[UR4][R8.64], R5 ;  /* 0x0000000508007986 */ /* 0x0085e8000c101904 */
[----:B------:R-:W3:Y:S01]  /*0460*/  LDG.E R7, desc[UR4][R6.64] ;  /* 0x0000000406077981 */ /* 0x000ee2000c1e1900 */
[----:B0-----:R-:W-:-:S05]  /*0470*/  IMAD.WIDE.U32 R10, R13, 0x4, R10 ;  /* 0x000000040d0a7825 */ /* 0x001fca00078e000a */
[----:B---3--:R2:W-:Y:S02]  /*0480*/  STG.E desc[UR4][R10.64], R7 ;  /* 0x000000070a007986 */ /* 0x0085e4000c101904 */
.L_x_123:
[----:B------:R-:W-:Y:S05]  /*0490*/  BSYNC.RECONVERGENT B0 ;  /* 0x0000000000007941 */ /* 0x000fea0003800200 */
.L_x_122:
[----:B------:R-:W-:Y:S05]  /*04a0*/  @P1 EXIT ;  /* 0x000000000000194d */ /* 0x000fea0003800000 */
[----:B------:R-:W0:Y:S01]  /*04b0*/  LDC R2, c[0x0][0x3d0] ;  /* 0x0000f400ff027b82 */ /* 0x000e220000000800 */
[----:B-12---:R-:W-:-:S07]  /*04c0*/  IMAD R11, R3, 0x258, R0 ;  /* 0x00000258030b7824 */ /* 0x006fce00078e0200 */
[----:B------:R-:W1:Y:S08]  /*04d0*/  LDC.64 R4, c[0x0][0x3b8] ;  /* 0x0000ee00ff047b82 */ /* 0x000e700000000a00 */
[----:B------:R-:W2:Y:S01]  /*04e0*/  LDC.64 R6, c[0x0][0x3c8] ;  /* 0x0000f200ff067b82 */ /* 0x000ea20000000a00 */
[----:B0-----:R-:W-:-:S05]  /*04f0*/  IMAD R2, R2, 0x1c20, R11 ;  /* 0x00001c2002027824 */ /* 0x001fca00078e020b */
[----:B------:R-:W-:-:S05]  /*0500*/  IADD3 R9, PT, PT, R2, -0x3a980, RZ ;  /* 0xfffc568002097810 */ /* 0x000fca0007ffe0ff */
[----:B-1----:R-:W-:Y:S02]  /*0510*/  IMAD.WIDE R2, R9, 0x4, R4 ;  /* 0x0000000409027825 */ /* 0x002fe400078e0204 */
[----:B------:R-:W0:Y:S04]  /*0520*/  LDC.64 R4, c[0x0][0x3b0] ;  /* 0x0000ec00ff047b82 */ /* 0x000e280000000a00 */
[----:B------:R-:W3:Y:S01]  /*0530*/  LDG.E R3, desc[UR4][R2.64] ;  /* 0x0000000402037981 */ /* 0x000ee2000c1e1900 */
[----:B--2---:R-:W-:-:S04]  /*0540*/  IMAD.WIDE.U32 R6, R11, 0x4, R6 ;  /* 0x000000040b067825 */ /* 0x004fc800078e0006 */
[----:B0-----:R-:W-:Y:S02]  /*0550*/  IMAD.WIDE R4, R9, 0x4, R4 ;  /* 0x0000000409047825 */ /* 0x001fe400078e0204 */
[----:B------:R-:W0:Y:S01]  /*0560*/  LDC.64 R8, c[0x0][0x3c0] ;  /* 0x0000f000ff087b82 */ /* 0x000e220000000a00 */
[----:B---3--:R-:W-:Y:S04]  /*0570*/  STG.E desc[UR4][R6.64], R3 ;  /* 0x0000000306007986 */ /* 0x008fe8000c101904 */
[----:B------:R-:W2:Y:S01]  /*0580*/  LDG.E R5, desc[UR4][R4.64] ;  /* 0x0000000404057981 */ /* 0x000ea2000c1e1900 */
[----:B0-----:R-:W-:-:S05]  /*0590*/  IMAD.WIDE.U32 R8, R11, 0x4, R8 ;  /* 0x000000040b087825 */ /* 0x001fca00078e0008 */
[----:B--2---:R-:W-:Y:S01]  /*05a0*/  STG.E desc[UR4][R8.64], R5 ;  /* 0x0000000508007986 */ /* 0x004fe2000c101904 */
[----:B------:R-:W-:Y:S05]  /*05b0*/  EXIT ;  /* 0x000000000000794d */ /* 0x000fea0003800000 */
.L_x_124:
        /* <DEDUP_REMOVED lines=12> */
.L_x_589:


//--------------------- .text._Z20read_last_wavefiled2PfS_S_S_S_S_S_S_S_S_S_S_S_S_S_S_S_S_S_S_S_S_S_S_i --------------------------
	.section	.text._Z20read_last_wavefiled2PfS_S_S_S_S_S_S_S_S_S_S_S_S_S_S_S_S_S_S_S_S_S_S_i,"ax",@progbits
	.align	128
        .global         _Z20read_last_wavefiled2PfS_S_S_S_S_S_S_S_S_S_S_S_S_S_S_S_S_S_S_S_S_S_S_i
        .type           _Z20read_last_wavefiled2PfS_S_S_S_S_S_S_S_S_S_S_S_S_S_S_S_S_S_S_S_S_S_S_i,@function
        .size           _Z20read_last_wavefiled2PfS_S_S_S_S_S_S_S_S_S_S_S_S_S_S_S_S_S_S_S_S_S_S_i,(.L_x_590 - _Z20read_last_wavefiled2PfS_S_S_S_S_S_S_S_S_S_S_S_S_S_S_S_S_S_S_S_S_S_S_i)
        .other          _Z20read_last_wavefiled2PfS_S_S_S_S_S_S_S_S_S_S_S_S_S_S_S_S_S_S_S_S_S_S_i,@"STO_CUDA_ENTRY STV_DEFAULT"
_Z20read_last_wavefiled2PfS_S_S_S_S_S_S_S_S_S_S_S_S_S_S_S_S_S_S_S_S_S_S_i:
.text._Z20read_last_wavefiled2PfS_S_S_S_S_S_S_S_S_S_S_S_S_S_S_S_S_S_S_S_S_S_S_i:
        /* <DEDUP_REMOVED lines=17> */
[----:B------:R-:W3:Y:S01]  /*0110*/  LDC.64 R6, c[0x0][0x3e8] ;  /* 0x0000fa00ff067b82 */ /* 0x000ee20000000a00 */
[----:B0-----:R-:W-:-:S07]  /*0120*/  IMAD.WIDE.U32 R2, R0, 0x4, R2 ;  /* 0x0000000400027825 */ /* 0x001fce00078e0002 */
[----:B------:R-:W0:Y:S01]  /*0130*/  LDC.64 R8, c[0x0][0x388] ;  /* 0x0000e200ff087b82 */ /* 0x000e220000000a00 */
[----:B-1----:R1:W4:Y:S01]  /*0140*/  LDG.E R15, desc[UR4][R2.64] ;  /* 0x00000004020f7981 */ /* 0x002322000c1e1900 */
[----:B--2---:R-:W-:-:S06]  /*0150*/  IMAD.WIDE.U32 R4, R0, 0x4, R4 ;  /* 0x0000000400047825 */ /* 0x004fcc00078e0004 */
[----:B------:R-:W2:Y:S01]  /*0160*/  LDC.64 R10, c[0x0][0x3f0] ;  /* 0x0000fc00ff0a7b82 */ /* 0x000ea20000000a00 */
[----:B---3--:R-:W-:-:S07]  /*0170*/  IMAD.WIDE.U32 R6, R0, 0x4, R6 ;  /* 0x0000000400067825 */ /* 0x008fce00078e0006 */
[----:B-1----:R-:W1:Y:S08]  /*0180*/  LDC.64 R2, c[0x0][0x390] ;  /* 0x0000e400ff027b82 */ /* 0x002e700000000a00 */
[----:B------:R-:W3:Y:S01]  /*0190*/  LDC.64 R12, c[0x0][0x3f8] ;  /* 0x0000fe00ff0c7b82 */ /* 0x000ee20000000a00 */
[----:B----4-:R3:W-:Y:S04]  /*01a0*/  STG.E desc[UR4][R4.64], R15 ;  /* 0x0000000f04007986 */ /* 0x0107e8000c101904 */
[----:B------:R4:W5:Y:S01]  /*01b0*/  LDG.E R17, desc[UR4][R6.64] ;  /* 0x0000000406117981 */ /* 0x000962000c1e1900 */
[----:B0-----:R-:W-:-:S04]  /*01c0*/  IMAD.WIDE.U32 R8, R0, 0x4, R8 ;  /* 0x0000000400087825 */ /* 0x001fc800078e0008 */
[----:B--2---:R-:W-:-:S04]  /*01d0*/  IMAD.WIDE.U32 R10, R0, 0x4, R10 ;  /* 0x00000004000a7825 */ /* 0x004fc800078e000a */
[C---:B-1----:R-:W-:Y:S01]  /*01e0*/  IMAD.WIDE.U32 R2, R0.reuse, 0x4, R2 ;  /* 0x0000000400027825 */ /* 0x042fe200078e0002 */
[----:B----4-:R-:W0:Y:S01]  /*01f0*/  LDC.64 R6, c[0x0][0x398] ;  /* 0x0000e600ff067b82 */ /* 0x010e220000000a00 */
[----:B-----5:R1:W-:Y:S04]  /*0200*/  STG.E desc[UR4][R8.64], R17 ;  /* 0x0000001108007986 */ /* 0x0203e8000c101904 */
[----:B------:R2:W4:Y:S01]  /*0210*/  LDG.E R19, desc[UR4][R10.64] ;  /* 0x000000040a137981 */ /* 0x000522000c1e1900 */
[C---:B---3--:R-:W-:Y:S02]  /*0220*/  IMAD.WIDE.U32 R4, R0.reuse, 0x4, R12 ;  /* 0x0000000400047825 */ /* 0x048fe400078e000c */
[----:B------:R-:W1:Y:S02]  /*0230*/  LDC.64 R12, c[0x0][0x420] ;  /* 0x00010800ff0c7b82 */ /* 0x000e640000000a00 */
[----:B0-----:R-:W-:-:S06]  /*0240*/  IMAD.WIDE.U32 R6, R0, 0x4, R6 ;  /* 0x0000000400067825 */ /* 0x001fcc00078e0006 */
[----:B--2---:R-:W0:Y:S01]  /*0250*/  LDC.64 R10, c[0x0][0x3c0] ;  /* 0x0000f000ff0a7b82 */ /* 0x004e220000000a00 */
[----:B----4-:R2:W-:Y:S04]  /*0260*/  STG.E desc[UR4][R2.64], R19 ;  /* 0x0000001302007986 */ /* 0x0105e8000c101904 */
[----:B------:R3:W4:Y:S01]  /*0270*/  LDG.E R15, desc[UR4][R4.64] ;  /* 0x00000004040f7981 */ /* 0x000722000c1e1900 */
[C---:B-1----:R-:W-:Y:S02]  /*0280*/  IMAD.WIDE.U32 R8, R0.reuse, 0x4, R12 ;  /* 0x0000000400087825 */ /* 0x042fe400078e000c */
[----:B------:R-:W2:Y:S02]  /*0290*/  LDC.64 R12, c[0x0][0x428] ;  /* 0x00010a00ff0c7b82 */ /* 0x000ea40000000a00 */
[----:B0-----:R-:W-:-:S06]  /*02a0*/  IMAD.WIDE.U32 R10, R0, 0x4, R10 ;  /* 0x00000004000a7825 */ /* 0x001fcc00078e000a */
[----:B---3--:R-:W0:Y:S01]  /*02b0*/  LDC.64 R4, c[0x0][0x3c8] ;  /* 0x0000f200ff047b82 */ /* 0x008e220000000a00 */
[----:B----4-:R1:W-:Y:S04]  /*02c0*/  STG.E desc[UR4][R6.64], R15 ;  /* 0x0000000f06007986 */ /* 0x0103e8000c101904 */
[----:B------:R3:W4:Y:S01]  /*02d0*/  LDG.E R17, desc[UR4][R8.64] ;  /* 0x0000000408117981 */ /* 0x000722000c1e1900 */
[C---:B--2---:R-:W-:Y:S02]  /*02e0*/  IMAD.WIDE.U32 R2, R0.reuse, 0x4, R12 ;  /* 0x0000000400027825 */ /* 0x044fe400078e000c */
[----:B------:R-:W1:Y:S02]  /*02f0*/  LDC.64 R12, c[0x0][0x430] ;  /* 0x00010c00ff0c7b82 */ /* 0x000e640000000a00 */
[----:B0-----:R-:W-:-:S06]  /*0300*/  IMAD.WIDE.U32 R4, R0, 0x4, R4 ;  /* 0x0000000400047825 */ /* 0x001fcc00078e0004 */
[----:B---3--:R-:W0:Y:S01]  /*0310*/  LDC.64 R8, c[0x0][0x3d0] ;  /* 0x0000f400ff087b82 */ /* 0x008e220000000a00 */
        /* <DEDUP_REMOVED lines=30> */
[----:B----4-:R-:W-:Y:S04]  /*0500*/  STG.E desc[UR4][R10.64], R15 ;  /* 0x0000000f0a007986 */ /* 0x010fe8000c101904 */
[----:B------:R-:W3:Y:S01]  /*0510*/  LDG.E R3, desc[UR4][R2.64] ;  /* 0x0000000402037981 */ /* 0x000ee2000c1e1900 */
[----:B--2---:R-:W-:-:S03]  /*0520*/  IMAD.WIDE.U32 R6, R0, 0x4, R12 ;  /* 0x0000000400067825 */ /* 0x004fc600078e000c */
[----:B---3--:R-:W-:Y:S04]  /*0530*/  STG.E desc[UR4][R4.64], R3 ;  /* 0x0000000304007986 */ /* 0x008fe8000c101904 */
[----:B------:R-:W2:Y:S01]  /*0540*/  LDG.E R7, desc[UR4][R6.64] ;  /* 0x0000000406077981 */ /* 0x000ea2000c1e1900 */
[----:B0-----:R-:W-:-:S05]  /*0550*/  IMAD.WIDE.U32 R8, R0, 0x4, R8 ;  /* 0x0000000400087825 */ /* 0x001fca00078e0008 */
[----:B--2---:R-:W-:Y:S01]  /*0560*/  STG.E desc[UR4][R8.64], R7 ;  /* 0x0000000708007986 */ /* 0x004fe2000c101904 */
[----:B------:R-:W-:Y:S05]  /*0570*/  EXIT ;  /* 0x000000000000794d */ /* 0x000fea0003800000 */
.L_x_125:
        /* <DEDUP_REMOVED lines=16> */
.L_x_590:


//--------------------- .text._Z19read_last_wavefiledPfS_S_S_S_S_S_S_S_S_S_S_S_S_S_S_S_S_S_S_S_S_S_S_S_S_S_S_S_S_S_S_i --------------------------
	.section	.text._Z19read_last_wavefiledPfS_S_S_S_S_S_S_S_S_S_S_S_S_S_S_S_S_S_S_S_S_S_S_S_S_S_S_S_S_S_S_i,"ax",@progbits
	.align	128
        .global         _Z19read_last_wavefiledPfS_S_S_S_S_S_S_S_S_S_S_S_S_S_S_S_S_S_S_S_S_S_S_S_S_S_S_S_S_S_S_i
        .type           _Z19read_last_wavefiledPfS_S_S_S_S_S_S_S_S_S_S_S_S_S_S_S_S_S_S_S_S_S_S_S_S_S_S_S_S_S_S_i,@function
        .size           _Z19read_last_wavefiledPfS_S_S_S_S_S_S_S_S_S_S_S_S_S_S_S_S_S_S_S_S_S_S_S_S_S_S_S_S_S_S_i,(.L_x_591 - _Z19read_last_wavefiledPfS_S_S_S_S_S_S_S_S_S_S_S_S_S_S_S_S_S_S_S_S_S_S_S_S_S_S_S_S_S_S_i)
        .other          _Z19read_last_wavefiledPfS_S_S_S_S_S_S_S_S_S_S_S_S_S_S_S_S_S_S_S_S_S_S_S_S_S_S_S_S_S_S_i,@"STO_CUDA_ENTRY STV_DEFAULT"
_Z19read_last_wavefiledPfS_S_S_S_S_S_S_S_S_S_S_S_S_S_S_S_S_S_S_S_S_S_S_S_S_S_S_S_S_S_S_i:
.text._Z19read_last_wavefiledPfS_S_S_S_S_S_S_S_S_S_S_S_S_S_S_S_S_S_S_S_S_S_S_S_S_S_S_S_S_S_S_i:
        /* <DEDUP_REMOVED lines=112> */
.L_x_126:
        /* <DEDUP_REMOVED lines=16> */
.L_x_591:


//--------------------- .text._Z14save_wavefiledPfS_S_S_S_S_S_S_S_S_S_S_S_S_S_S_S_S_S_S_S_S_S_S_S_S_S_S_S_S_S_S_S_S_S_S_S_S_S_S_i --------------------------
	.section	.text._Z14save_wavefiledPfS_S_S_S_S_S_S_S_S_S_S_S_S_S_S_S_S_S_S_S_S_S_S_S_S_S_S_S_S_S_S_S_S_S_S_S_S_S_S_i,"ax",@progbits
	.align	128
        .global         _Z14save_wavefiledPfS_S_S_S_S_S_S_S_S_S_S_S_S_S_S_S_S_S_S_S_S_S_S_S_S_S_S_S_S_S_S_S_S_S_S_S_S_S_S_i
        .type           _Z14save_wavefiledPfS_S_S_S_S_S_S_S_S_S_S_S_S_S_S_S_S_S_S_S_S_S_S_S_S_S_S_S_S_S_S_S_S_S_S_S_S_S_S_i,@function
        .size           _Z14save_wavefiledPfS_S_S_S_S_S_S_S_S_S_S_S_S_S_S_S_S_S_S_S_S_S_S_S_S_S_S_S_S_S_S_S_S_S_S_S_S_S_S_i,(.L_x_592 - _Z14save_wavefiledPfS_S_S_S_S_S_S_S_S_S_S_S_S_S_S_S_S_S_S_S_S_S_S_S_S_S_S_S_S_S_S_S_S_S_S_S_S_S_S_i)
        .other          _Z14save_wavefiledPfS_S_S_S_S_S_S_S_S_S_S_S_S_S_S_S_S_S_S_S_S_S_S_S_S_S_S_S_S_S_S_S_S_S_S_S_S_S_S_i,@"STO_CUDA_ENTRY STV_DEFAULT"
_Z14save_wavefiledPfS_S_S_S_S_S_S_S_S_S_S_S_S_S_S_S_S_S_S_S_S_S_S_S_S_S_S_S_S_S_S_S_S_S_S_S_S_S_S_i:
.text._Z14save_wavefiledPfS_S_S_S_S_S_S_S_S_S_S_S_S_S_S_S_S_S_S_S_S_S_S_S_S_S_S_S_S_S_S_S_S_S_S_S_S_S_S_i:
        /* <DEDUP_REMOVED lines=9> */
[----:B------:R-:W-:Y:S01]  /*0090*/  IADD3 R6, PT, PT, R0, -0x18a, RZ ;  /* 0xfffffe7600067810 */ /* 0x000fe20007ffe0ff */
[----:B-1----:R-:W-:Y:S01]  /*00a0*/  IMAD R3, R2, UR5, R5 ;  /* 0x0000000502037c24 */ /* 0x002fe2000f8e0205 */
[----:B------:R-:W-:Y:S01]  /*00b0*/  IADD3 R5, PT, PT, R0, -0xc2, RZ ;  /* 0xffffff3e00057810 */ /* 0x000fe20007ffe0ff */
[----:B------:R-:W0:Y:S03]  /*00c0*/  LDCU.64 UR4, c[0x0][0x358] ;  /* 0x00006b00ff0477ac */ /* 0x000e260008000a00 */
[C---:B------:R-:W-:Y:S02]  /*00d0*/  IADD3 R2, PT, PT, R3.reuse, -0xc2, RZ ;  /* 0xffffff3e03027810 */ /* 0x040fe40007ffe0ff */
[----:B------:R-:W-:Y:S02]  /*00e0*/  IADD3 R4, PT, PT, R3, -0x18a, RZ ;  /* 0xfffffe7603047810 */ /* 0x000fe40007ffe0ff */
[----:B------:R-:W-:-:S02]  /*00f0*/  ISETP.GT.U32.AND P2, PT, R2, 0xb, PT ;  /* 0x0000000b0200780c */ /* 0x000fc40003f44070 */
[----:B------:R-:W-:Y:S02]  /*0100*/  ISETP.GT.U32.AND P0, PT, R3, 0x257, PT ;  /* 0x000002570300780c */ /* 0x000fe40003f04070 */
[----:B------:R-:W-:Y:S02]  /*0110*/  ISETP.GT.U32.OR P2, PT, R0, 0x257, P2 ;  /* 0x000002570000780c */ /* 0x000fe40001744470 */
[----:B------:R-:W-:Y:S02]  /*0120*/  ISETP.GT.U32.AND P1, PT, R4, 0xb, PT ;  /* 0x0000000b0400780c */ /* 0x000fe40003f24070 */
[----:B------:R-:W-:Y:S02]  /*0130*/  ISETP.GT.U32.OR P3, PT, R5, 0xb, P0 ;  /* 0x0000000b0500780c */ /* 0x000fe40000764470 */
[----:B------:R-:W-:Y:S02]  /*0140*/  ISETP.GT.U32.OR P0, PT, R6, 0xb, P0 ;  /* 0x0000000b0600780c */ /* 0x000fe40000704470 */
[----:B------:R-:W-:-:S05]  /*0150*/  ISETP.GT.U32.OR P1, PT, R0, 0x257, P1 ;  /* 0x000002570000780c */ /* 0x000fca0000f24470 */
[----:B0-----:R-:W-:Y:S08]  /*0160*/  @P2 BRA `(.L_x_128) ;  /* 0x0000000000d42947 */ /* 0x001ff00003800000 */
[----:B------:R-:W0:Y:S01]  /*0170*/  LDC.64 R6, c[0x0][0x480] ;  /* 0x00012000ff067b82 */ /* 0x000e220000000a00 */
[----:B------:R-:W-:-:S07]  /*0180*/  IMAD R2, R0, 0x258, R3 ;  /* 0x0000025800027824 */ /* 0x000fce00078e0203 */
[----:B------:R-:W1:Y:S08]  /*0190*/  LDC R13, c[0x0][0x4c0] ;  /* 0x00013000ff0d7b82 */ /* 0x000e700000000800 */
[----:B------:R-:W2:Y:S01]  /*01a0*/  LDC.64 R8, c[0x0][0x380] ;  /* 0x0000e000ff087b82 */ /* 0x000ea20000000a00 */
[----:B0-----:R-:W-:-:S07]  /*01b0*/  IMAD.WIDE.U32 R6, R2, 0x4, R6 ;  /* 0x0000000402067825 */ /* 0x001fce00078e0006 */
[----:B------:R-:W0:Y:S01]  /*01c0*/  LDC.64 R10, c[0x0][0x488] ;  /* 0x00012200ff0a7b82 */ /* 0x000e220000000a00 */
[----:B------:R3:W4:Y:S01]  /*01d0*/  LDG.E R5, desc[UR4][R6.64] ;  /* 0x0000000406057981 */ /* 0x000722000c1e1900 */
[----:B------:R-:W-:-:S06]  /*01e0*/  IMAD R4, R0, 0xc, R3 ;  /* 0x0000000c00047824 */ /* 0x000fcc00078e0203 */
[----:B------:R-:W5:Y:S01]  /*01f0*/  LDC.64 R14, c[0x0][0x390] ;  /* 0x0000e400ff0e7b82 */ /* 0x000f620000000a00 */
[----:B-1----:R-:W-:-:S05]  /*0200*/  IMAD R4, R13, 0x1c20, R4 ;  /* 0x00001c200d047824 */ /* 0x002fca00078e0204 */
[----:B------:R-:W-:Y:S02]  /*0210*/  IADD3 R4, PT, PT, R4, -0xbc, RZ ;  /* 0xffffff4404047810 */ /* 0x000fe40007ffe0ff */
[----:B---3--:R-:W1:Y:S03]  /*0220*/  LDC.64 R6, c[0x0][0x388] ;  /* 0x0000e200ff067b82 */ /* 0x008e660000000a00 */
[----:B--2---:R-:W-:-:S04]  /*0230*/  IMAD.WIDE R8, R4, 0x4, R8 ;  /* 0x0000000404087825 */ /* 0x004fc800078e0208 */
[----:B0-----:R-:W-:Y:S01]  /*0240*/  IMAD.WIDE.U32 R10, R2, 0x4, R10 ;  /* 0x00000004020a7825 */ /* 0x001fe200078e000a */
[----:B------:R-:W0:Y:S08]  /*0250*/  LDC.64 R12, c[0x0][0x490] ;  /* 0x00012400ff0c7b82 */ /* 0x000e300000000a00 */
[----:B------:R-:W2:Y:S01]  /*0260*/  LDC.64 R16, c[0x0][0x498] ;  /* 0x00012600ff107b82 */ /* 0x000ea20000000a00 */
[----:B----4-:R2:W-:Y:S04]  /*0270*/  STG.E desc[UR4][R8.64], R5 ;  /* 0x0000000508007986 */ /* 0x0105e8000c101904 */
[----:B------:R3:W4:Y:S01]  /*0280*/  LDG.E R19, desc[UR4][R10.64] ;  /* 0x000000040a137981 */ /* 0x000722000c1e1900 */
[----:B-1----:R-:W-:-:S04]  /*0290*/  IMAD.WIDE R6, R4, 0x4, R6 ;  /* 0x0000000404067825 */ /* 0x002fc800078e0206 */
[----:B0-----:R-:W-:-:S04]  /*02a0*/  IMAD.WIDE.U32 R12, R2, 0x4, R12 ;  /* 0x00000004020c7825 */ /* 0x001fc800078e000c */
[----:B-----5:R-:W-:Y:S01]  /*02b0*/  IMAD.WIDE R14, R4, 0x4, R14 ;  /* 0x00000004040e7825 */ /* 0x020fe200078e020e */
[----:B---3--:R-:W0:Y:S01]  /*02c0*/  LDC.64 R10, c[0x0][0x398] ;  /* 0x0000e600ff0a7b82 */ /* 0x008e220000000a00 */
[----:B----4-:R1:W-:Y:S04]  /*02d0*/  STG.E desc[UR4][R6.64], R19 ;  /* 0x0000001306007986 */ /* 0x0103e8000c101904 */
[----:B------:R3:W4:Y:S01]  /*02e0*/  LDG.E R21, desc[UR4][R12.64] ;  /* 0x000000040c157981 */ /* 0x000722000c1e1900 */
[----:B--2---:R-:W-:Y:S02]  /*02f0*/  IMAD.WIDE.U32 R8, R2, 0x4, R16 ;  /* 0x0000000402087825 */ /* 0x004fe400078e0010 */
[----:B------:R-:W1:Y:S02]  /*0300*/  LDC.64 R16, c[0x0][0x4a0] ;  /* 0x00012800ff107b82 */ /* 0x000e640000000a00 */
[----:B0-----:R-:W-:-:S06]  /*0310*/  IMAD.WIDE R10, R4, 0x4, R10 ;  /* 0x00000004040a7825 */ /* 0x001fcc00078e020a */
[----:B---3--:R-:W0:Y:S01]  /*0320*/  LDC.64 R12, c[0x0][0x3a0] ;  /* 0x0000e800ff0c7b82 */ /* 0x008e220000000a00 */
[----:B----4-:R2:W-:Y:S04]  /*0330*/  STG.E desc[UR4][R14.64], R21 ;  /* 0x000000150e007986 */ /* 0x0105e8000c101904 */
[----:B------:R3:W4:Y:S01]  /*0340*/  LDG.E R5, desc[UR4][R8.64] ;  /* 0x0000000408057981 */ /* 0x000722000c1e1900 */
[----:B-1----:R-:W-:Y:S02]  /*0350*/  IMAD.WIDE.U32 R6, R2, 0x4, R16 ;  /* 0x0000000402067825 */ /* 0x002fe400078e0010 */
[----:B------:R-:W2:Y:S02]  /*0360*/  LDC.64 R16, c[0x0][0x4a8] ;  /* 0x00012a00ff107b82 */ /* 0x000ea40000000a00 */
[----:B0-----:R-:W-:-:S06]  /*0370*/  IMAD.WIDE R12, R4, 0x4, R12 ;  /* 0x00000004040c7825 */ /* 0x001fcc00078e020c */
        /* <DEDUP_REMOVED lines=14> */
[----:B------:R-:W3:Y:S01]  /*0460*/  LDG.E R11, desc[UR4][R10.64] ;  /* 0x000000040a0b7981 */ /* 0x000ee2000c1e1900 */
[----:B--2---:R-:W-:-:S03]  /*0470*/  IMAD.WIDE.U32 R12, R2, 0x4, R16 ;  /* 0x00000004020c7825 */ /* 0x004fc600078e0010 */
[----:B---3--:R1:W-:Y:S04]  /*0480*/  STG.E desc[UR4][R6.64], R11 ;  /* 0x0000000b06007986 */ /* 0x0083e8000c101904 */
[----:B------:R-:W2:Y:S01]  /*0490*/  LDG.E R13, desc[UR4][R12.64] ;  /* 0x000000040c0d7981 */ /* 0x000ea2000c1e1900 */
[----:B0-----:R-:W-:-:S05]  /*04a0*/  IMAD.WIDE R4, R4, 0x4, R14 ;  /* 0x0000000404047825 */ /* 0x001fca00078e020e */
[----:B--2---:R1:W-:Y:S02]  /*04b0*/  STG.E desc[UR4][R4.64], R13 ;  /* 0x0000000d04007986 */ /* 0x0043e4000c101904 */
.L_x_128:
[----:B------:R-:W-:Y:S05]  /*04c0*/  BSYNC.RECONVERGENT B0 ;  /* 0x0000000000007941 */ /* 0x000fea0003800200 */
.L_x_127:
[----:B------:R-:W-:Y:S04]  /*04d0*/  BSSY.RECONVERGENT B0, `(.L_x_129) ;  /* 0x0000037000007945 */ /* 0x000fe80003800200 */
[----:B------:R-:W-:Y:S05]  /*04e0*/  @P1 BRA `(.L_x_130) ;  /* 0x0000000000d41947 */ /* 0x000fea0003800000 */
[----:B-1----:R-:W0:Y:S01]  /*04f0*/  LDC.64 R6, c[0x0][0x480] ;  /* 0x00012000ff067b82 */ /* 0x002e220000000a00 */
        /* <DEDUP_REMOVED lines=9> */
[----:B------:R-:W-:Y:S01]  /*0590*/  IADD3 R2, PT, PT, R2, -0x190, RZ ;  /* 0xfffffe7002027810 */ /* 0x000fe20007ffe0ff */
[----:B--2---:R-:W-:Y:S01]  /*05a0*/  IMAD.WIDE.U32 R12, R4, 0x4, R10 ;  /* 0x00000004040c7825 */ /* 0x004fe200078e000a */
[----:B---3--:R-:W1:Y:S08]  /*05b0*/  LDC.64 R8, c[0x0][0x3c8] ;  /* 0x0000f200ff087b82 */ /* 0x008e700000000a00 */
[----:B------:R-:W2:Y:S01]  /*05c0*/  LDC.64 R10, c[0x0][0x490] ;  /* 0x00012400ff0a7b82 */ /* 0x000ea20000000a00 */
[----:B-----5:R-:W-:-:S05]  /*05d0*/  IMAD.WIDE R6, R2, 0x4, R6 ;  /* 0x0000000402067825 */ /* 0x020fca00078e0206 */
[----:B----4-:R3:W-:Y:S04]  /*05e0*/  STG.E desc[UR4][R6.64], R5 ;  /* 0x0000000506007986 */ /* 0x0107e8000c101904 */
[----:B------:R4:W5:Y:S01]  /*05f0*/  LDG.E R19, desc[UR4][R12.64] ;  /* 0x000000040c137981 */ /* 0x000962000c1e1900 */
[----:B-1----:R-:W-:-:S04]  /*0600*/  IMAD.WIDE R8, R2, 0x4, R8 ;  /* 0x0000000402087825 */ /* 0x002fc800078e0208 */
[C---:B--2---:R-:W-:Y:S02]  /*0610*/  IMAD.WIDE.U32 R14, R4.reuse, 0x4, R10 ;  /* 0x00000004040e7825 */ /* 0x044fe400078e000a */
[----:B------:R-:W1:Y:S02]  /*0620*/  LDC.64 R10, c[0x0][0x3d0] ;  /* 0x0000f400ff0a7b82 */ /* 0x000e640000000a00 */
[----:B0-----:R-:W-:-:S06]  /*0630*/  IMAD.WIDE.U32 R16, R4, 0x4, R16 ;  /* 0x0000000404107825 */ /* 0x001fcc00078e0010 */
[----:B---3--:R-:W0:Y:S08]  /*0640*/  LDC.64 R6, c[0x0][0x3d8] ;  /* 0x0000f600ff067b82 */ /* 0x008e300000000a00 */
[----:B----4-:R-:W2:Y:S01]  /*0650*/  LDC.64 R12, c[0x0][0x4a0] ;  /* 0x00012800ff0c7b82 */ /* 0x010ea20000000a00 */
[----:B-----5:R3:W-:Y:S04]  /*0660*/  STG.E desc[UR4][R8.64], R19 ;  /* 0x0000001308007986 */ /* 0x0207e8000c101904 */
[----:B------:R4:W5:Y:S01]  /*0670*/  LDG.E R21, desc[UR4][R14.64] ;  /* 0x000000040e157981 */ /* 0x000962000c1e1900 */
[----:B-1----:R-:W-:-:S04]  /*0680*/  IMAD.WIDE R10, R2, 0x4, R10 ;  /* 0x00000004020a7825 */ /* 0x002fc800078e020a */
[----:B0-----:R-:W-:Y:S01]  /*0690*/  IMAD.WIDE R6, R2, 0x4, R6 ;  /* 0x0000000402067825 */ /* 0x001fe200078e0206 */
[----:B---3--:R-:W0:Y:S03]  /*06a0*/  LDC.64 R8, c[0x0][0x3e0] ;  /* 0x0000f800ff087b82 */ /* 0x008e260000000a00 */
[----:B--2---:R-:W-:-:S05]  /*06b0*/  IMAD.WIDE.U32 R12, R4, 0x4, R12 ;  /* 0x00000004040c7825 */ /* 0x004fca00078e000c */
[----:B----4-:R-:W1:Y:S01]  /*06c0*/  LDC.64 R14, c[0x0][0x4a8] ;  /* 0x00012a00ff0e7b82 */ /* 0x010e620000000a00 */
[----:B-----5:R2:W-:Y:S04]  /*06d0*/  STG.E desc[UR4][R10.64], R21 ;  /* 0x000000150a007986 */ /* 0x0205e8000c101904 */
[----:B------:R3:W4:Y:S01]  /*06e0*/  LDG.E R5, desc[UR4][R16.64] ;  /* 0x0000000410057981 */ /* 0x000722000c1e1900 */
[----:B0-----:R-:W-:-:S04]  /*06f0*/  IMAD.WIDE R8, R2, 0x4, R8 ;  /* 0x0000000402087825 */ /* 0x001fc800078e0208 */
[----:B-1----:R-:W-:Y:S01]  /*0700*/  IMAD.WIDE.U32 R14, R4, 0x4, R14 ;  /* 0x00000004040e7825 */ /* 0x002fe200078e000e */
[----:B--2---:R-:W0:Y:S08]  /*0710*/  LDC.64 R10, c[0x0][0x3e8] ;  /* 0x0000fa00ff0a7b82 */ /* 0x004e300000000a00 */
[----:B---3--:R-:W1:Y:S01]  /*0720*/  LDC.64 R16, c[0x0][0x4b0] ;  /* 0x00012c00ff107b82 */ /* 0x008e620000000a00 */
[----:B----4-:R2:W-:Y:S04]  /*0730*/  STG.E desc[UR4][R6.64], R5 ;  /* 0x0000000506007986 */ /* 0x0105e8000c101904 */
[----:B------:R3:W4:Y:S01]  /*0740*/  LDG.E R19, desc[UR4][R12.64] ;  /* 0x000000040c137981 */ /* 0x000722000c1e1900 */
[----:B0-----:R-:W-:-:S04]  /*0750*/  IMAD.WIDE R10, R2, 0x4, R10 ;  /* 0x00000004020a7825 */ /* 0x001fc800078e020a */
[----:B-1----:R-:W-:Y:S01]  /*0760*/  IMAD.WIDE.U32 R16, R4, 0x4, R16 ;  /* 0x0000000404107825 */ /* 0x002fe200078e0010 */
[----:B--2---:R-:W0:Y:S08]  /*0770*/  LDC.64 R6, c[0x0][0x3f0] ;  /* 0x0000fc00ff067b82 */ /* 0x004e300000000a00 */
[----:B---3--:R-:W1:Y:S01]  /*0780*/  LDC.64 R12, c[0x0][0x4b8] ;  /* 0x00012e00ff0c7b82 */ /* 0x008e620000000a00 */
[----:B----4-:R2:W-:Y:S04]  /*0790*/  STG.E desc[UR4][R8.64], R19 ;  /* 0x0000001308007986 */ /* 0x0105e8000c101904 */
[----:B------:R-:W3:Y:S01]  /*07a0*/  LDG.E R15, desc[UR4][R14.64] ;  /* 0x000000040e0f7981 */ /* 0x000ee2000c1e1900 */
[----:B0-----:R-:W-:-:S03]  /*07b0*/  IMAD.WIDE R6, R2, 0x4, R6 ;  /* 0x0000000402067825 */ /* 0x001fc600078e0206 */
[----:B---3--:R2:W-:Y:S04]  /*07c0*/  STG.E desc[UR4][R10.64], R15 ;  /* 0x0000000f0a007986 */ /* 0x0085e8000c101904 */
[----:B------:R-:W3:Y:S01]  /*07d0*/  LDG.E R17, desc[UR4][R16.64] ;  /* 0x0000000410117981 */ /* 0x000ee2000c1e1900 */
[----:B-1----:R-:W-:Y:S02]  /*07e0*/  IMAD.WIDE.U32 R12, R4, 0x4, R12 ;  /* 0x00000004040c7825 */ /* 0x002fe400078e000c */
[----:B------:R-:W0:Y:S01]  /*07f0*/  LDC.64 R4, c[0x0][0x3f8] ;  /* 0x0000fe00ff047b82 */ /* 0x000e220000000a00 */
[----:B---3--:R2:W-:Y:S04]  /*0800*/  STG.E desc[UR4][R6.64], R17 ;  /* 0x0000001106007986 */ /* 0x0085e8000c101904 */
[----:B------:R-:W3:Y:S01]  /*0810*/  LDG.E R13, desc[UR4][R12.64] ;  /* 0x000000040c0d7981 */ /* 0x000ee2000c1e1900 */
[----:B0-----:R-:W-:-:S05]  /*0820*/  IMAD.WIDE R4, R2, 0x4, R4 ;  /* 0x0000000402047825 */ /* 0x001fca00078e0204 */
[----:B---3--:R2:W-:Y:S02]  /*0830*/  STG.E desc[UR4][R4.64], R13 ;  /* 0x0000000d04007986 */ /* 0x0085e4000c101904 */
.L_x_130:
[----:B------:R-:W-:Y:S05]  /*0840*/  BSYNC.RECONVERGENT B0 ;  /* 0x0000000000007941 */ /* 0x000fea0003800200 */
.L_x_129:
[----:B------:R-:W-:Y:S04]  /*0850*/  BSSY.RECONVERGENT B0, `(.L_x_131) ;  /* 0x0000036000007945 */ /* 0x000fe80003800200 */
[----:B------:R-:W-:Y:S05]  /*0860*/  @P3 BRA `(.L_x_132) ;  /* 0x0000000000d03947 */ /* 0x000fea0003800000 */
[----:B-12---:R-:W0:Y:S01]  /*0870*/  LDC.64 R6, c[0x0][0x480] ;  /* 0x00012000ff067b82 */ /* 0x006e220000000a00 */
[----:B------:R-:W-:-:S07]  /*0880*/  IMAD R4, R0, 0x258, R3 ;  /* 0x0000025800047824 */ /* 0x000fce00078e0203 */
[----:B------:R-:W1:Y:S08]  /*0890*/  LDC R13, c[0x0][0x4c0] ;  /* 0x00013000ff0d7b82 */ /* 0x000e700000000800 */
[----:B------:R-:W2:Y:S01]  /*08a0*/  LDC.64 R8, c[0x0][0x488] ;  /* 0x00012200ff087b82 */ /* 0x000ea20000000a00 */
[----:B0-----:R-:W-:-:S07]  /*08b0*/  IMAD.WIDE.U32 R10, R4, 0x4, R6 ;  /* 0x00000004040a7825 */ /* 0x001fce00078e0006 */
[----:B------:R-:W0:Y:S01]  /*08c0*/  LDC.64 R16, c[0x0][0x498] ;  /* 0x00012600ff107b82 */ /* 0x000e220000000a00 */
[----:B------:R3:W4:Y:S01]  /*08d0*/  LDG.E R5, desc[UR4][R10.64] ;  /* 0x000000040a057981 */ /* 0x000722000c1e1900 */
[----:B-1----:R-:W-:-:S06]  /*08e0*/  IMAD R2, R13, 0x1c20, R4 ;  /* 0x00001c200d027824 */ /* 0x002fcc00078e0204 */
[----:B------:R-:W1:Y:S01]  /*08f0*/  LDC.64 R6, c[0x0][0x400] ;  /* 0x00010000ff067b82 */ /* 0x000e620000000a00 */
[----:B------:R-:W-:Y:S01]  /*0900*/  IADD3 R2, PT, PT, R2, -0x1b8a0, RZ ;  /* 0xfffe476002027810 */ /* 0x000fe20007ffe0ff */
[----:B--2---:R-:W-:-:S06]  /*0910*/  IMAD.WIDE.U32 R12, R4, 0x4, R8 ;  /* 0x00000004040c7825 */ /* 0x004fcc00078e0008 */
[----:B---3--:R-:W2:Y:S08]  /*0920*/  LDC.64 R10, c[0x0][0x490] ;  /* 0x00012400ff0a7b82 */ /* 0x008eb00000000a00 */
[----:B------:R-:W3:Y:S01]  /*0930*/  LDC.64 R8, c[0x0][0x408] ;  /* 0x00010200ff087b82 */ /* 0x000ee20000000a00 */
[----:B-1----:R-:W-:-:S05]  /*0940*/  IMAD.WIDE R6, R2, 0x4, R6 ;  /* 0x0000000402067825 */ /* 0x002fca00078e0206 */
[----:B----4-:R1:W-:Y:S04]  /*0950*/  STG.E desc[UR4][R6.64], R5 ;  /* 0x0000000506007986 */ /* 0x0103e8000c101904 */
[----:B------:R4:W5:Y:S01]  /*0960*/  LDG.E R19, desc[UR4][R12.64] ;  /* 0x000000040c137981 */ /* 0x000962000c1e1900 */
[----:B---3--:R-:W-:-:S04]  /*0970*/  IMAD.WIDE R8, R2, 0x4, R8 ;  /* 0x0000000402087825 */ /* 0x008fc800078e0208 */
[C---:B--2---:R-:W-:Y:S02]  /*0980*/  IMAD.WIDE.U32 R14, R4.reuse, 0x4, R10 ;  /* 0x00000004040e7825 */ /* 0x044fe400078e000a */
[----:B------:R-:W2:Y:S02]  /*0990*/  LDC.64 R10, c[0x0][0x410] ;  /* 0x00010400ff0a7b82 */ /* 0x000ea40000000a00 */
[----:B0-----:R-:W-:-:S06]  /*09a0*/  IMAD.WIDE.U32 R16, R4, 0x4, R16 ;  /* 0x0000000404107825 */ /* 0x001fcc00078e0010 */
[----:B-1----:R-:W0:Y:S08]  /*09b0*/  LDC.64 R6, c[0x0][0x418] ;  /* 0x00010600ff067b82 */ /* 0x002e300000000a00 */
[----:B----4-:R-:W1:Y:S01]  /*09c0*/  LDC.64 R12, c[0x0][0x4a0] ;  /* 0x00012800ff0c7b82 */ /* 0x010e620000000a00 */
[----:B-----5:R3:W-:Y:S04]  /*09d0*/  STG.E desc[UR4][R8.64], R19 ;  /* 0x0000001308007986 */ /* 0x0207e8000c101904 */
[----:B------:R4:W5:Y:S01]  /*09e0*/  LDG.E R21, desc[UR4][R14.64] ;  /* 0x000000040e157981 */ /* 0x000962000c1e1900 */
[----:B--2---:R-:W-:-:S04]  /*09f0*/  IMAD.WIDE R10, R2, 0x4, R10 ;  /* 0x00000004020a7825 */ /* 0x004fc800078e020a */
[----:B0-----:R-:W-:Y:S01]  /*0a00*/  IMAD.WIDE R6, R2, 0x4, R6 ;  /* 0x0000000402067825 */ /* 0x001fe200078e0206 */
[----:B---3--:R-:W0:Y:S03]  /*0a10*/  LDC.64 R8, c[0x0][0x420] ;  /* 0x00010800ff087b82 */ /* 0x008e260000000a00 */
[----:B-1----:R-:W-:-:S05]  /*0a20*/  IMAD.WIDE.U32 R12, R4, 0x4, R12 ;  /* 0x00000004040c7825 */ /* 0x002fca00078e000c */
        /* <DEDUP_REMOVED lines=14> */
[----:B------:R-:W2:Y:S01]  /*0b10*/  LDG.E R15, desc[UR4][R14.64] ;  /* 0x000000040e0f7981 */ /* 0x000ea2000c1e1900 */
[----:B0-----:R-:W-:-:S03]  /*0b20*/  IMAD.WIDE R6, R2, 0x4, R6 ;  /* 0x0000000402067825 */ /* 0x001fc600078e0206 */
[----:B--2---:R3:W-:Y:S04]  /*0b30*/  STG.E desc[UR4][R10.64], R15 ;  /* 0x0000000f0a007986 */ /* 0x0047e8000c101904 */
[----:B------:R-:W2:Y:S01]  /*0b40*/  LDG.E R17, desc[UR4][R16.64] ;  /* 0x0000000410117981 */ /* 0x000ea2000c1e1900 */
[----:B-1----:R-:W-:Y:S02]  /*0b50*/  IMAD.WIDE.U32 R12, R4, 0x4, R12 ;  /* 0x00000004040c7825 */ /* 0x002fe400078e000c */
[----:B------:R-:W0:Y:S01]  /*0b60*/  LDC.64 R4, c[0x0][0x438] ;  /* 0x00010e00ff047b82 */ /* 0x000e220000000a00 */
[----:B--2---:R3:W-:Y:S04]  /*0b70*/  STG.E desc[UR4][R6.64], R17 ;  /* 0x0000001106007986 */ /* 0x0047e8000c101904 */
[----:B------:R-:W2:Y:S01]  /*0b80*/  LDG.E R13, desc[UR4][R12.64] ;  /* 0x000000040c0d7981 */ /* 0x000ea2000c1e1900 */
[----:B0-----:R-:W-:-:S05]  /*0b90*/  IMAD.WIDE R4, R2, 0x4, R4 ;  /* 0x0000000402047825 */ /* 0x001fca00078e0204 */
[----:B--2---:R3:W-:Y:S02]  /*0ba0*/  STG.E desc[UR4][R4.64], R13 ;  /* 0x0000000d04007986 */ /* 0x0047e4000c101904 */
.L_x_132:
[----:B------:R-:W-:Y:S05]  /*0bb0*/  BSYNC.RECONVERGENT B0 ;  /* 0x0000000000007941 */ /* 0x000fea0003800200 */
.L_x_131:
[----:B------:R-:W-:Y:S05]  /*0bc0*/  @P0 EXIT ;  /* 0x000000000000094d */ /* 0x000fea0003800000 */
[----:B-123--:R-:W0:Y:S01]  /*0bd0*/  LDC.64 R4, c[0x0][0x480] ;  /* 0x00012000ff047b82 */ /* 0x00ee220000000a00 */
        /* <DEDUP_REMOVED lines=40> */
[----:B----4-:R-:W-:Y:S04]  /*0e60*/  STG.E desc[UR4][R6.64], R19 ;  /* 0x0000001306007986 */ /* 0x010fe8000c101904 */
[----:B------:R-:W2:Y:S01]  /*0e70*/  LDG.E R13, desc[UR4][R12.64] ;  /* 0x000000040c0d7981 */ /* 0x000ea2000c1e1900 */
[----:B0-----:R-:W-:-:S03]  /*0e80*/  IMAD.WIDE R4, R0, 0x4, R4 ;  /* 0x0000000400047825 */ /* 0x001fc600078e0204 */
[----:B--2---:R-:W-:Y:S04]  /*0e90*/  STG.E desc[UR4][R8.64], R13 ;  /* 0x0000000d08007986 */ /* 0x004fe8000c101904 */
[----:B------:R-:W2:Y:S01]  /*0ea0*/  LDG.E R15, desc[UR4][R14.64] ;  /* 0x000000040e0f7981 */ /* 0x000ea2000c1e1900 */
[----:B-1----:R-:W-:Y:S02]  /*0eb0*/  IMAD.WIDE.U32 R10, R3, 0x4, R10 ;  /* 0x00000004030a7825 */ /* 0x002fe400078e000a */
[----:B------:R-:W0:Y:S01]  /*0ec0*/  LDC.64 R2, c[0x0][0x478] ;  /* 0x00011e00ff027b82 */ /* 0x000e220000000a00 */
[----:B--2---:R-:W-:Y:S04]  /*0ed0*/  STG.E desc[UR4][R4.64], R15 ;  /* 0x0000000f04007986 */ /* 0x004fe8000c101904 */
[----:B------:R-:W2:Y:S01]  /*0ee0*/  LDG.E R11, desc[UR4][R10.64] ;  /* 0x000000040a0b7981 */ /* 0x000ea2000c1e1900 */
[----:B0-----:R-:W-:-:S05]  /*0ef0*/  IMAD.WIDE R2, R0, 0x4, R2 ;  /* 0x0000000400027825 */ /* 0x001fca00078e0202 */
[----:B--2---:R-:W-:Y:S01]  /*0f00*/  STG.E desc[UR4][R2.64], R11 ;  /* 0x0000000b02007986 */ /* 0x004fe2000c101904 */
[----:B------:R-:W-:Y:S05]  /*0f10*/  EXIT ;  /* 0x000000000000794d */ /* 0x000fea0003800000 */
.L_x_133:
        /* <DEDUP_REMOVED lines=14> */
.L_x_592:


//--------------------- .text._Z31stress_wavefield_reconstructionPfS_S_S_S_S_S_S_S_S_S_S_fffS_S_ --------------------------
	.section	.text._Z31stress_wavefield_reconstructionPfS_S_S_S_S_S_S_S_S_S_S_fffS_S_,"ax",@progbits
	.align	128
        .global         _Z31stress_wavefield_reconstructionPfS_S_S_S_S_S_S_S_S_S_S_fffS_S_
        .type           _Z31stress_wavefield_reconstructionPfS_S_S_S_S_S_S_S_S_S_S_fffS_S_,@function
        .size           _Z31stress_wavefield_reconstructionPfS_S_S_S_S_S_S_S_S_S_S_fffS_S_,(.L_x_564 - _Z31stress_wavefield_reconstructionPfS_S_S_S_S_S_S_S_S_S_S_fffS_S_)
        .other          _Z31stress_wavefield_reconstructionPfS_S_S_S_S_S_S_S_S_S_S_fffS_S_,@"STO_CUDA_ENTRY STV_DEFAULT"
_Z31stress_wavefield_reconstructionPfS_S_S_S_S_S_S_S_S_S_S_fffS_S_:
.text._Z31stress_wavefield_reconstructionPfS_S_S_S_S_S_S_S_S_S_S_fffS_S_:
        /* <DEDUP_REMOVED lines=21> */
[--C-:B------:R-:W-:Y:S01]  /*0150*/  IMAD.WIDE.U32 R4, R6, 0x4, R2.reuse ;  /* 0x0000000406047825 */ /* 0x100fe200078e0002 */
[----:B-1----:R-:W2:Y:S03]  /*0160*/  LDG.E R16, desc[UR4][R22.64] ;  /* 0x0000000416107981 */ /* 0x002ea6000c1e1900 */
[--C-:B------:R-:W-:Y:S01]  /*0170*/  IMAD.WIDE.U32 R12, R8, 0x4, R2.reuse ;  /* 0x00000004080c7825 */ /* 0x100fe200078e0002 */
[----:B------:R-:W2:Y:S01]  /*0180*/  LDG.E R21, desc[UR4][R4.64+0x960] ;  /* 0x0009600404157981 */ /* 0x000ea2000c1e1900 */
[----:B------:R-:W-:Y:S02]  /*0190*/  IADD3 R11, PT, PT, R6, -0xbb8, RZ ;  /* 0xfffff448060b7810 */ /* 0x000fe40007ffe0ff */
[--C-:B------:R-:W-:Y:S01]  /*01a0*/  IMAD.WIDE.U32 R26, R9, 0x4, R2.reuse ;  /* 0x00000004091a7825 */ /* 0x100fe200078e0002 */
[----:B------:R0:W3:Y:S04]  /*01b0*/  LDG.E R19, desc[UR4][R12.64] ;  /* 0x000000040c137981 */ /* 0x0000e8000c1e1900 */
[----:B------:R-:W3:Y:S01]  /*01c0*/  LDG.E R18, desc[UR4][R4.64] ;  /* 0x0000000404127981 */ /* 0x000ee2000c1e1900 */
[----:B------:R-:W-:Y:S01]  /*01d0*/  IMAD.WIDE.U32 R14, R10, 0x4, R2 ;  /* 0x000000040a0e7825 */ /* 0x000fe200078e0002 */
[----:B------:R-:W-:-:S02]  /*01e0*/  IADD3 R25, PT, PT, R6, -0xe10, RZ ;  /* 0xfffff1f006197810 */ /* 0x000fc40007ffe0ff */
[----:B------:R1:W4:Y:S01]  /*01f0*/  LDG.E R0, desc[UR4][R26.64] ;  /* 0x000000041a007981 */ /* 0x000322000c1e1900 */
[----:B0-----:R-:W-:-:S03]  /*0200*/  IMAD.WIDE.U32 R12, R11, 0x4, R2 ;  /* 0x000000040b0c7825 */ /* 0x001fc600078e0002 */
[----:B------:R-:W4:Y:S01]  /*0210*/  LDG.E R17, desc[UR4][R4.64+0x12c0] ;  /* 0x0012c00404117981 */ /* 0x000f22000c1e1900 */
[----:B------:R-:W-:-:S03]  /*0220*/  IMAD.WIDE.U32 R2, R25, 0x4, R2 ;  /* 0x0000000419027825 */ /* 0x000fc600078e0002 */
[----:B------:R-:W5:Y:S01]  /*0230*/  LDG.E R14, desc[UR4][R14.64] ;  /* 0x000000040e0e7981 */ /* 0x000f62000c1e1900 */
[----:B-1----:R-:W0:Y:S03]  /*0240*/  LDC R27, c[0x0][0x3e4] ;  /* 0x0000f900ff1b7b82 */ /* 0x002e260000000800 */
[----:B------:R-:W5:Y:S04]  /*0250*/  LDG.E R23, desc[UR4][R4.64+0x1c20] ;  /* 0x001c200404177981 */ /* 0x000f68000c1e1900 */
[----:B------:R-:W5:Y:S04]  /*0260*/  LDG.E R12, desc[UR4][R12.64] ;  /* 0x000000040c0c7981 */ /* 0x000f68000c1e1900 */
[----:B------:R-:W5:Y:S04]  /*0270*/  LDG.E R25, desc[UR4][R4.64+0x2580] ;  /* 0x0025800404197981 */ /* 0x000f68000c1e1900 */
[----:B------:R-:W5:Y:S04]  /*0280*/  LDG.E R2, desc[UR4][R2.64] ;  /* 0x0000000402027981 */ /* 0x000f68000c1e1900 */
[----:B------:R-:W5:Y:S01]  /*0290*/  LDG.E R29, desc[UR4][R4.64+0x2ee0] ;  /* 0x002ee004041d7981 */ /* 0x000f62000c1e1900 */
[----:B------:R-:W-:Y:S01]  /*02a0*/  BSSY.RECONVERGENT B0, `(.L_x_134) ;  /* 0x000001a000007945 */ /* 0x000fe20003800200 */
[----:B--2---:R-:W-:-:S04]  /*02b0*/  FADD R16, R21, -R16 ;  /* 0x8000001015107221 */ /* 0x004fc80000000000 */
[----:B------:R-:W-:Y:S01]  /*02c0*/  FMUL R20, R16, 0.096931003034114837646 ;  /* 0x3dc683c310147820 */ /* 0x000fe20000400000 */
[----:B---3--:R-:W-:-:S04]  /*02d0*/  FADD R19, R18, -R19 ;  /* 0x8000001312137221 */ /* 0x008fc80000000000 */
[----:B------:R-:W-:Y:S01]  /*02e0*/  FFMA R19, R19, 1.2213000059127807617, -R20 ;  /* 0x3f9c538f13137823 */ /* 0x000fe20000000814 */
[----:B----4-:R-:W-:Y:S01]  /*02f0*/  FADD R0, R17, -R0 ;  /* 0x8000000011007221 */ /* 0x010fe20000000000 */
[----:B0-----:R-:W0:Y:S03]  /*0300*/  MUFU.RCP R16, R27 ;  /* 0x0000001b00107308 */ /* 0x001e260000001000 */
        /* <DEDUP_REMOVED lines=17> */
[----:B------:R-:W-:Y:S05]  /*0420*/  CALL.REL.NOINC `($__internal_7_$__cuda_sm3x_div_rn_noftz_f32_slowpath) ;  /* 0x0000003000347944 */ /* 0x000fea0003c00000 */
[----:B------:R-:W-:-:S07]  /*0430*/  MOV R12, R0 ;  /* 0x00000000000c7202 */ /* 0x000fce0000000f00 */
.L_x_135:
[----:B------:R-:W-:Y:S05]  /*0440*/  BSYNC.RECONVERGENT B0 ;  /* 0x0000000000007941 */ /* 0x000fea0003800200 */
.L_x_134:
[----:B------:R-:W0:Y:S01]  /*0450*/  LDC.64 R2, c[0x0][0x380] ;  /* 0x0000e000ff027b82 */ /* 0x000e220000000a00 */
[C---:B------:R-:W-:Y:S01]  /*0460*/  IADD3 R13, PT, PT, R6.reuse, -0x1, RZ ;  /* 0xffffffff060d7810 */ /* 0x040fe20007ffe0ff */
[----:B------:R-:W2:Y:S01]  /*0470*/  LDG.E R20, desc[UR4][R4.64+0x8] ;  /* 0x0000080404147981 */ /* 0x000ea2000c1e1900 */
[C---:B------:R-:W-:Y:S02]  /*0480*/  IADD3 R25, PT, PT, R6.reuse, -0x2, RZ ;  /* 0xfffffffe06197810 */ /* 0x040fe40007ffe0ff */
[C---:B------:R-:W-:Y:S01]  /*0490*/  IADD3 R19, PT, PT, R6.reuse, -0x3, RZ ;  /* 0xfffffffd06137810 */ /* 0x040fe20007ffe0ff */
[----:B------:R-:W3:Y:S01]  /*04a0*/  LDG.E R29, desc[UR4][R4.64+0x4] ;  /* 0x00000404041d7981 */ /* 0x000ee2000c1e1900 */
[C---:B------:R-:W-:Y:S02]  /*04b0*/  IADD3 R21, PT, PT, R6.reuse, -0x4, RZ ;  /* 0xfffffffc06157810 */ /* 0x040fe40007ffe0ff */
[----:B------:R-:W-:Y:S01]  /*04c0*/  IADD3 R27, PT, PT, R6, -0x5, RZ ;  /* 0xfffffffb061b7810 */ /* 0x000fe20007ffe0ff */
[----:B------:R-:W4:Y:S04]  /*04d0*/  LDG.E R24, desc[UR4][R4.64+0xc] ;  /* 0x00000c0404187981 */ /* 0x000f28000c1e1900 */
[----:B------:R-:W5:Y:S04]  /*04e0*/  LDG.E R26, desc[UR4][R4.64+0x10] ;  /* 0x00001004041a7981 */ /* 0x000f68000c1e1900 */
[----:B------:R-:W5:Y:S01]  /*04f0*/  LDG.E R28, desc[UR4][R4.64+0x14] ;  /* 0x00001404041c7981 */ /* 0x000f62000c1e1900 */
[----:B0-----:R-:W-:-:S05]  /*0500*/  IMAD.WIDE.U32 R22, R13, 0x4, R2 ;  /* 0x000000040d167825 */ /* 0x001fca00078e0002 */
[----:B------:R0:W2:Y:S01]  /*0510*/  LDG.E R0, desc[UR4][R22.64] ;  /* 0x0000000416007981 */ /* 0x0000a2000c1e1900 */
[----:B------:R-:W-:-:S04]  /*0520*/  IMAD.WIDE.U32 R14, R25, 0x4, R2 ;  /* 0x00000004190e7825 */ /* 0x000fc800078e0002 */
[--C-:B------:R-:W-:Y:S02]  /*0530*/  IMAD.WIDE.U32 R16, R19, 0x4, R2.reuse ;  /* 0x0000000413107825 */ /* 0x100fe400078e0002 */
[----:B------:R1:W4:Y:S02]  /*0540*/  LDG.E R14, desc[UR4][R14.64] ;  /* 0x000000040e0e7981 */ /* 0x000324000c1e1900 */
[--C-:B0-----:R-:W-:Y:S02]  /*0550*/  IMAD.WIDE.U32 R22, R21, 0x4, R2.reuse ;  /* 0x0000000415167825 */ /* 0x101fe400078e0002 */
[----:B------:R4:W5:Y:S02]  /*0560*/  LDG.E R16, desc[UR4][R16.64] ;  /* 0x0000000410107981 */ /* 0x000964000c1e1900 */
[----:B------:R-:W-:Y:S02]  /*0570*/  IMAD.WIDE.U32 R2, R27, 0x4, R2 ;  /* 0x000000041b027825 */ /* 0x000fe400078e0002 */
[----:B------:R-:W5:Y:S01]  /*0580*/  LDG.E R22, desc[UR4][R22.64] ;  /* 0x0000000416167981 */ /* 0x000f62000c1e1900 */
[----:B-1----:R-:W0:Y:S03]  /*0590*/  LDC R15, c[0x0][0x3e8] ;  /* 0x0000fa00ff0f7b82 */ /* 0x002e260000000800 */
[----:B------:R-:W5:Y:S04]  /*05a0*/  LDG.E R2, desc[UR4][R2.64] ;  /* 0x0000000402027981 */ /* 0x000f68000c1e1900 */
[----:B------:R1:W5:Y:S01]  /*05b0*/  LDG.E R3, desc[UR4][R4.64+0x18] ;  /* 0x0000180404037981 */ /* 0x000362000c1e1900 */
[----:B------:R-:W-:Y:S01]  /*05c0*/  BSSY.RECONVERGENT B0, `(.L_x_136) ;  /* 0x000001a000007945 */ /* 0x000fe20003800200 */
[----:B---3--:R-:W-:-:S02]  /*05d0*/  FADD R29, -R18, R29 ;  /* 0x0000001d121d7221 */ /* 0x008fc40000000100 */
[----:B0-----:R-:W0:Y:S01]  /*05e0*/  MUFU.RCP R18, R15 ;  /* 0x0000000f00127308 */ /* 0x001e220000001000 */
[----:B--2---:R-:W-:-:S04]  /*05f0*/  FADD R0, R20, -R0 ;  /* 0x8000000014007221 */ /* 0x004fc80000000000 */
[----:B------:R-:W-:Y:S01]  /*0600*/  FMUL R0, R0, 0.096931003034114837646 ;  /* 0x3dc683c300007820 */ /* 0x000fe20000400000 */
[----:B----4-:R-:W-:-:S03]  /*0610*/  FADD R17, R24, -R14 ;  /* 0x8000000e18117221 */ /* 0x010fc60000000000 */
[----:B------:R-:W-:-:S04]  /*0620*/  FFMA R0, R29, 1.2213000059127807617, -R0 ;  /* 0x3f9c538f1d007823 */ /* 0x000fc80000000800 */
[----:B------:R-:W-:Y:S01]  /*0630*/  FFMA R0, R17, 0.017448000609874725342, R0 ;  /* 0x3c8eef1c11007823 */ /* 0x000fe20000000000 */
[----:B-----5:R-:W-:Y:S01]  /*0640*/  FADD R17, R26, -R16 ;  /* 0x800000101a117221 */ /* 0x020fe20000000000 */
[----:B-1----:R-:W-:-:S03]  /*0650*/  FADD R5, R28, -R22 ;  /* 0x800000161c057221 */ /* 0x002fc60000000000 */
[----:B------:R-:W-:-:S04]  /*0660*/  FFMA R0, R17, -0.0029672998934984207153, R0 ;  /* 0xbb42770811007823 */ /* 0x000fc80000000000 */
        /* <DEDUP_REMOVED lines=15> */
.L_x_137:
[----:B------:R-:W-:Y:S05]  /*0760*/  BSYNC.RECONVERGENT B0 ;  /* 0x0000000000007941 */ /* 0x000fea0003800200 */
.L_x_136:
[----:B------:R-:W0:Y:S01]  /*0770*/  LDC.64 R2, c[0x0][0x388] ;  /* 0x0000e200ff027b82 */ /* 0x000e220000000a00 */
[----:B------:R-:W-:Y:S01]  /*0780*/  IADD3 R0, PT, PT, R6, -0x6, RZ ;  /* 0xfffffffa06007810 */ /* 0x000fe20007ffe0ff */
[----:B0-----:R-:W-:-:S04]  /*0790*/  IMAD.WIDE.U32 R14, R25, 0x4, R2 ;  /* 0x00000004190e7825 */ /* 0x001fc800078e0002 */
[--C-:B------:R-:W-:Y:S02]  /*07a0*/  IMAD.WIDE.U32 R4, R6, 0x4, R2.reuse ;  /* 0x0000000406047825 */ /* 0x100fe400078e0002 */
[----:B------:R-:W2:Y:S02]  /*07b0*/  LDG.E R14, desc[UR4][R14.64] ;  /* 0x000000040e0e7981 */ /* 0x000ea4000c1e1900 */
[--C-:B------:R-:W-:Y:S02]  /*07c0*/  IMAD.WIDE.U32 R16, R13, 0x4, R2.reuse ;  /* 0x000000040d107825 */ /* 0x100fe400078e0002 */
[----:B------:R-:W2:Y:S02]  /*07d0*/  LDG.E R29, desc[UR4][R4.64+0x4] ;  /* 0x00000404041d7981 */ /* 0x000ea4000c1e1900 */
[--C-:B------:R-:W-:Y:S02]  /*07e0*/  IMAD.WIDE.U32 R22, R19, 0x4, R2.reuse ;  /* 0x0000000413167825 */ /* 0x100fe400078e0002 */
[----:B------:R-:W3:Y:S02]  /*07f0*/  LDG.E R16, desc[UR4][R16.64] ;  /* 0x0000000410107981 */ /* 0x000ee4000c1e1900 */
[----:B------:R-:W-:-:S02]  /*0800*/  IMAD.WIDE.U32 R20, R21, 0x4, R2 ;  /* 0x0000000415147825 */ /* 0x000fc400078e0002 */
[----:B------:R-:W3:Y:S02]  /*0810*/  LDG.E R13, desc[UR4][R4.64] ;  /* 0x00000004040d7981 */ /* 0x000ee4000c1e1900 */
[--C-:B------:R-:W-:Y:S02]  /*0820*/  IMAD.WIDE.U32 R24, R27, 0x4, R2.reuse ;  /* 0x000000041b187825 */ /* 0x100fe400078e0002 */
[----:B------:R0:W4:Y:S04]  /*0830*/  LDG.E R22, desc[UR4][R22.64] ;  /* 0x0000000416167981 */ /* 0x000128000c1e1900 */
[----:B------:R-:W4:Y:S01]  /*0840*/  LDG.E R19, desc[UR4][R4.64+0x8] ;  /* 0x0000080404137981 */ /* 0x000f22000c1e1900 */
[----:B------:R-:W-:-:S03]  /*0850*/  IMAD.WIDE.U32 R2, R0, 0x4, R2 ;  /* 0x0000000400027825 */ /* 0x000fc600078e0002 */
[----:B------:R-:W5:Y:S01]  /*0860*/  LDG.E R20, desc[UR4][R20.64] ;  /* 0x0000000414147981 */ /* 0x000f62000c1e1900 */
[----:B0-----:R-:W0:Y:S03]  /*0870*/  LDC R23, c[0x0][0x3e8] ;  /* 0x0000fa00ff177b82 */ /* 0x001e260000000800 */
[----:B------:R-:W5:Y:S04]  /*0880*/  LDG.E R15, desc[UR4][R4.64+0xc] ;  /* 0x00000c04040f7981 */ /* 0x000f68000c1e1900 */
[----:B------:R-:W5:Y:S04]  /*0890*/  LDG.E R24, desc[UR4][R24.64] ;  /* 0x0000000418187981 */ /* 0x000f68000c1e1900 */
[----:B------:R-:W5:Y:S04]  /*08a0*/  LDG.E R17, desc[UR4][R4.64+0x10] ;  /* 0x0000100404117981 */ /* 0x000f68000c1e1900 */
[----:B------:R1:W5:Y:S04]  /*08b0*/  LDG.E R2, desc[UR4][R2.64] ;  /* 0x0000000402027981 */ /* 0x000368000c1e1900 */
[----:B------:R-:W5:Y:S01]  /*08c0*/  LDG.E R27, desc[UR4][R4.64+0x14] ;  /* 0x00001404041b7981 */ /* 0x000f62000c1e1900 */
[----:B0-----:R-:W1:Y:S01]  /*08d0*/  MUFU.RCP R0, R23 ;  /* 0x0000001700007308 */ /* 0x001e620000001000 */
[----:B------:R-:W-:Y:S01]  /*08e0*/  BSSY.RECONVERGENT B0, `(.L_x_138) ;  /* 0x000001a000007945 */ /* 0x000fe20003800200 */
[----:B-1----:R-:W-:-:S04]  /*08f0*/  FFMA R3, R0, -R23, 1 ;  /* 0x3f80000000037423 */ /* 0x002fc80000000817 */
[----:B------:R-:W-:Y:S01]  /*0900*/  FFMA R0, R0, R3, R0 ;  /* 0x0000000300007223 */ /* 0x000fe20000000000 */
        /* <DEDUP_REMOVED lines=11> */
[----:B------:R-:W-:-:S04]  /*09c0*/  FFMA R2, R2, -2.1847999960300512612e-05, R15 ;  /* 0xb7b7463902027823 */ /* 0x000fc8000000000f */
[----:B------:R-:W0:Y:S01]  /*09d0*/  FCHK P0, R2, R23 ;  /* 0x0000001702007302 */ /* 0x000e220000000000 */
        /* <DEDUP_REMOVED lines=8> */
[----:B------:R-:W-:Y:S05]  /*0a60*/  CALL.REL.NOINC `($__internal_7_$__cuda_sm3x_div_rn_noftz_f32_slowpath) ;  /* 0x0000002800a47944 */ /* 0x000fea0003c00000 */
[----:B------:R-:W-:-:S07]  /*0a70*/  MOV R14, R0 ;  /* 0x00000000000e7202 */ /* 0x000fce0000000f00 */
.L_x_139:
[----:B------:R-:W-:Y:S05]  /*0a80*/  BSYNC.RECONVERGENT B0 ;  /* 0x0000000000007941 */ /* 0x000fea0003800200 */
.L_x_138:
[----:B------:R-:W0:Y:S01]  /*0a90*/  LDC.64 R2, c[0x0][0x388] ;  /* 0x0000e200ff027b82 */ /* 0x000e220000000a00 */
[----:B------:R-:W2:Y:S04]  /*0aa0*/  LDG.E R15, desc[UR4][R4.64+0x12c0] ;  /* 0x0012c004040f7981 */ /* 0x000ea8000c1e1900 */
[----:B------:R-:W3:Y:S04]  /*0ab0*/  LDG.E R22, desc[UR4][R4.64+0x960] ;  /* 0x0009600404167981 */ /* 0x000ee8000c1e1900 */
[----:B------:R-:W4:Y:S04]  /*0ac0*/  LDG.E R19, desc[UR4][R4.64+0x2580] ;  /* 0x0025800404137981 */ /* 0x000f28000c1e1900 */
[----:B------:R-:W5:Y:S01]  /*0ad0*/  LDG.E R23, desc[UR4][R4.64+0x3840] ;  /* 0x0038400404177981 */ /* 0x000f62000c1e1900 */
[----:B0-----:R-:W-:-:S05]  /*0ae0*/  IMAD.WIDE.U32 R24, R8, 0x4, R2 ;  /* 0x0000000408187825 */ /* 0x001fca00078e0002 */
[----:B------:R-:W2:Y:S01]  /*0af0*/  LDG.E R0, desc[UR4][R24.64] ;  /* 0x0000000418007981 */ /* 0x000ea2000c1e1900 */
[----:B------:R-:W-:-:S03]  /*0b00*/  IMAD.WIDE.U32 R16, R7, 0x4, R2 ;  /* 0x0000000407107825 */ /* 0x000fc600078e0002 */
[----:B------:R-:W4:Y:S01]  /*0b10*/  LDG.E R7, desc[UR4][R4.64+0x1c20] ;  /* 0x001c200404077981 */ /* 0x000f22000c1e1900 */
[----:B------:R-:W-:-:S03]  /*0b20*/  IMAD.WIDE.U32 R8, R9, 0x4, R2 ;  /* 0x0000000409087825 */ /* 0x000fc600078e0002 */
[----:B------:R-:W4:Y:S01]  /*0b30*/  LDG.E R16, desc[UR4][R16.64] ;  /* 0x0000000410107981 */ /* 0x000f22000c1e1900 */
[--C-:B------:R-:W-:Y:S02]  /*0b40*/  IMAD.WIDE.U32 R20, R10, 0x4, R2.reuse ;  /* 0x000000040a147825 */ /* 0x100fe400078e0002 */
[----:B------:R-:W0:Y:S01]  /*0b50*/  LDC R10, c[0x0][0x3e4] ;  /* 0x0000f900ff0a7b82 */ /* 0x000e220000000800 */
[----:B------:R1:W5:Y:S01]  /*0b60*/  LDG.E R8, desc[UR4][R8.64] ;  /* 0x0000000408087981 */ /* 0x000362000c1e1900 */
[----:B------:R-:W-:-:S03]  /*0b70*/  IMAD.WIDE.U32 R2, R11, 0x4, R2 ;  /* 0x000000040b027825 */ /* 0x000fc600078e0002 */
[----:B------:R-:W5:Y:S04]  /*0b80*/  LDG.E R20, desc[UR4][R20.64] ;  /* 0x0000000414147981 */ /* 0x000f68000c1e1900 */
[----:B------:R-:W5:Y:S04]  /*0b90*/  LDG.E R11, desc[UR4][R4.64+0x2ee0] ;  /* 0x002ee004040b7981 */ /* 0x000f68000c1e1900 */
[----:B------:R-:W5:Y:S01]  /*0ba0*/  LDG.E R2, desc[UR4][R2.64] ;  /* 0x0000000402027981 */ /* 0x000f62000c1e1900 */
[----:B------:R-:W-:Y:S01]  /*0bb0*/  BSSY.RECONVERGENT B0, `(.L_x_140) ;  /* 0x000001a000007945 */ /* 0x000fe20003800200 */
[----:B---3--:R-:W-:-:S02]  /*0bc0*/  FADD R22, -R13, R22 ;  /* 0x000000160d167221 */ /* 0x008fc40000000100 */
[----:B0-----:R-:W0:Y:S01]  /*0bd0*/  MUFU.RCP R13, R10 ;  /* 0x0000000a000d7308 */ /* 0x001e220000001000 */
[----:B--2---:R-:W-:-:S04]  /*0be0*/  FADD R0, R15, -R0 ;  /* 0x800000000f007221 */ /* 0x004fc80000000000 */
[----:B-1----:R-:W-:-:S04]  /*0bf0*/  FMUL R9, R0, 0.096931003034114837646 ;  /* 0x3dc683c300097820 */ /* 0x002fc80000400000 */
[----:B------:R-:W-:Y:S01]  /*0c00*/  FFMA R9, R22, 1.2213000059127807617, -R9 ;  /* 0x3f9c538f16097823 */ /* 0x000fe20000000809 */
[----:B----4-:R-:W-:Y:S01]  /*0c10*/  FADD R16, R7, -R16 ;  /* 0x8000001007107221 */ /* 0x010fe20000000000 */
[----:B-----5:R-:W-:-:S03]  /*0c20*/  FADD R8, R19, -R8 ;  /* 0x8000000813087221 */ /* 0x020fc60000000000 */
[----:B------:R-:W-:-:S04]  /*0c30*/  FFMA R9, R16, 0.017448000609874725342, R9 ;  /* 0x3c8eef1c10097823 */ /* 0x000fc80000000009 */
[----:B------:R-:W-:Y:S01]  /*0c40*/  FFMA R8, R8, -0.0029672998934984207153, R9 ;  /* 0xbb42770808087823 */ /* 0x000fe20000000009 */
[----:B------:R-:W-:Y:S01]  /*0c50*/  FADD R11, R11, -R20 ;  /* 0x800000140b0b7221 */ /* 0x000fe20000000000 */
[----:B------:R-:W-:-:S03]  /*0c60*/  FADD R23, R23, -R2 ;  /* 0x8000000217177221 */ /* 0x000fc60000000000 */
        /* <DEDUP_REMOVED lines=14> */
.L_x_141:
[----:B------:R-:W-:Y:S05]  /*0d50*/  BSYNC.RECONVERGENT B0 ;  /* 0x0000000000007941 */ /* 0x000fea0003800200 */
.L_x_140:
[----:B------:R-:W0:Y:S01]  /*0d60*/  LDC.64 R16, c[0x0][0x3f0] ;  /* 0x0000fc00ff107b82 */ /* 0x000e220000000a00 */
[----:B------:R-:W1:Y:S07]  /*0d70*/  LDCU UR6, c[0x0][0x3e0] ;  /* 0x00007c00ff0677ac */ /* 0x000e6e0008000800 */
[----:B------:R-:W2:Y:S08]  /*0d80*/  LDC.64 R2, c[0x0][0x3a0] ;  /* 0x0000e800ff027b82 */ /* 0x000eb00000000a00 */
[----:B------:R-:W3:Y:S01]  /*0d90*/  LDC.64 R4, c[0x0][0x3b0] ;  /* 0x0000ec00ff047b82 */ /* 0x000ee20000000a00 */
[----:B0-----:R-:W-:-:S05]  /*0da0*/  IMAD.WIDE.U32 R16, R6, 0x4, R16 ;  /* 0x0000000406107825 */ /* 0x001fca00078e0010 */
[----:B------:R-:W4:Y:S01]  /*0db0*/  LDG.E R7, desc[UR4][R16.64] ;  /* 0x0000000410077981 */ /* 0x000f22000c1e1900 */
[----:B--2---:R-:W-:-:S05]  /*0dc0*/  IMAD.WIDE.U32 R2, R6, 0x4, R2 ;  /* 0x0000000406027825 */ /* 0x004fca00078e0002 */
[----:B------:R0:W5:Y:S01]  /*0dd0*/  LDG.E R9, desc[UR4][R2.64] ;  /* 0x0000000402097981 */ /* 0x000162000c1e1900 */
[----:B------:R-:W-:Y:S01]  /*0de0*/  BSSY.RECONVERGENT B0, `(.L_x_142) ;  /* 0x0000045000007945 */ /* 0x000fe20003800200 */
[----:B------:R-:W-:Y:S01]  /*0df0*/  HFMA2 R8, -RZ, RZ, 1.875, 0 ;  /* 0x3f800000ff087431 */ /* 0x000fe200000001ff */
[----:B----4-:R-:W-:-:S13]  /*0e00*/  FSETP.NEU.AND P0, PT, R7, 1, PT ;  /* 0x3f8000000700780b */ /* 0x010fda0003f0d000 */
[----:B01-3--:R-:W-:Y:S05]  /*0e10*/  @!P0 BRA `(.L_x_143) ;  /* 0x0000000400048947 */ /* 0x00bfea0003800000 */
[----:B------:R-:W-:-:S13]  /*0e20*/  FSETP.NAN.AND P0, PT, |R7|, |R7|, PT ;  /* 0x400000070700720b */ /* 0x000fda0003f08200 */
[----:B------:R-:W-:Y:S01]  /*0e30*/  @P0 FADD R8, R7, 2 ;  /* 0x4000000007080421 */ /* 0x000fe20000000000 */
[----:B------:R-:W-:Y:S06]  /*0e40*/  @P0 BRA `(.L_x_143) ;  /* 0x0000000000f80947 */ /* 0x000fec0003800000 */
[C---:B------:R-:W-:Y:S01]  /*0e50*/  FMUL R8, |R7|.reuse, 16777216 ;  /* 0x4b80000007087820 */ /* 0x040fe20000400200 */
[----:B------:R-:W-:Y:S02]  /*0e60*/  FSETP.GEU.AND P0, PT, |R7|, 1.175494350822287508e-38, PT ;  /* 0x008000000700780b */ /* 0x000fe40003f0e200 */
[----:B------:R-:W-:Y:S02]  /*0e70*/  MOV R22, 0x3a2c32e4 ;  /* 0x3a2c32e400167802 */ /* 0x000fe40000000f00 */
[----:B------:R-:W-:-:S04]  /*0e80*/  FSEL R8, R8, |R7|, !P0 ;  /* 0x4000000708087208 */ /* 0x000fc80004000000 */
[----:B------:R-:W-:-:S04]  /*0e90*/  IADD3 R10, PT, PT, R8, -0x3f3504f3, RZ ;  /* 0xc0cafb0d080a7810 */ /* 0x000fc80007ffe0ff */
[----:B------:R-:W-:Y:S02]  /*0ea0*/  LOP3.LUT R13, R10, 0xff800000, RZ, 0xc0, !PT ;  /* 0xff8000000a0d7812 */ /* 0x000fe400078ec0ff */
[----:B------:R-:W-:Y:S02]  /*0eb0*/  FSEL R10, RZ, -24, P0 ;  /* 0xc1c00000ff0a7808 */ /* 0x000fe40000000000 */
[-C--:B------:R-:W-:Y:S02]  /*0ec0*/  IADD3 R8, PT, PT, R8, -R13.reuse, RZ ;  /* 0x8000000d08087210 */ /* 0x080fe40007ffe0ff */
[----:B------:R-:W-:Y:S02]  /*0ed0*/  I2FP.F32.S32 R13, R13 ;  /* 0x0000000d000d7245 */ /* 0x000fe40000201400 */
[----:B------:R-:W-:Y:S01]  /*0ee0*/  FSETP.NEU.AND P0, PT, |R7|, +INF , PT ;  /* 0x7f8000000700780b */ /* 0x000fe20003f0d200 */
[C---:B------:R-:W-:Y:S01]  /*0ef0*/  FADD R11, R8.reuse, 1 ;  /* 0x3f800000080b7421 */ /* 0x040fe20000000000 */
[----:B------:R-:W-:Y:S01]  /*0f00*/  FADD R19, R8, -1 ;  /* 0xbf80000008137421 */ /* 0x000fe20000000000 */
[----:B------:R-:W-:Y:S01]  /*0f10*/  FFMA R15, R13, 1.1920928955078125e-07, R10 ;  /* 0x340000000d0f7823 */ /* 0x000fe2000000000a */
[----:B------:R-:W-:-:S02]  /*0f20*/  FSETP.NEU.AND P0, PT, R7, RZ, P0 ;  /* 0x000000ff0700720b */ /* 0x000fc4000070d000 */
[----:B------:R-:W-:Y:S01]  /*0f30*/  FADD R8, R19, R19 ;  /* 0x0000001313087221 */ /* 0x000fe20000000000 */
[----:B------:R-:W0:Y:S10]  /*0f40*/  MUFU.RCP R11, R11 ;  /* 0x0000000b000b7308 */ /* 0x000e340000001000 */
[----:B------:R-:W-:Y:S01]  /*0f50*/  @!P0 FADD R7, R7, R7 ;  /* 0x0000000707078221 */ /* 0x000fe20000000000 */
[----:B0-----:R-:W-:-:S04]  /*0f60*/  FMUL R8, R11, R8 ;  /* 0x000000080b087220 */ /* 0x001fc80000400000 */
[----:B------:R-:W-:Y:S01]  /*0f70*/  FADD R20, R19, -R8 ;  /* 0x8000000813147221 */ /* 0x000fe20000000000 */
[C---:B------:R-:W-:Y:S01]  /*0f80*/  FMUL R13, R8.reuse, R8 ;  /* 0x00000008080d7220 */ /* 0x040fe20000400000 */
[----:B------:R-:W-:Y:S02]  /*0f90*/  FFMA R10, R8, 1.4426950216293334961, R15 ;  /* 0x3fb8aa3b080a7823 */ /* 0x000fe4000000000f */
[----:B------:R-:W-:Y:S01]  /*0fa0*/  FADD R20, R20, R20 ;  /* 0x0000001414147221 */ /* 0x000fe20000000000 */
[----:B------:R-:W-:Y:S01]  /*0fb0*/  FFMA R22, R13, R22, 0.0032181653659790754318 ;  /* 0x3b52e7db0d167423 */ /* 0x000fe20000000016 */
[----:B------:R-:W-:Y:S02]  /*0fc0*/  FADD R15, R15, -R10 ;  /* 0x8000000a0f0f7221 */ /* 0x000fe40000000000 */
[----:B------:R-:W-:Y:S01]  /*0fd0*/  FFMA R20, R19, -R8, R20 ;  /* 0x8000000813147223 */ /* 0x000fe20000000014 */
[----:B------:R-:W-:Y:S01]  /*0fe0*/  FFMA R22, R13, R22, 0.018033718690276145935 ;  /* 0x3c93bb730d167423 */ /* 0x000fe20000000016 */
[----:B------:R-:W-:-:S02]  /*0ff0*/  FFMA R15, R8, 1.4426950216293334961, R15 ;  /* 0x3fb8aa3b080f7823 */ /* 0x000fc4000000000f */
[----:B------:R-:W-:Y:S01]  /*1000*/  FMUL R20, R11, R20 ;  /* 0x000000140b147220 */ /* 0x000fe20000400000 */
[----:B------:R-:W-:-:S03]  /*1010*/  FFMA R22, R13, R22, 0.12022458761930465698 ;  /* 0x3df6384f0d167423 */ /* 0x000fc60000000016 */
[----:B------:R-:W-:Y:S01]  /*1020*/  FFMA R15, R20, 1.4426950216293334961, R15 ;  /* 0x3fb8aa3b140f7823 */ /* 0x000fe2000000000f */
[----:B------:R-:W-:-:S03]  /*1030*/  FMUL R13, R13, R22 ;  /* 0x000000160d0d7220 */ /* 0x000fc60000400000 */
[----:B------:R-:W-:Y:S01]  /*1040*/  FFMA R15, R8, 1.9251366722983220825e-08, R15 ;  /* 0x32a55e34080f7823 */ /* 0x000fe2000000000f */
[----:B------:R-:W-:-:S04]  /*1050*/  FMUL R11, R13, 3 ;  /* 0x404000000d0b7820 */ /* 0x000fc80000400000 */
[----:B------:R-:W-:-:S04]  /*1060*/  FFMA R20, R20, R11, R15 ;  /* 0x0000000b14147223 */ /* 0x000fc8000000000f */
[----:B------:R-:W-:-:S04]  /*1070*/  FFMA R13, R8, R13, R20 ;  /* 0x0000000d080d7223 */ /* 0x000fc80000000014 */
[----:B------:R-:W-:-:S04]  /*1080*/  FADD R11, R10, R13 ;  /* 0x0000000d0a0b7221 */ /* 0x000fc80000000000 */
[----:B------:R-:W-:Y:S01]  /*1090*/  FMUL R8, R11, 2 ;  /* 0x400000000b087820 */ /* 0x000fe20000400000 */
[----:B------:R-:W-:-:S03]  /*10a0*/  FADD R10, -R10, R11 ;  /* 0x0000000b0a0a7221 */ /* 0x000fc60000000100 */
[----:B------:R-:W0:Y:S01]  /*10b0*/  FRND R15, R8 ;  /* 0x00000008000f7307 */ /* 0x000e220000201000 */
[----:B------:R-:W-:Y:S01]  /*10c0*/  FADD R10, R13, -R10 ;  /* 0x8000000a0d0a7221 */ /* 0x000fe20000000000 */
[----:B------:R-:W-:Y:S01]  /*10d0*/  FFMA R11, R11, 2, -R8 ;  /* 0x400000000b0b7823 */ /* 0x000fe20000000808 */
[----:B------:R-:W-:Y:S01]  /*10e0*/  HFMA2 R13, -RZ, RZ, 0.64013671875, -15.109375 ;  /* 0x391fcb8eff0d7431 */ /* 0x000fe200000001ff */
[----:B------:R-:W-:Y:S02]  /*10f0*/  FSETP.GT.AND P2, PT, |R8|, 152, PT ;  /* 0x431800000800780b */ /* 0x000fe40003f44200 */
[----:B------:R-:W-:Y:S02]  /*1100*/  FFMA R11, R10, 2, R11 ;  /* 0x400000000a0b7823 */ /* 0x000fe4000000000b */
[----:B------:R-:W1:Y:S01]  /*1110*/  F2I.NTZ R20, R8 ;  /* 0x0000000800147305 */ /* 0x000e620000203100 */
[----:B0-----:R-:W-:Y:S01]  /*1120*/  FADD R10, R8, -R15 ;  /* 0x8000000f080a7221 */ /* 0x001fe20000000000 */
[----:B------:R-:W-:-:S03]  /*1130*/  FSETP.GT.AND P1, PT, R15, RZ, PT ;  /* 0x000000ff0f00720b */ /* 0x000fc60003f24000 */
[----:B------:R-:W-:-:S04]  /*1140*/  FADD R10, R10, R11 ;  /* 0x0000000b0a0a7221 */ /* 0x000fc80000000000 */
[----:B------:R-:W-:-:S04]  /*1150*/  FFMA R11, R10, R13, 0.0013391353422775864601 ;  /* 0x3aaf85ed0a0b7423 */ /* 0x000fc8000000000d */
[----:B------:R-:W-:-:S04]  /*1160*/  FFMA R11, R10, R11, 0.0096188392490148544312 ;  /* 0x3c1d98560a0b7423 */ /* 0x000fc8000000000b */
[----:B------:R-:W-:-:S04]  /*1170*/  FFMA R11, R10, R11, 0.055503588169813156128 ;  /* 0x3d6357bb0a0b7423 */ /* 0x000fc8000000000b */
[----:B------:R-:W-:Y:S01]  /*1180*/  FFMA R13, R10, R11, 0.24022644758224487305 ;  /* 0x3e75fdec0a0d7423 */ /* 0x000fe2000000000b */
[----:B------:R-:W-:Y:S02]  /*1190*/  SEL R11, RZ, 0x83000000, P1 ;  /* 0x83000000ff0b7807 */ /* 0x000fe40000800000 */
[----:B------:R-:W-:Y:S01]  /*11a0*/  FSETP.GEU.AND P1, PT, R8, RZ, PT ;  /* 0x000000ff0800720b */ /* 0x000fe20003f2e000 */
[----:B------:R-:W-:Y:S01]  /*11b0*/  FFMA R15, R10, R13, 0.69314718246459960938 ;  /* 0x3f3172180a0f7423 */ /* 0x000fe2000000000d */
[----:B------:R-:W-:Y:S02]  /*11c0*/  IADD3 R13, PT, PT, R11, 0x7f000000, RZ ;  /* 0x7f0000000b0d7810 */ /* 0x000fe40007ffe0ff */
[----:B-1----:R-:W-:Y:S01]  /*11d0*/  LEA R20, R20, -R11, 0x17 ;  /* 0x8000000b14147211 */ /* 0x002fe200078eb8ff */
[----:B------:R-:W-:Y:S01]  /*11e0*/  FFMA R10, R10, R15, 1 ;  /* 0x3f8000000a0a7423 */ /* 0x000fe2000000000f */
[----:B------:R-:W-:-:S03]  /*11f0*/  FSEL R8, RZ, +INF , !P1 ;  /* 0x7f800000ff087808 */ /* 0x000fc60004800000 */
[----:B------:R-:W-:-:S04]  /*1200*/  FMUL R13, R13, R10 ;  /* 0x0000000a0d0d7220 */ /* 0x000fc80000400000 */
[----:B------:R-:W-:Y:S01]  /*1210*/  @!P2 FMUL R8, R20, R13 ;  /* 0x0000000d1408a220 */ /* 0x000fe20000400000 */
[----:B------:R-:W-:-:S07]  /*1220*/  @!P0 LOP3.LUT R8, R7, 0x7fffffff, RZ, 0xc0, !PT ;  /* 0x7fffffff07088812 */ /* 0x000fce00078ec0ff */
.L_x_143:
[----:B------:R-:W-:Y:S05]  /*1230*/  BSYNC.RECONVERGENT B0 ;  /* 0x0000000000007941 */ /* 0x000fea0003800200 */
.L_x_142:
[----:B------:R-:W-:Y:S01]  /*1240*/  FMUL R8, R8, -UR6 ;  /* 0x8000000608087c20 */ /* 0x000fe20008400000 */
[----:B------:R-:W-:Y:S01]  /*1250*/  IMAD.WIDE.U32 R4, R6, 0x4, R4 ;  /* 0x0000000406047825 */ /* 0x000fe200078e0004 */
[----:B------:R-:W0:Y:S03]  /*1260*/  LDC.64 R10, c[0x0][0x3a8] ;  /* 0x0000ea00ff0a7b82 */ /* 0x000e260000000a00 */
[----:B-----5:R-:W-:-:S05]  /*1270*/  FFMA R13, R8, R12, R9 ;  /* 0x0000000c080d7223 */ /* 0x020fca0000000009 */
[----:B------:R1:W-:Y:S01]  /*1280*/  STG.E desc[UR4][R2.64], R13 ;  /* 0x0000000d02007986 */ /* 0x0003e2000c101904 */
[----:B------:R-:W2:Y:S03]  /*1290*/  LDC.64 R8, c[0x0][0x3f8] ;  /* 0x0000fe00ff087b82 */ /* 0x000ea60000000a00 */
[----:B------:R-:W3:Y:S04]  /*12a0*/  LDG.E R16, desc[UR4][R16.64] ;  /* 0x0000000410107981 */ /* 0x000ee8000c1e1900 */
[----:B------:R1:W5:Y:S01]  /*12b0*/  LDG.E R7, desc[UR4][R4.64] ;  /* 0x0000000404077981 */ /* 0x000362000c1e1900 */
[----:B------:R-:W-:Y:S01]  /*12c0*/  BSSY.RECONVERGENT B0, `(.L_x_144) ;  /* 0x0000045000007945 */ /* 0x000fe20003800200 */
[----:B------:R-:W-:-:S02]  /*12d0*/  MOV R15, 0x3f800000 ;  /* 0x3f800000000f7802 */ /* 0x000fc40000000f00 */
[----:B---3--:R-:W-:-:S13]  /*12e0*/  FSETP.NEU.AND P0, PT, R16, 1, PT ;  /* 0x3f8000001000780b */ /* 0x008fda0003f0d000 */
[----:B012---:R-:W-:Y:S05]  /*12f0*/  @!P0 BRA `(.L_x_145) ;  /* 0x0000000400048947 */ /* 0x007fea0003800000 */
[----:B------:R-:W-:-:S13]  /*1300*/  FSETP.NAN.AND P0, PT, |R16|, |R16|, PT ;  /* 0x400000101000720b */ /* 0x000fda0003f08200 */
[----:B------:R-:W-:Y:S01]  /*1310*/  @P0 FADD R15, R16, 2 ;  /* 0x40000000100f0421 */ /* 0x000fe20000000000 */
[----:B------:R-:W-:Y:S06]  /*1320*/  @P0 BRA `(.L_x_145) ;  /* 0x0000000000f80947 */ /* 0x000fec0003800000 */
[C---:B------:R-:W-:Y:S01]  /*1330*/  FMUL R13, |R16|.reuse, 16777216 ;  /* 0x4b800000100d7820 */ /* 0x040fe20000400200 */
[----:B------:R-:W-:-:S04]  /*1340*/  FSETP.GEU.AND P0, PT, |R16|, 1.175494350822287508e-38, PT ;  /* 0x008000001000780b */ /* 0x000fc80003f0e200 */
        /* <DEDUP_REMOVED lines=14> */
[----:B0-----:R-:W-:Y:S01]  /*1430*/  FMUL R17, R13, R24 ;  /* 0x000000180d117220 */ /* 0x001fe20000400000 */
[----:B------:R-:W-:-:S03]  /*1440*/  HFMA2 R24, -RZ, RZ, 0.771484375, 0.21533203125 ;  /* 0x3a2c32e4ff187431 */ /* 0x000fc600000001ff */
[----:B------:R-:W-:Y:S01]  /*1450*/  FADD R21, R20, -R17 ;  /* 0x8000001114157221 */ /* 0x000fe20000000000 */
[CC--:B------:R-:W-:Y:S01]  /*1460*/  FMUL R19, R17.reuse, R17.reuse ;  /* 0x0000001111137220 */ /* 0x0c0fe20000400000 */
[----:B------:R-:W-:Y:S02]  /*1470*/  FFMA R15, R17, 1.4426950216293334961, R22 ;  /* 0x3fb8aa3b110f7823 */ /* 0x000fe40000000016 */
[----:B------:R-:W-:Y:S02]  /*1480*/  FADD R21, R21, R21 ;  /* 0x0000001515157221 */ /* 0x000fe40000000000 */
[----:B------:R-:W-:Y:S01]  /*1490*/  FADD R22, R22, -R15 ;  /* 0x8000000f16167221 */ /* 0x000fe20000000000 */
[----:B------:R-:W-:Y:S01]  /*14a0*/  FFMA R24, R19, R24, 0.0032181653659790754318 ;  /* 0x3b52e7db13187423 */ /* 0x000fe20000000018 */
[----:B------:R-:W-:Y:S02]  /*14b0*/  FFMA R20, R20, -R17, R21 ;  /* 0x8000001114147223 */ /* 0x000fe40000000015 */
[----:B------:R-:W-:Y:S01]  /*14c0*/  FFMA R21, R17, 1.4426950216293334961, R22 ;  /* 0x3fb8aa3b11157823 */ /* 0x000fe20000000016 */
[----:B------:R-:W-:Y:S01]  /*14d0*/  FFMA R24, R19, R24, 0.018033718690276145935 ;  /* 0x3c93bb7313187423 */ /* 0x000fe20000000018 */
[----:B------:R-:W-:-:S03]  /*14e0*/  FMUL R20, R13, R20 ;  /* 0x000000140d147220 */ /* 0x000fc60000400000 */
[----:B------:R-:W-:Y:S01]  /*14f0*/  FFMA R24, R19, R24, 0.12022458761930465698 ;  /* 0x3df6384f13187423 */ /* 0x000fe20000000018 */
[----:B------:R-:W-:-:S03]  /*1500*/  FFMA R22, R20, 1.4426950216293334961, R21 ;  /* 0x3fb8aa3b14167823 */ /* 0x000fc60000000015 */
[----:B------:R-:W-:Y:S01]  /*1510*/  FMUL R24, R19, R24 ;  /* 0x0000001813187220 */ /* 0x000fe20000400000 */
[----:B------:R-:W-:-:S03]  /*1520*/  FFMA R19, R17, 1.9251366722983220825e-08, R22 ;  /* 0x32a55e3411137823 */ /* 0x000fc60000000016 */
        /* <DEDUP_REMOVED lines=9> */
[----:B------:R-:W-:Y:S02]  /*15c0*/  MOV R24, 0x391fcb8e ;  /* 0x391fcb8e00187802 */ /* 0x000fe40000000f00 */
[----:B------:R-:W-:Y:S01]  /*15d0*/  FSETP.GT.AND P2, PT, |R13|, 152, PT ;  /* 0x431800000d00780b */ /* 0x000fe20003f44200 */
[----:B------:R-:W-:Y:S01]  /*15e0*/  FFMA R22, R15, 2, R22 ;  /* 0x400000000f167823 */ /* 0x000fe20000000016 */
[----:B0-----:R-:W-:Y:S01]  /*15f0*/  FADD R15, R13, -R20 ;  /* 0x800000140d0f7221 */ /* 0x001fe20000000000 */
[----:B------:R-:W-:-:S03]  /*1600*/  FSETP.GT.AND P1, PT, R20, RZ, PT ;  /* 0x000000ff1400720b */ /* 0x000fc60003f24000 */
[----:B------:R-:W-:Y:S01]  /*1610*/  FADD R15, R15, R22 ;  /* 0x000000160f0f7221 */ /* 0x000fe20000000000 */
[----:B------:R-:W-:Y:S02]  /*1620*/  SEL R17, RZ, 0x83000000, P1 ;  /* 0x83000000ff117807 */ /* 0x000fe40000800000 */
[----:B------:R-:W-:Y:S01]  /*1630*/  FSETP.GEU.AND P1, PT, R13, RZ, PT ;  /* 0x000000ff0d00720b */ /* 0x000fe20003f2e000 */
[----:B------:R-:W-:Y:S01]  /*1640*/  FFMA R22, R15, R24, 0.0013391353422775864601 ;  /* 0x3aaf85ed0f167423 */ /* 0x000fe20000000018 */
[----:B------:R-:W-:-:S03]  /*1650*/  IADD3 R19, PT, PT, R17, 0x7f000000, RZ ;  /* 0x7f00000011137810 */ /* 0x000fc60007ffe0ff */
[C---:B------:R-:W-:Y:S02]  /*1660*/  FFMA R24, R15.reuse, R22, 0.0096188392490148544312 ;  /* 0x3c1d98560f187423 */ /* 0x040fe40000000016 */
[----:B------:R-:W0:Y:S02]  /*1670*/  F2I.NTZ R22, R13 ;  /* 0x0000000d00167305 */ /* 0x000e240000203100 */
[----:B------:R-:W-:-:S04]  /*1680*/  FFMA R24, R15, R24, 0.055503588169813156128 ;  /* 0x3d6357bb0f187423 */ /* 0x000fc80000000018 */
[----:B------:R-:W-:-:S04]  /*1690*/  FFMA R24, R15, R24, 0.24022644758224487305 ;  /* 0x3e75fdec0f187423 */ /* 0x000fc80000000018 */
[----:B------:R-:W-:-:S04]  /*16a0*/  FFMA R24, R15, R24, 0.69314718246459960938 ;  /* 0x3f3172180f187423 */ /* 0x000fc80000000018 */
[----:B------:R-:W-:Y:S01]  /*16b0*/  FFMA R24, R15, R24, 1 ;  /* 0x3f8000000f187423 */ /* 0x000fe20000000018 */
[----:B0-----:R-:W-:Y:S02]  /*16c0*/  LEA R22, R22, -R17, 0x17 ;  /* 0x8000001116167211 */ /* 0x001fe400078eb8ff */
[----:B------:R-:W-:Y:S01]  /*16d0*/  FSEL R15, RZ, +INF , !P1 ;  /* 0x7f800000ff0f7808 */ /* 0x000fe20004800000 */
[----:B------:R-:W-:-:S04]  /*16e0*/  FMUL R19, R19, R24 ;  /* 0x0000001813137220 */ /* 0x000fc80000400000 */
[----:B------:R-:W-:Y:S01]  /*16f0*/  @!P2 FMUL R15, R22, R19 ;  /* 0x00000013160fa220 */ /* 0x000fe20000400000 */
[----:B------:R-:W-:-:S07]  /*1700*/  @!P0 LOP3.LUT R15, R16, 0x7fffffff, RZ, 0xc0, !PT ;  /* 0x7fffffff100f8812 */ /* 0x000fce00078ec0ff */
.L_x_145:
[----:B------:R-:W-:Y:S05]  /*1710*/  BSYNC.RECONVERGENT B0 ;  /* 0x0000000000007941 */ /* 0x000fea0003800200 */
.L_x_144:
[----:B------:R-:W-:Y:S01]  /*1720*/  FMUL R16, R15, -UR6 ;  /* 0x800000060f107c20 */ /* 0x000fe20008400000 */
[----:B------:R-:W-:-:S04]  /*1730*/  IMAD.WIDE.U32 R8, R6, 0x4, R8 ;  /* 0x0000000406087825 */ /* 0x000fc800078e0008 */
[----:B-----5:R-:W-:Y:S01]  /*1740*/  FFMA R15, R16, R14, R7 ;  /* 0x0000000e100f7223 */ /* 0x020fe20000000007 */
[----:B------:R-:W-:Y:S01]  /*1750*/  IMAD.WIDE.U32 R10, R6, 0x4, R10 ;  /* 0x00000004060a7825 */ /* 0x000fe200078e000a */
[----:B------:R-:W0:Y:S03]  /*1760*/  LDC.64 R16, c[0x0][0x3b8] ;  /* 0x0000ee00ff107b82 */ /* 0x000e260000000a00 */
[----:B------:R1:W-:Y:S04]  /*1770*/  STG.E desc[UR4][R4.64], R15 ;  /* 0x0000000f04007986 */ /* 0x0003e8000c101904 */
[----:B------:R-:W2:Y:S04]  /*1780*/  LDG.E R7, desc[UR4][R8.64] ;  /* 0x0000000408077981 */ /* 0x000ea8000c1e1900 */
[----:B------:R1:W5:Y:S01]  /*1790*/  LDG.E R13, desc[UR4][R10.64] ;  /* 0x000000040a0d7981 */ /* 0x000362000c1e1900 */
[----:B------:R-:W-:Y:S01]  /*17a0*/  BSSY.RECONVERGENT B0, `(.L_x_146) ;  /* 0x0000045000007945 */ /* 0x000fe20003800200 */
[----:B------:R-:W-:Y:S01]  /*17b0*/  HFMA2 R19, -RZ, RZ, 1.875, 0 ;  /* 0x3f800000ff137431 */ /* 0x000fe200000001ff */
[----:B--2---:R-:W-:-:S13]  /*17c0*/  FSETP.NEU.AND P0, PT, R7, 1, PT ;  /* 0x3f8000000700780b */ /* 0x004fda0003f0d000 */
[----:B01----:R-:W-:Y:S05]  /*17d0*/  @!P0 BRA `(.L_x_147) ;  /* 0x0000000400048947 */ /* 0x003fea0003800000 */
        /* <DEDUP_REMOVED lines=8> */
[----:B------:R-:W-:-:S04]  /*1860*/  LOP3.LUT R21, R15, 0xff800000, RZ, 0xc0, !PT ;  /* 0xff8000000f157812 */ /* 0x000fc800078ec0ff */
[-C--:B------:R-:W-:Y:S02]  /*1870*/  IADD3 R20, PT, PT, R20, -R21.reuse, RZ ;  /* 0x8000001514147210 */ /* 0x080fe40007ffe0ff */
[----:B------:R-:W-:-:S03]  /*1880*/  I2FP.F32.S32 R21, R21 ;  /* 0x0000001500157245 */ /* 0x000fc60000201400 */
[C---:B------:R-:W-:Y:S01]  /*1890*/  FADD R15, R20.reuse, 1 ;  /* 0x3f800000140f7421 */ /* 0x040fe20000000000 */
[----:B------:R-:W-:-:S04]  /*18a0*/  FADD R24, R20, -1 ;  /* 0xbf80000014187421 */ /* 0x000fc80000000000 */
[C---:B------:R-:W-:Y:S01]  /*18b0*/  FADD R20, R24.reuse, R24 ;  /* 0x0000001818147221 */ /* 0x040fe20000000000 */
[----:B------:R-:W0:Y:S03]  /*18c0*/  MUFU.RCP R15, R15 ;  /* 0x0000000f000f7308 */ /* 0x000e260000001000 */
[----:B0-----:R-:W-:Y:S01]  /*18d0*/  FMUL R19, R15, R20 ;  /* 0x000000140f137220 */ /* 0x001fe20000400000 */
[----:B------:R-:W-:Y:S02]  /*18e0*/  FSEL R20, RZ, -24, P0 ;  /* 0xc1c00000ff147808 */ /* 0x000fe40000000000 */
[----:B------:R-:W-:Y:S01]  /*18f0*/  FSETP.NEU.AND P0, PT, |R7|, +INF , PT ;  /* 0x7f8000000700780b */ /* 0x000fe20003f0d200 */
[----:B------:R-:W-:-:S03]  /*1900*/  FADD R22, R24, -R19 ;  /* 0x8000001318167221 */ /* 0x000fc60000000000 */
[----:B------:R-:W-:Y:S01]  /*1910*/  FSETP.NEU.AND P0, PT, R7, RZ, P0 ;  /* 0x000000ff0700720b */ /* 0x000fe2000070d000 */
[----:B------:R-:W-:Y:S01]  /*1920*/  FADD R23, R22, R22 ;  /* 0x0000001616177221 */ /* 0x000fe20000000000 */
[----:B------:R-:W-:Y:S01]  /*1930*/  FFMA R22, R21, 1.1920928955078125e-07, R20 ;  /* 0x3400000015167823 */ /* 0x000fe20000000014 */
[CC--:B------:R-:W-:Y:S02]  /*1940*/  FMUL R21, R19.reuse, R19.reuse ;  /* 0x0000001313157220 */ /* 0x0c0fe40000400000 */
[----:B------:R-:W-:Y:S01]  /*1950*/  FFMA R24, R24, -R19, R23 ;  /* 0x8000001318187223 */ /* 0x000fe20000000017 */
[----:B------:R-:W-:Y:S01]  /*1960*/  FFMA R20, R19, 1.4426950216293334961, R22 ;  /* 0x3fb8aa3b13147823 */ /* 0x000fe20000000016 */
[----:B------:R-:W-:Y:S02]  /*1970*/  FFMA R26, R21, R26, 0.0032181653659790754318 ;  /* 0x3b52e7db151a7423 */ /* 0x000fe4000000001a */
[----:B------:R-:W-:Y:S01]  /*1980*/  FMUL R24, R15, R24 ;  /* 0x000000180f187220 */ /* 0x000fe20000400000 */
[----:B------:R-:W-:Y:S01]  /*1990*/  FADD R22, R22, -R20 ;  /* 0x8000001416167221 */ /* 0x000fe20000000000 */
[----:B------:R-:W-:-:S02]  /*19a0*/  FFMA R26, R21, R26, 0.018033718690276145935 ;  /* 0x3c93bb73151a7423 */ /* 0x000fc4000000001a */
[----:B------:R-:W-:Y:S01]  /*19b0*/  @!P0 FADD R7, R7, R7 ;  /* 0x0000000707078221 */ /* 0x000fe20000000000 */
[----:B------:R-:W-:Y:S01]  /*19c0*/  FFMA R23, R19, 1.4426950216293334961, R22 ;  /* 0x3fb8aa3b13177823 */ /* 0x000fe20000000016 */
        /* <DEDUP_REMOVED lines=34> */
.L_x_147:
[----:B------:R-:W-:Y:S05]  /*1bf0*/  BSYNC.RECONVERGENT B0 ;  /* 0x0000000000007941 */ /* 0x000fea0003800200 */
.L_x_146:
[----:B------:R-:W-:-:S04]  /*1c00*/  FMUL R20, R19, UR6 ;  /* 0x0000000613147c20 */ /* 0x000fc80008400000 */
[----:B-----5:R-:W-:Y:S01]  /*1c10*/  FFMA R15, R20, R0, R13 ;  /* 0x00000000140f7223 */ /* 0x020fe2000000000d */
[----:B------:R-:W-:Y:S01]  /*1c20*/  IMAD.WIDE.U32 R16, R6, 0x4, R16 ;  /* 0x0000000406107825 */ /* 0x000fe200078e0010 */
[----:B------:R-:W0:Y:S03]  /*1c30*/  LDC.64 R20, c[0x0][0x3d0] ;  /* 0x0000f400ff147b82 */ /* 0x000e260000000a00 */
[----:B------:R1:W-:Y:S04]  /*1c40*/  STG.E desc[UR4][R10.64], R15 ;  /* 0x0000000f0a007986 */ /* 0x0003e8000c101904 */
[----:B------:R-:W2:Y:S04]  /*1c50*/  LDG.E R7, desc[UR4][R8.64] ;  /* 0x0000000408077981 */ /* 0x000ea8000c1e1900 */
[----:B------:R1:W5:Y:S01]  /*1c60*/  LDG.E R13, desc[UR4][R16.64] ;  /* 0x00000004100d7981 */ /* 0x000362000c1e1900 */
[----:B------:R-:W-:Y:S01]  /*1c70*/  BSSY.RECONVERGENT B0, `(.L_x_148) ;  /* 0x0000045000007945 */ /* 0x000fe20003800200 */
[----:B------:R-:W-:-:S02]  /*1c80*/  MOV R19, 0x3f800000 ;  /* 0x3f80000000137802 */ /* 0x000fc40000000f00 */
[----:B--2---:R-:W-:-:S13]  /*1c90*/  FSETP.NEU.AND P0, PT, R7, 1, PT ;  /* 0x3f8000000700780b */ /* 0x004fda0003f0d000 */
[----:B01----:R-:W-:Y:S05]  /*1ca0*/  @!P0 BRA `(.L_x_149) ;  /* 0x0000000400048947 */ /* 0x003fea0003800000 */
[----:B------:R-:W-:-:S13]  /*1cb0*/  FSETP.NAN.AND P0, PT, |R7|, |R7|, PT ;  /* 0x400000070700720b */ /* 0x000fda0003f08200 */
[----:B------:R-:W-:Y:S01]  /*1cc0*/  @P0 FADD R19, R7, 2 ;  /* 0x4000000007130421 */ /* 0x000fe20000000000 */
[----:B------:R-:W-:Y:S06]  /*1cd0*/  @P0 BRA `(.L_x_149) ;  /* 0x0000000000f80947 */ /* 0x000fec0003800000 */
[C---:B------:R-:W-:Y:S01]  /*1ce0*/  FMUL R22, |R7|.reuse, 16777216 ;  /* 0x4b80000007167820 */ /* 0x040fe20000400200 */
[----:B------:R-:W-:-:S04]  /*1cf0*/  FSETP.GEU.AND P0, PT, |R7|, 1.175494350822287508e-38, PT ;  /* 0x008000000700780b */ /* 0x000fc80003f0e200 */
[----:B------:R-:W-:-:S04]  /*1d00*/  FSEL R22, R22, |R7|, !P0 ;  /* 0x4000000716167208 */ /* 0x000fc80004000000 */
[----:B------:R-:W-:-:S04]  /*1d10*/  IADD3 R15, PT, PT, R22, -0x3f3504f3, RZ ;  /* 0xc0cafb0d160f7810 */ /* 0x000fc80007ffe0ff */
[----:B------:R-:W-:-:S04]  /*1d20*/  LOP3.LUT R23, R15, 0xff800000, RZ, 0xc0, !PT ;  /* 0xff8000000f177812 */ /* 0x000fc800078ec0ff */
[----:B------:R-:W-:-:S05]  /*1d30*/  IADD3 R22, PT, PT, R22, -R23, RZ ;  /* 0x8000001716167210 */ /* 0x000fca0007ffe0ff */
[C---:B------:R-:W-:Y:S01]  /*1d40*/  FADD R15, R22.reuse, 1 ;  /* 0x3f800000160f7421 */ /* 0x040fe20000000000 */
[----:B------:R-:W-:-:S04]  /*1d50*/  FADD R24, R22, -1 ;  /* 0xbf80000016187421 */ /* 0x000fc80000000000 */
[C---:B------:R-:W-:Y:S01]  /*1d60*/  FADD R22, R24.reuse, R24 ;  /* 0x0000001818167221 */ /* 0x040fe20000000000 */
[----:B------:R-:W0:Y:S03]  /*1d70*/  MUFU.RCP R15, R15 ;  /* 0x0000000f000f7308 */ /* 0x000e260000001000 */
[----:B0-----:R-:W-:Y:S01]  /*1d80*/  FMUL R19, R15, R22 ;  /* 0x000000160f137220 */ /* 0x001fe20000400000 */
[----:B------:R-:W-:Y:S02]  /*1d90*/  I2FP.F32.S32 R22, R23 ;  /* 0x0000001700167245 */ /* 0x000fe40000201400 */
[----:B------:R-:W-:Y:S01]  /*1da0*/  FSEL R23, RZ, -24, P0 ;  /* 0xc1c00000ff177808 */ /* 0x000fe20000000000 */
[----:B------:R-:W-:Y:S01]  /*1db0*/  FADD R25, R24, -R19 ;  /* 0x8000001318197221 */ /* 0x000fe20000000000 */
[----:B------:R-:W-:-:S03]  /*1dc0*/  FSETP.NEU.AND P0, PT, |R7|, +INF , PT ;  /* 0x7f8000000700780b */ /* 0x000fc60003f0d200 */
[----:B------:R-:W-:Y:S01]  /*1dd0*/  FADD R25, R25, R25 ;  /* 0x0000001919197221 */ /* 0x000fe20000000000 */
[----:B------:R-:W-:Y:S01]  /*1de0*/  FFMA R22, R22, 1.1920928955078125e-07, R23 ;  /* 0x3400000016167823 */ /* 0x000fe20000000017 */
[----:B------:R-:W-:Y:S02]  /*1df0*/  FSETP.NEU.AND P0, PT, R7, RZ, P0 ;  /* 0x000000ff0700720b */ /* 0x000fe4000070d000 */
[-C--:B------:R-:W-:Y:S01]  /*1e00*/  FFMA R26, R24, -R19.reuse, R25 ;  /* 0x80000013181a7223 */ /* 0x080fe20000000019 */
[----:B------:R-:W-:Y:S02]  /*1e10*/  HFMA2 R25, -RZ, RZ, 0.771484375, 0.21533203125 ;  /* 0x3a2c32e4ff197431 */ /* 0x000fe400000001ff */
[----:B------:R-:W-:Y:S01]  /*1e20*/  FMUL R24, R19, R19 ;  /* 0x0000001313187220 */ /* 0x000fe20000400000 */
[----:B------:R-:W-:Y:S01]  /*1e30*/  FMUL R23, R15, R26 ;  /* 0x0000001a0f177220 */ /* 0x000fe20000400000 */
[----:B------:R-:W-:Y:S01]  /*1e40*/  FFMA R15, R19, 1.4426950216293334961, R22 ;  /* 0x3fb8aa3b130f7823 */ /* 0x000fe20000000016 */
[----:B------:R-:W-:-:S03]  /*1e50*/  MOV R26, 0x391fcb8e ;  /* 0x391fcb8e001a7802 */ /* 0x000fc60000000f00 */
[----:B------:R-:W-:Y:S01]  /*1e60*/  FADD R22, R22, -R15 ;  /* 0x8000000f16167221 */ /* 0x000fe20000000000 */
[C---:B------:R-:W-:Y:S01]  /*1e70*/  FFMA R25, R24.reuse, R25, 0.0032181653659790754318 ;  /* 0x3b52e7db18197423 */ /* 0x040fe20000000019 */
[----:B------:R-:W-:Y:S02]  /*1e80*/  @!P0 FADD R7, R7, R7 ;  /* 0x0000000707078221 */ /* 0x000fe40000000000 */
[----:B------:R-:W-:Y:S01]  /*1e90*/  FFMA R22, R19, 1.4426950216293334961, R22 ;  /* 0x3fb8aa3b13167823 */ /* 0x000fe20000000016 */
[----:B------:R-:W-:-:S03]  /*1ea0*/  FFMA R25, R24, R25, 0.018033718690276145935 ;  /* 0x3c93bb7318197423 */ /* 0x000fc60000000019 */
[----:B------:R-:W-:Y:S01]  /*1eb0*/  FFMA R22, R23, 1.4426950216293334961, R22 ;  /* 0x3fb8aa3b17167823 */ /* 0x000fe20000000016 */
[----:B------:R-:W-:-:S04]  /*1ec0*/  FFMA R25, R24, R25, 0.12022458761930465698 ;  /* 0x3df6384f18197423 */ /* 0x000fc80000000019 */
        /* <DEDUP_REMOVED lines=11> */
[----:B------:R-:W-:-:S03]  /*1f80*/  FSETP.GT.AND P2, PT, |R22|, 152, PT ;  /* 0x431800001600780b */ /* 0x000fc60003f44200 */
        /* <DEDUP_REMOVED lines=8> */
[C---:B------:R-:W-:Y:S01]  /*2010*/  FFMA R26, R15.reuse, R24, 0.24022644758224487305 ;  /* 0x3e75fdec0f1a7423 */ /* 0x040fe20000000018 */
        /* <DEDUP_REMOVED lines=10> */
.L_x_149:
[----:B------:R-:W-:Y:S05]  /*20c0*/  BSYNC.RECONVERGENT B0 ;  /* 0x0000000000007941 */ /* 0x000fea0003800200 */
.L_x_148:
[----:B------:R-:W-:-:S04]  /*20d0*/  FMUL R22, R19, -UR6 ;  /* 0x8000000613167c20 */ /* 0x000fc80008400000 */
[----:B-----5:R-:W-:-:S05]  /*20e0*/  FFMA R15, R22, R18, R13 ;  /* 0x00000012160f7223 */ /* 0x020fca000000000d */
[----:B------:R0:W-:Y:S04]  /*20f0*/  STG.E desc[UR4][R16.64], R15 ;  /* 0x0000000f10007986 */ /* 0x0001e8000c101904 */
[----:B------:R-:W2:Y:S01]  /*2100*/  LDG.E R13, desc[UR4][R8.64] ;  /* 0x00000004080d7981 */ /* 0x000ea2000c1e1900 */
[----:B------:R-:W-:-:S05]  /*2110*/  IMAD.WIDE.U32 R20, R6, 0x4, R20 ;  /* 0x0000000406147825 */ /* 0x000fca00078e0014 */
[----:B------:R0:W5:Y:S01]  /*2120*/  LDG.E R7, desc[UR4][R20.64] ;  /* 0x0000000414077981 */ /* 0x000162000c1e1900 */
[----:B------:R-:W-:Y:S01]  /*2130*/  BSSY.RECONVERGENT B0, `(.L_x_150) ;  /* 0x0000045000007945 */ /* 0x000fe20003800200 */
[----:B------:R-:W-:Y:S01]  /*2140*/  HFMA2 R19, -RZ, RZ, 1.875, 0 ;  /* 0x3f800000ff137431 */ /* 0x000fe200000001ff */
[----:B--2---:R-:W-:-:S13]  /*2150*/  FSETP.NEU.AND P0, PT, R13, 1, PT ;  /* 0x3f8000000d00780b */ /* 0x004fda0003f0d000 */
[----:B0-----:R-:W-:Y:S05]  /*2160*/  @!P0 BRA `(.L_x_151) ;  /* 0x0000000400048947 */ /* 0x001fea0003800000 */
        /* <DEDUP_REMOVED lines=22> */
[----:B------:R-:W-:Y:S01]  /*22d0*/  MOV R25, 0x3a2c32e4 ;  /* 0x3a2c32e400197802 */ /* 0x000fe20000000f00 */
[----:B------:R-:W-:Y:S02]  /*22e0*/  FMUL R24, R19, R19 ;  /* 0x0000001313187220 */ /* 0x000fe40000400000 */
[----:B------:R-:W-:Y:S01]  /*22f0*/  FMUL R23, R15, R26 ;  /* 0x0000001a0f177220 */ /* 0x000fe20000400000 */
[----:B------:R-:W-:Y:S01]  /*2300*/  FFMA R15, R19, 1.4426950216293334961, R22 ;  /* 0x3fb8aa3b130f7823 */ /* 0x000fe20000000016 */
[----:B------:R-:W-:Y:S01]  /*2310*/  FFMA R25, R24, R25, 0.0032181653659790754318 ;  /* 0x3b52e7db18197423 */ /* 0x000fe20000000019 */
[----:B------:R-:W-:-:S02]  /*2320*/  HFMA2 R26, -RZ, RZ, 0.64013671875, -15.109375 ;  /* 0x391fcb8eff1a7431 */ /* 0x000fc400000001ff */
[----:B------:R-:W-:Y:S01]  /*2330*/  FADD R22, R22, -R15 ;  /* 0x8000000f16167221 */ /* 0x000fe20000000000 */
[C---:B------:R-:W-:Y:S01]  /*2340*/  FFMA R25, R24.reuse, R25, 0.018033718690276145935 ;  /* 0x3c93bb7318197423 */ /* 0x040fe20000000019 */
[----:B------:R-:W-:Y:S02]  /*2350*/  @!P0 FADD R13, R13, R13 ;  /* 0x0000000d0d0d8221 */ /* 0x000fe40000000000 */
        /* <DEDUP_REMOVED lines=34> */
.L_x_151:
[----:B------:R-:W-:Y:S05]  /*2580*/  BSYNC.RECONVERGENT B0 ;  /* 0x0000000000007941 */ /* 0x000fea0003800200 */
.L_x_150:
[----:B------:R-:W0:Y:S01]  /*2590*/  LDC.64 R22, c[0x0][0x3c0] ;  /* 0x0000f000ff167b82 */ /* 0x000e220000000a00 */
[----:B------:R-:W-:-:S04]  /*25a0*/  FMUL R24, R19, -UR6 ;  /* 0x8000000613187c20 */ /* 0x000fc80008400000 */
[----:B-----5:R-:W-:-:S03]  /*25b0*/  FFMA R19, R24, R12, R7 ;  /* 0x0000000c18137223 */ /* 0x020fc60000000007 */
[----:B------:R-:W1:Y:S02]  /*25c0*/  LDC.64 R12, c[0x0][0x3d8] ;  /* 0x0000f600ff0c7b82 */ /* 0x000e640000000a00 */
[----:B------:R2:W-:Y:S04]  /*25d0*/  STG.E desc[UR4][R20.64], R19 ;  /* 0x0000001314007986 */ /* 0x0005e8000c101904 */
[----:B------:R-:W3:Y:S01]  /*25e0*/  LDG.E R7, desc[UR4][R8.64] ;  /* 0x0000000408077981 */ /* 0x000ee2000c1e1900 */
[----:B0-----:R-:W-:-:S05]  /*25f0*/  IMAD.WIDE.U32 R22, R6, 0x4, R22 ;  /* 0x0000000406167825 */ /* 0x001fca00078e0016 */
[----:B------:R2:W5:Y:S01]  /*2600*/  LDG.E R15, desc[UR4][R22.64] ;  /* 0x00000004160f7981 */ /* 0x000562000c1e1900 */
[----:B------:R-:W-:Y:S01]  /*2610*/  BSSY.RECONVERGENT B0, `(.L_x_152) ;  /* 0x0000045000007945 */ /* 0x000fe20003800200 */
[----:B------:R-:W-:Y:S02]  /*2620*/  MOV R24, 0x3f800000 ;  /* 0x3f80000000187802 */ /* 0x000fe40000000f00 */
[----:B---3--:R-:W-:-:S13]  /*2630*/  FSETP.NEU.AND P0, PT, R7, 1, PT ;  /* 0x3f8000000700780b */ /* 0x008fda0003f0d000 */
[----:B-12---:R-:W-:Y:S05]  /*2640*/  @!P0 BRA `(.L_x_153) ;  /* 0x0000000400048947 */ /* 0x006fea0003800000 */
        /* <DEDUP_REMOVED lines=8> */
[-C--:B------:R-:W-:Y:S02]  /*26d0*/  IADD3 R19, PT, PT, R20, -R21.reuse, RZ ;  /* 0x8000001514137210 */ /* 0x080fe40007ffe0ff */
[----:B------:R-:W-:Y:S02]  /*26e0*/  I2FP.F32.S32 R26, R21 ;  /* 0x00000015001a7245 */ /* 0x000fe40000201400 */
[----:B------:R-:W-:Y:S01]  /*26f0*/  FSEL R21, RZ, -24, P0 ;  /* 0xc1c00000ff157808 */ /* 0x000fe20000000000 */
[C---:B------:R-:W-:Y:S01]  /*2700*/  FADD R20, R19.reuse, 1 ;  /* 0x3f80000013147421 */ /* 0x040fe20000000000 */
[----:B------:R-:W-:Y:S01]  /*2710*/  FADD R24, R19, -1 ;  /* 0xbf80000013187421 */ /* 0x000fe20000000000 */
[C---:B------:R-:W-:Y:S02]  /*2720*/  FSETP.NEU.AND P0, PT, |R7|.reuse, +INF , PT ;  /* 0x7f8000000700780b */ /* 0x040fe40003f0d200 */
[----:B------:R-:W-:Y:S01]  /*2730*/  FFMA R26, R26, 1.1920928955078125e-07, R21 ;  /* 0x340000001a1a7823 */ /* 0x000fe20000000015 */
[----:B------:R-:W-:Y:S01]  /*2740*/  FADD R19, R24, R24 ;  /* 0x0000001818137221 */ /* 0x000fe20000000000 */
[----:B------:R-:W0:Y:S01]  /*2750*/  MUFU.RCP R20, R20 ;  /* 0x0000001400147308 */ /* 0x000e220000001000 */
[----:B------:R-:W-:-:S13]  /*2760*/  FSETP.NEU.AND P0, PT, R7, RZ, P0 ;  /* 0x000000ff0700720b */ /* 0x000fda000070d000 */
[----:B------:R-:W-:Y:S01]  /*2770*/  @!P0 FADD R7, R7, R7 ;  /* 0x0000000707078221 */ /* 0x000fe20000000000 */
[----:B0-----:R-:W-:-:S04]  /*2780*/  FMUL R19, R20, R19 ;  /* 0x0000001314137220 */ /* 0x001fc80000400000 */
[----:B------:R-:W-:-:S04]  /*2790*/  FADD R25, R24, -R19 ;  /* 0x8000001318197221 */ /* 0x000fc80000000000 */
[----:B------:R-:W-:-:S04]  /*27a0*/  FADD R25, R25, R25 ;  /* 0x0000001919197221 */ /* 0x000fc80000000000 */
[-C--:B------:R-:W-:Y:S01]  /*27b0*/  FFMA R25, R24, -R19.reuse, R25 ;  /* 0x8000001318197223 */ /* 0x080fe20000000019 */
[----:B------:R-:W-:-:S03]  /*27c0*/  FMUL R24, R19, R19 ;  /* 0x0000001313187220 */ /* 0x000fc60000400000 */
[----:B------:R-:W-:Y:S01]  /*27d0*/  FMUL R21, R20, R25 ;  /* 0x0000001914157220 */ /* 0x000fe20000400000 */
[----:B------:R-:W-:Y:S02]  /*27e0*/  HFMA2 R25, -RZ, RZ, 0.771484375, 0.21533203125 ;  /* 0x3a2c32e4ff197431 */ /* 0x000fe400000001ff */
[----:B------:R-:W-:-:S04]  /*27f0*/  FFMA R20, R19, 1.4426950216293334961, R26 ;  /* 0x3fb8aa3b13147823 */ /* 0x000fc8000000001a */
[----:B------:R-:W-:-:S04]  /*2800*/  FADD R26, R26, -R20 ;  /* 0x800000141a1a7221 */ /* 0x000fc80000000000 */
[----:B------:R-:W-:Y:S01]  /*2810*/  FFMA R26, R19, 1.4426950216293334961, R26 ;  /* 0x3fb8aa3b131a7823 */ /* 0x000fe2000000001a */
[----:B------:R-:W-:-:S03]  /*2820*/  FFMA R25, R24, R25, 0.0032181653659790754318 ;  /* 0x3b52e7db18197423 */ /* 0x000fc60000000019 */
[----:B------:R-:W-:Y:S01]  /*2830*/  FFMA R26, R21, 1.4426950216293334961, R26 ;  /* 0x3fb8aa3b151a7823 */ /* 0x000fe2000000001a */
[----:B------:R-:W-:-:S04]  /*2840*/  FFMA R25, R24, R25, 0.018033718690276145935 ;  /* 0x3c93bb7318197423 */ /* 0x000fc80000000019 */
        /* <DEDUP_REMOVED lines=14> */
[----:B------:R-:W-:Y:S02]  /*2930*/  FFMA R21, R20, 2, R21 ;  /* 0x4000000014157823 */ /* 0x000fe40000000015 */
[----:B------:R-:W1:Y:S01]  /*2940*/  F2I.NTZ R26, R24 ;  /* 0x00000018001a7305 */ /* 0x000e620000203100 */
[----:B0-----:R-:W-:Y:S01]  /*2950*/  FADD R20, R24, -R19 ;  /* 0x8000001318147221 */ /* 0x001fe20000000000 */
[----:B------:R-:W-:-:S03]  /*2960*/  FSETP.GT.AND P1, PT, R19, RZ, PT ;  /* 0x000000ff1300720b */ /* 0x000fc60003f24000 */
[----:B------:R-:W-:Y:S01]  /*2970*/  FADD R20, R20, R21 ;  /* 0x0000001514147221 */ /* 0x000fe20000000000 */
[----:B------:R-:W-:Y:S02]  /*2980*/  SEL R19, RZ, 0x83000000, P1 ;  /* 0x83000000ff137807 */ /* 0x000fe40000800000 */
[----:B------:R-:W-:Y:S01]  /*2990*/  FSETP.GEU.AND P1, PT, R24, RZ, PT ;  /* 0x000000ff1800720b */ /* 0x000fe20003f2e000 */
[----:B------:R-:W-:Y:S01]  /*29a0*/  FFMA R21, R20, R25, 0.0013391353422775864601 ;  /* 0x3aaf85ed14157423 */ /* 0x000fe20000000019 */
[----:B-1----:R-:W-:Y:S02]  /*29b0*/  LEA R26, R26, -R19, 0x17 ;  /* 0x800000131a1a7211 */ /* 0x002fe400078eb8ff */
[----:B------:R-:W-:Y:S01]  /*29c0*/  FSEL R24, RZ, +INF , !P1 ;  /* 0x7f800000ff187808 */ /* 0x000fe20004800000 */
[----:B------:R-:W-:-:S04]  /*29d0*/  FFMA R21, R20, R21, 0.0096188392490148544312 ;  /* 0x3c1d985614157423 */ /* 0x000fc80000000015 */
[----:B------:R-:W-:-:S04]  /*29e0*/  FFMA R21, R20, R21, 0.055503588169813156128 ;  /* 0x3d6357bb14157423 */ /* 0x000fc80000000015 */
[----:B------:R-:W-:-:S04]  /*29f0*/  FFMA R21, R20, R21, 0.24022644758224487305 ;  /* 0x3e75fdec14157423 */ /* 0x000fc80000000015 */
[----:B------:R-:W-:-:S04]  /*2a00*/  FFMA R21, R20, R21, 0.69314718246459960938 ;  /* 0x3f31721814157423 */ /* 0x000fc80000000015 */
[----:B------:R-:W-:Y:S01]  /*2a10*/  FFMA R21, R20, R21, 1 ;  /* 0x3f80000014157423 */ /* 0x000fe20000000015 */
[----:B------:R-:W-:-:S05]  /*2a20*/  IADD3 R20, PT, PT, R19, 0x7f000000, RZ ;  /* 0x7f00000013147810 */ /* 0x000fca0007ffe0ff */
[----:B------:R-:W-:-:S04]  /*2a30*/  FMUL R21, R20, R21 ;  /* 0x0000001514157220 */ /* 0x000fc80000400000 */
[----:B------:R-:W-:Y:S01]  /*2a40*/  @!P2 FMUL R24, R26, R21 ;  /* 0x000000151a18a220 */ /* 0x000fe20000400000 */
[----:B------:R-:W-:-:S07]  /*2a50*/  @!P0 LOP3.LUT R24, R7, 0x7fffffff, RZ, 0xc0, !PT ;  /* 0x7fffffff07188812 */ /* 0x000fce00078ec0ff */
.L_x_153:
[----:B------:R-:W-:Y:S05]  /*2a60*/  BSYNC.RECONVERGENT B0 ;  /* 0x0000000000007941 */ /* 0x000fea0003800200 */
.L_x_152:
[----:B------:R-:W-:-:S04]  /*2a70*/  FMUL R24, R24, -UR6 ;  /* 0x8000000618187c20 */ /* 0x000fc80008400000 */
        /* <DEDUP_REMOVED lines=23> */
[----:B------:R-:W-:Y:S02]  /*2bf0*/  FSETP.NEU.AND P0, PT, |R7|, +INF , PT ;  /* 0x7f8000000700780b */ /* 0x000fe40003f0d200 */
[----:B------:R-:W-:Y:S01]  /*2c00*/  FFMA R22, R22, 1.1920928955078125e-07, R23 ;  /* 0x3400000016167823 */ /* 0x000fe20000000017 */
[----:B------:R-:W-:Y:S01]  /*2c10*/  FADD R21, R24, R24 ;  /* 0x0000001818157221 */ /* 0x000fe20000000000 */
[----:B------:R-:W0:Y:S01]  /*2c20*/  MUFU.RCP R20, R20 ;  /* 0x0000001400147308 */ /* 0x000e220000001000 */
[----:B------:R-:W-:-:S02]  /*2c30*/  MOV R23, 0x3a2c32e4 ;  /* 0x3a2c32e400177802 */ /* 0x000fc40000000f00 */
        /* <DEDUP_REMOVED lines=8> */
[----:B------:R-:W-:Y:S01]  /*2cc0*/  FFMA R25, R24, R23, 0.0032181653659790754318 ;  /* 0x3b52e7db18197423 */ /* 0x000fe20000000017 */
[----:B------:R-:W-:-:S03]  /*2cd0*/  FFMA R23, R21, 1.4426950216293334961, R22 ;  /* 0x3fb8aa3b15177823 */ /* 0x000fc60000000016 */
[----:B------:R-:W-:Y:S01]  /*2ce0*/  FFMA R25, R24, R25, 0.018033718690276145935 ;  /* 0x3c93bb7318197423 */ /* 0x000fe20000000019 */
[----:B------:R-:W-:-:S03]  /*2cf0*/  FADD R22, R22, -R23 ;  /* 0x8000001716167221 */ /* 0x000fc60000000000 */
[----:B------:R-:W-:Y:S01]  /*2d00*/  FFMA R25, R24, R25, 0.12022458761930465698 ;  /* 0x3df6384f18197423 */ /* 0x000fe20000000019 */
[----:B------:R-:W-:-:S03]  /*2d10*/  FFMA R27, R21, 1.4426950216293334961, R22 ;  /* 0x3fb8aa3b151b7823 */ /* 0x000fc60000000016 */
[----:B------:R-:W-:Y:S01]  /*2d20*/  FMUL R24, R24, R25 ;  /* 0x0000001918187220 */ /* 0x000fe20000400000 */
[----:B------:R-:W-:-:S03]  /*2d30*/  FFMA R22, R20, 1.4426950216293334961, R27 ;  /* 0x3fb8aa3b14167823 */ /* 0x000fc6000000001b */
[----:B------:R-:W-:Y:S01]  /*2d40*/  FMUL R25, R24, 3 ;  /* 0x4040000018197820 */ /* 0x000fe20000400000 */
[----:B------:R-:W-:-:S04]  /*2d50*/  FFMA R22, R21, 1.9251366722983220825e-08, R22 ;  /* 0x32a55e3415167823 */ /* 0x000fc80000000016 */
[----:B------:R-:W-:-:S04]  /*2d60*/  FFMA R25, R20, R25, R22 ;  /* 0x0000001914197223 */ /* 0x000fc80000000016 */
[----:B------:R-:W-:Y:S01]  /*2d70*/  FFMA R24, R21, R24, R25 ;  /* 0x0000001815187223 */ /* 0x000fe20000000019 */
[----:B------:R-:W-:-:S03]  /*2d80*/  HFMA2 R25, -RZ, RZ, 0.64013671875, -15.109375 ;  /* 0x391fcb8eff197431 */ /* 0x000fc600000001ff */
[----:B------:R-:W-:-:S04]  /*2d90*/  FADD R22, R23, R24 ;  /* 0x0000001817167221 */ /* 0x000fc80000000000 */
[----:B------:R-:W-:Y:S01]  /*2da0*/  FMUL R21, R22, 2 ;  /* 0x4000000016157820 */ /* 0x000fe20000400000 */
[----:B------:R-:W-:-:S03]  /*2db0*/  FADD R23, -R23, R22 ;  /* 0x0000001617177221 */ /* 0x000fc60000000100 */
[----:B------:R-:W0:Y:S01]  /*2dc0*/  FRND R20, R21 ;  /* 0x0000001500147307 */ /* 0x000e220000201000 */
[----:B------:R-:W-:Y:S01]  /*2dd0*/  FADD R23, R24, -R23 ;  /* 0x8000001718177221 */ /* 0x000fe20000000000 */
[----:B------:R-:W-:Y:S01]  /*2de0*/  FFMA R22, R22, 2, -R21 ;  /* 0x4000000016167823 */ /* 0x000fe20000000815 */
[----:B------:R-:W-:-:S03]  /*2df0*/  FSETP.GT.AND P2, PT, |R21|, 152, PT ;  /* 0x431800001500780b */ /* 0x000fc60003f44200 */
        /* <DEDUP_REMOVED lines=19> */
.L_x_155:
[----:B------:R-:W-:Y:S05]  /*2f30*/  BSYNC.RECONVERGENT B0 ;  /* 0x0000000000007941 */ /* 0x000fea0003800200 */
.L_x_154:
[----:B------:R-:W-:-:S04]  /*2f40*/  FMUL R20, R20, -UR6 ;  /* 0x8000000614147c20 */ /* 0x000fc80008400000 */
[----:B-----5:R-:W-:-:S05]  /*2f50*/  FFMA R15, R20, R0, R15 ;  /* 0x00000000140f7223 */ /* 0x020fca000000000f */
[----:B------:R0:W-:Y:S04]  /*2f60*/  STG.E desc[UR4][R12.64], R15 ;  /* 0x0000000f0c007986 */ /* 0x0001e8000c101904 */
[----:B------:R-:W2:Y:S01]  /*2f70*/  LDG.E R8, desc[UR4][R8.64] ;  /* 0x0000000408087981 */ /* 0x000ea2000c1e1900 */
[----:B------:R-:W-:-:S05]  /*2f80*/  IMAD.WIDE.U32 R18, R6, 0x4, R18 ;  /* 0x0000000406127825 */ /* 0x000fca00078e0012 */
[----:B------:R0:W5:Y:S01]  /*2f90*/  LDG.E R7, desc[UR4][R18.64] ;  /* 0x0000000412077981 */ /* 0x000162000c1e1900 */
[----:B------:R-:W-:Y:S01]  /*2fa0*/  BSSY.RECONVERGENT B0, `(.L_x_156) ;  /* 0x0000045000007945 */ /* 0x000fe20003800200 */
[----:B------:R-:W-:Y:S02]  /*2fb0*/  MOV R0, 0x3f800000 ;  /* 0x3f80000000007802 */ /* 0x000fe40000000f00 */
[----:B--2---:R-:W-:-:S13]  /*2fc0*/  FSETP.NEU.AND P0, PT, R8, 1, PT ;  /* 0x3f8000000800780b */ /* 0x004fda0003f0d000 */
[----:B0-----:R-:W-:Y:S05]  /*2fd0*/  @!P0 BRA `(.L_x_157) ;  /* 0x0000000400048947 */ /* 0x001fea0003800000 */
[----:B------:R-:W-:-:S13]  /*2fe0*/  FSETP.NAN.AND P0, PT, |R8|, |R8|, PT ;  /* 0x400000080800720b */ /* 0x000fda0003f08200 */
[----:B------:R-:W-:Y:S01]  /*2ff0*/  @P0 FADD R0, R8, 2 ;  /* 0x4000000008000421 */ /* 0x000fe20000000000 */
[----:B------:R-:W-:Y:S06]  /*3000*/  @P0 BRA `(.L_x_157) ;  /* 0x0000000000f80947 */ /* 0x000fec0003800000 */
[C---:B------:R-:W-:Y:S01]  /*3010*/  FMUL R9, |R8|.reuse, 16777216 ;  /* 0x4b80000008097820 */ /* 0x040fe20000400200 */
[----:B------:R-:W-:Y:S01]  /*3020*/  FSETP.GEU.AND P0, PT, |R8|, 1.175494350822287508e-38, PT ;  /* 0x008000000800780b */ /* 0x000fe20003f0e200 */
[----:B------:R-:W-:-:S03]  /*3030*/  HFMA2 R22, -RZ, RZ, 0.771484375, 0.21533203125 ;  /* 0x3a2c32e4ff167431 */ /* 0x000fc600000001ff */
[----:B------:R-:W-:Y:S02]  /*3040*/  FSEL R9, R9, |R8|, !P0 ;  /* 0x4000000809097208 */ /* 0x000fe40004000000 */
[----:B------:R-:W-:Y:S02]  /*3050*/  FSEL R20, RZ, -24, P0 ;  /* 0xc1c00000ff147808 */ /* 0x000fe40000000000 */
[----:B------:R-:W-:Y:S02]  /*3060*/  IADD3 R0, PT, PT, R9, -0x3f3504f3, RZ ;  /* 0xc0cafb0d09007810 */ /* 0x000fe40007ffe0ff */
[----:B------:R-:W-:Y:S02]  /*3070*/  FSETP.NEU.AND P0, PT, |R8|, +INF , PT ;  /* 0x7f8000000800780b */ /* 0x000fe40003f0d200 */
[----:B------:R-:W-:Y:S02]  /*3080*/  LOP3.LUT R12, R0, 0xff800000, RZ, 0xc0, !PT ;  /* 0xff800000000c7812 */ /* 0x000fe400078ec0ff */
[----:B------:R-:W-:-:S02]  /*3090*/  FSETP.NEU.AND P0, PT, R8, RZ, P0 ;  /* 0x000000ff0800720b */ /* 0x000fc4000070d000 */
[----:B------:R-:W-:-:S05]  /*30a0*/  IADD3 R9, PT, PT, R9, -R12, RZ ;  /* 0x8000000c09097210 */ /* 0x000fca0007ffe0ff */
[C---:B------:R-:W-:Y:S01]  /*30b0*/  FADD R0, R9.reuse, 1 ;  /* 0x3f80000009007421 */ /* 0x040fe20000000000 */
[----:B------:R-:W-:Y:S01]  /*30c0*/  FADD R21, R9, -1 ;  /* 0xbf80000009157421 */ /* 0x000fe20000000000 */
[----:B------:R-:W-:-:S03]  /*30d0*/  I2FP.F32.S32 R9, R12 ;  /* 0x0000000c00097245 */ /* 0x000fc60000201400 */
[----:B------:R-:W-:Y:S01]  /*30e0*/  FADD R13, R21, R21 ;  /* 0x00000015150d7221 */ /* 0x000fe20000000000 */
[----:B------:R-:W0:Y:S01]  /*30f0*/  MUFU.RCP R0, R0 ;  /* 0x0000000000007308 */ /* 0x000e220000001000 */
[----:B------:R-:W-:Y:S01]  /*3100*/  FFMA R15, R9, 1.1920928955078125e-07, R20 ;  /* 0x34000000090f7823 */ /* 0x000fe20000000014 */
        /* <DEDUP_REMOVED lines=17> */
[----:B------:R-:W-:Y:S01]  /*3220*/  FFMA R0, R21, R0, R20 ;  /* 0x0000000015007223 */ /* 0x000fe20000000014 */
[----:B------:R-:W-:-:S03]  /*3230*/  MOV R20, 0x391fcb8e ;  /* 0x391fcb8e00147802 */ /* 0x000fc60000000f00 */
        /* <DEDUP_REMOVED lines=27> */
.L_x_157:
[----:B------:R-:W-:Y:S05]  /*33f0*/  BSYNC.RECONVERGENT B0 ;  /* 0x0000000000007941 */ /* 0x000fea0003800200 */
.L_x_156:
[----:B------:R-:W-:Y:S01]  /*3400*/  FMUL R0, R0, -UR6 ;  /* 0x8000000600007c20 */ /* 0x000fe20008400000 */
[----:B------:R-:W0:Y:S03]  /*3410*/  LDC.64 R8, c[0x0][0x390] ;  /* 0x0000e400ff087b82 */ /* 0x000e260000000a00 */
[----:B-----5:R-:W-:-:S05]  /*3420*/  FFMA R15, R0, R14, R7 ;  /* 0x0000000e000f7223 */ /* 0x020fca0000000007 */
[----:B------:R-:W-:Y:S01]  /*3430*/  STG.E desc[UR4][R18.64], R15 ;  /* 0x0000000f12007986 */ /* 0x000fe2000c101904 */
[----:B------:R-:W1:Y:S03]  /*3440*/  LDC.64 R12, c[0x0][0x398] ;  /* 0x0000e600ff0c7b82 */ /* 0x000e660000000a00 */
[----:B------:R-:W2:Y:S04]  /*3450*/  LDG.E R2, desc[UR4][R2.64] ;  /* 0x0000000402027981 */ /* 0x000ea8000c1e1900 */
[----:B------:R-:W2:Y:S01]  /*3460*/  LDG.E R5, desc[UR4][R4.64] ;  /* 0x0000000404057981 */ /* 0x000ea2000c1e1900 */
[----:B0-----:R-:W-:-:S04]  /*3470*/  IMAD.WIDE.U32 R8, R6, 0x4, R8 ;  /* 0x0000000406087825 */ /* 0x001fc800078e0008 */
[----:B--2---:R-:W-:-:S05]  /*3480*/  FADD R21, R2, R5 ;  /* 0x0000000502157221 */ /* 0x004fca0000000000 */
[----:B------:R-:W-:Y:S04]  /*3490*/  STG.E desc[UR4][R8.64], R21 ;  /* 0x0000001508007986 */ /* 0x000fe8000c101904 */
[----:B------:R-:W2:Y:S04]  /*34a0*/  LDG.E R10, desc[UR4][R10.64] ;  /* 0x000000040a0a7981 */ /* 0x000ea8000c1e1900 */
[----:B------:R-:W2:Y:S01]  /*34b0*/  LDG.E R17, desc[UR4][R16.64] ;  /* 0x0000000410117981 */ /* 0x000ea2000c1e1900 */
[----:B-1----:R-:W-:-:S04]  /*34c0*/  IMAD.WIDE.U32 R6, R6, 0x4, R12 ;  /* 0x0000000406067825 */ /* 0x002fc800078e000c */
[----:B--2---:R-:W-:-:S05]  /*34d0*/  FADD R13, R10, R17 ;  /* 0x000000110a0d7221 */ /* 0x004fca0000000000 */
[----:B------:R-:W-:Y:S01]  /*34e0*/  STG.E desc[UR4][R6.64], R13 ;  /* 0x0000000d06007986 */ /* 0x000fe2000c101904 */
[----:B------:R-:W-:Y:S05]  /*34f0*/  EXIT ;  /* 0x000000000000794d */ /* 0x000fea0003800000 */
        .weak           $__internal_7_$__cuda_sm3x_div_rn_noftz_f32_slowpath
        .type           $__internal_7_$__cuda_sm3x_div_rn_noftz_f32_slowpath,@function
        .size           $__internal_7_$__cuda_sm3x_div_rn_noftz_f32_slowpath,(.L_x_564 - $__internal_7_$__cuda_sm3x_div_rn_noftz_f32_slowpath)
$__internal_7_$__cuda_sm3x_div_rn_noftz_f32_slowpath:
        /* <DEDUP_REMOVED lines=36> */
.L_x_159:
[----:B------:R-:W-:Y:S01]  /*3740*/  LEA R20, R15, 0xc0800000, 0x17 ;  /* 0xc08000000f147811 */ /* 0x000fe200078eb8ff */
[----:B------:R-:W-:Y:S01]  /*3750*/  BSSY.RECONVERGENT B2, `(.L_x_164) ;  /* 0x0000036000027945 */ /* 0x000fe20003800200 */
[----:B------:R-:W-:Y:S02]  /*3760*/  IADD3 R22, PT, PT, R22, -0x7f, RZ ;  /* 0xffffff8116167810 */ /* 0x000fe40007ffe0ff */
[----:B------:R-:W-:Y:S02]  /*3770*/  IADD3 R23, PT, PT, -R20, R3, RZ ;  /* 0x0000000314177210 */ /* 0x000fe40007ffe1ff */
[C---:B------:R-:W-:Y:S01]  /*3780*/  IADD3 R15, PT, PT, R22.reuse, 0x7f, -R15 ;  /* 0x0000007f160f7810 */ /* 0x040fe20007ffe80f */
[----:B------:R-:W-:Y:S01]  /*3790*/  IMAD R0, R22, -0x800000, R0 ;  /* 0xff80000016007824 */ /* 0x000fe200078e0200 */
[----:B------:R-:W0:Y:S01]  /*37a0*/  MUFU.RCP R20, R23 ;  /* 0x0000001700147308 */ /* 0x000e220000001000 */
[----:B------:R-:W-:Y:S01]  /*37b0*/  FADD.FTZ R17, -R23, -RZ ;  /* 0x800000ff17117221 */ /* 0x000fe20000010100 */
[----:B------:R-:W-:-:S03]  /*37c0*/  IADD3 R15, PT, PT, R15, R2, RZ ;  /* 0x000000020f0f7210 */ /* 0x000fc60007ffe0ff */
        /* <DEDUP_REMOVED lines=20> */
[-CC-:B------:R-:W-:Y:S01]  /*3910*/  FFMA.RZ R17, R20, R24.reuse, R3.reuse ;  /* 0x0000001814117223 */ /* 0x180fe2000000c003 */
[----:B------:R-:W-:Y:S01]  /*3920*/  IADD3 R22, PT, PT, R2, 0x20, RZ ;  /* 0x0000002002167810 */ /* 0x000fe20007ffe0ff */
[CCC-:B------:R-:W-:Y:S01]  /*3930*/  FFMA.RP R15, R20.reuse, R24.reuse, R3.reuse ;  /* 0x00000018140f7223 */ /* 0x1c0fe20000008003 */
[----:B------:R-:W-:Y:S01]  /*3940*/  FFMA.RM R20, R20, R24, R3 ;  /* 0x0000001814147223 */ /* 0x000fe20000004003 */
[C---:B------:R-:W-:Y:S02]  /*3950*/  ISETP.NE.AND P2, PT, R2.reuse, RZ, PT ;  /* 0x000000ff0200720c */ /* 0x040fe40003f45270 */
[----:B------:R-:W-:Y:S02]  /*3960*/  LOP3.LUT R17, R17, 0x7fffff, RZ, 0xc0, !PT ;  /* 0x007fffff11117812 */ /* 0x000fe400078ec0ff */
[----:B------:R-:W-:Y:S02]  /*3970*/  ISETP.NE.AND P1, PT, R2, RZ, PT ;  /* 0x000000ff0200720c */ /* 0x000fe40003f25270 */
[----:B------:R-:W-:-:S02]  /*3980*/  LOP3.LUT R17, R17, 0x800000, RZ, 0xfc, !PT ;  /* 0x0080000011117812 */ /* 0x000fc400078efcff */
        /* <DEDUP_REMOVED lines=14> */
.L_x_166:
[----:B------:R-:W-:-:S04]  /*3a70*/  LOP3.LUT R0, R0, 0x80000000, RZ, 0xc0, !PT ;  /* 0x8000000000007812 */ /* 0x000fc800078ec0ff */
[----:B------:R-:W-:Y:S01]  /*3a80*/  LOP3.LUT R0, R0, 0x7f800000, RZ, 0xfc, !PT ;  /* 0x7f80000000007812 */ /* 0x000fe200078efcff */
[----:B------:R-:W-:Y:S06]  /*3a90*/  BRA `(.L_x_167) ;  /* 0x0000000000047947 */ /* 0x000fec0003800000 */
.L_x_165:
[----:B------:R-:W-:-:S07]  /*3aa0*/  LEA R0, R15, R0, 0x17 ;  /* 0x000000000f007211 */ /* 0x000fce00078eb8ff */
.L_x_167:
[----:B------:R-:W-:Y:S05]  /*3ab0*/  BSYNC.RECONVERGENT B2 ;  /* 0x0000000000027941 */ /* 0x000fea0003800200 */
.L_x_164:
[----:B------:R-:W-:Y:S05]  /*3ac0*/  BRA `(.L_x_168) ;  /* 0x0000000000207947 */ /* 0x000fea0003800000 */
.L_x_163:
[----:B------:R-:W-:-:S04]  /*3ad0*/  LOP3.LUT R0, R3, 0x80000000, R0, 0x48, !PT ;  /* 0x8000000003007812 */ /* 0x000fc800078e4800 */
[----:B------:R-:W-:Y:S01]  /*3ae0*/  LOP3.LUT R0, R0, 0x7f800000, RZ, 0xfc, !PT ;  /* 0x7f80000000007812 */ /* 0x000fe200078efcff */
[----:B------:R-:W-:Y:S06]  /*3af0*/  BRA `(.L_x_168) ;  /* 0x0000000000147947 */ /* 0x000fec0003800000 */
.L_x_162:
[----:B------:R-:W-:Y:S01]  /*3b00*/  LOP3.LUT R0, R3, 0x80000000, R0, 0x48, !PT ;  /* 0x8000000003007812 */ /* 0x000fe200078e4800 */
[----:B------:R-:W-:Y:S06]  /*3b10*/  BRA `(.L_x_168) ;  /* 0x00000000000c7947 */ /* 0x000fec0003800000 */
.L_x_161:
[----:B------:R-:W0:Y:S01]  /*3b20*/  MUFU.RSQ R0, -QNAN ;  /* 0xffc0000000007908 */ /* 0x000e220000001400 */
[----:B------:R-:W-:Y:S05]  /*3b30*/  BRA `(.L_x_168) ;  /* 0x0000000000047947 */ /* 0x000fea0003800000 */
.L_x_160:
[----:B------:R-:W-:-:S07]  /*3b40*/  FADD.FTZ R0, R0, R3 ;  /* 0x0000000300007221 */ /* 0x000fce0000010000 */
.L_x_168:
[----:B------:R-:W-:Y:S05]  /*3b50*/  BSYNC.RECONVERGENT B1 ;  /* 0x0000000000017941 */ /* 0x000fea0003800200 */
.L_x_158:
[----:B------:R-:W-:Y:S01]  /*3b60*/  HFMA2 R3, -RZ, RZ, 0, 0 ;  /* 0x00000000ff037431 */ /* 0x000fe200000001ff */
[----:B------:R-:W-:-:S04]  /*3b70*/  MOV R2, R16 ;  /* 0x0000001000027202 */ /* 0x000fc80000000f00 */
[----:B0-----:R-:W-:Y:S05]  /*3b80*/  RET.REL.NODEC R2 `(_Z31stress_wavefield_reconstructionPfS_S_S_S_S_S_S_S_S_S_S_fffS_S_) ;  /* 0xffffffc4021c7950 */ /* 0x001fea0003c3ffff */
.L_x_169:
        /* <DEDUP_REMOVED lines=15> */
.L_x_564:


//--------------------- .text._Z33velocity_wavefield_reconstructionPfS_S_S_S_S_S_S_S_S_S_S_fff --------------------------
	.section	.text._Z33velocity_wavefield_reconstructionPfS_S_S_S_S_S_S_S_S_S_S_fff,"ax",@progbits
	.align	128
        .global         _Z33velocity_wavefield_reconstructionPfS_S_S_S_S_S_S_S_S_S_S_fff
        .type           _Z33velocity_wavefield_reconstructionPfS_S_S_S_S_S_S_S_S_S_S_fff,@function
        .size           _Z33velocity_wavefield_reconstructionPfS_S_S_S_S_S_S_S_S_S_S_fff,(.L_x_565 - _Z33velocity_wavefield_reconstructionPfS_S_S_S_S_S_S_S_S_S_S_fff)
        .other          _Z33velocity_wavefield_reconstructionPfS_S_S_S_S_S_S_S_S_S_S_fff,@"STO_CUDA_ENTRY STV_DEFAULT"
_Z33velocity_wavefield_reconstructionPfS_S_S_S_S_S_S_S_S_S_S_fff:
.text._Z33velocity_wavefield_reconstructionPfS_S_S_S_S_S_S_S_S_S_S_fff:
        /* <DEDUP_REMOVED lines=19> */
[C---:B------:R-:W-:Y:S01]  /*0130*/  IADD3 R16, PT, PT, R20.reuse, -0x960, RZ ;  /* 0xfffff6a014107810 */ /* 0x040fe20007ffe0ff */
[----:B0-----:R-:W-:-:S04]  /*0140*/  IMAD.WIDE.U32 R6, R20, 0x4, R2 ;  /* 0x0000000414067825 */ /* 0x001fc800078e0002 */
[--C-:B------:R-:W-:Y:S01]  /*0150*/  IMAD.WIDE.U32 R22, R19, 0x4, R2.reuse ;  /* 0x0000000413167825 */ /* 0x100fe200078e0002 */
[----:B-1----:R-:W2:Y:S03]  /*0160*/  LDG.E R12, desc[UR4][R6.64+0x12c0] ;  /* 0x0012c004060c7981 */ /* 0x002ea6000c1e1900 */
[--C-:B------:R-:W-:Y:S01]  /*0170*/  IMAD.WIDE.U32 R26, R18, 0x4, R2.reuse ;  /* 0x00000004121a7825 */ /* 0x100fe200078e0002 */
[----:B------:R0:W2:Y:S04]  /*0180*/  LDG.E R13, desc[UR4][R22.64] ;  /* 0x00000004160d7981 */ /* 0x0000a8000c1e1900 */
[----:B------:R-:W3:Y:S01]  /*0190*/  LDG.E R21, desc[UR4][R6.64+0x960] ;  /* 0x0009600406157981 */ /* 0x000ee2000c1e1900 */
[----:B------:R-:W-:-:S03]  /*01a0*/  IMAD.WIDE.U32 R10, R17, 0x4, R2 ;  /* 0x00000004110a7825 */ /* 0x000fc600078e0002 */
[----:B------:R-:W3:Y:S01]  /*01b0*/  LDG.E R4, desc[UR4][R6.64] ;  /* 0x0000000406047981 */ /* 0x000ee2000c1e1900 */
[----:B------:R-:W-:Y:S01]  /*01c0*/  IADD3 R15, PT, PT, R20, -0xbb8, RZ ;  /* 0xfffff448140f7810 */ /* 0x000fe20007ffe0ff */
[--C-:B------:R-:W-:Y:S01]  /*01d0*/  IMAD.WIDE.U32 R8, R16, 0x4, R2.reuse ;  /* 0x0000000410087825 */ /* 0x100fe200078e0002 */
[----:B0-----:R-:W0:Y:S01]  /*01e0*/  LDC R22, c[0x0][0x3e4] ;  /* 0x0000f900ff167b82 */ /* 0x001e220000000800 */
[----:B------:R-:W4:Y:S04]  /*01f0*/  LDG.E R5, desc[UR4][R26.64] ;  /* 0x000000041a057981 */ /* 0x000f28000c1e1900 */
[----:B------:R-:W4:Y:S01]  /*0200*/  LDG.E R0, desc[UR4][R6.64+0x1c20] ;  /* 0x001c200406007981 */ /* 0x000f22000c1e1900 */
[----:B------:R-:W-:-:S03]  /*0210*/  IMAD.WIDE.U32 R2, R15, 0x4, R2 ;  /* 0x000000040f027825 */ /* 0x000fc600078e0002 */
[----:B------:R0:W5:Y:S04]  /*0220*/  LDG.E R10, desc[UR4][R10.64] ;  /* 0x000000040a0a7981 */ /* 0x000168000c1e1900 */
        /* <DEDUP_REMOVED lines=11> */
[----:B----4-:R-:W-:Y:S01]  /*02e0*/  FADD R5, R0, -R5 ;  /* 0x8000000500057221 */ /* 0x010fe20000000000 */
[----:B0-----:R-:W-:-:S03]  /*02f0*/  FFMA R0, R11, -R22, 1 ;  /* 0x3f8000000b007423 */ /* 0x001fc60000000816 */
[----:B------:R-:W-:Y:S01]  /*0300*/  FFMA R5, R5, 0.017448000609874725342, R12 ;  /* 0x3c8eef1c05057823 */ /* 0x000fe2000000000c */
[----:B------:R-:W-:Y:S01]  /*0310*/  FFMA R0, R11, R0, R11 ;  /* 0x000000000b007223 */ /* 0x000fe2000000000b */
        /* <DEDUP_REMOVED lines=12> */
[----:B------:R-:W-:Y:S02]  /*03e0*/  MOV R22, 0x410 ;  /* 0x0000041000167802 */ /* 0x000fe40000000f00 */
[----:B0-----:R-:W-:-:S07]  /*03f0*/  MOV R0, UR6 ;  /* 0x0000000600007c02 */ /* 0x001fce0008000f00 */
[----:B------:R-:W-:Y:S05]  /*0400*/  CALL.REL.NOINC `($__internal_8_$__cuda_sm3x_div_rn_noftz_f32_slowpath) ;  /* 0x0000001400ec7944 */ /* 0x000fea0003c00000 */
[----:B------:R-:W-:-:S07]  /*0410*/  MOV R14, R0 ;  /* 0x00000000000e7202 */ /* 0x000fce0000000f00 */
.L_x_171:
[----:B------:R-:W-:Y:S05]  /*0420*/  BSYNC.RECONVERGENT B0 ;  /* 0x0000000000007941 */ /* 0x000fea0003800200 */
.L_x_170:
[----:B------:R-:W0:Y:S01]  /*0430*/  LDC.64 R2, c[0x0][0x3b0] ;  /* 0x0000ec00ff027b82 */ /* 0x000e220000000a00 */
[C---:B------:R-:W-:Y:S01]  /*0440*/  IADD3 R13, PT, PT, R20.reuse, -0x1, RZ ;  /* 0xffffffff140d7810 */ /* 0x040fe20007ffe0ff */
[----:B------:R-:W2:Y:S01]  /*0450*/  LDG.E R21, desc[UR4][R6.64+0x8] ;  /* 0x0000080406157981 */ /* 0x000ea2000c1e1900 */
[C---:B------:R-:W-:Y:S02]  /*0460*/  IADD3 R12, PT, PT, R20.reuse, -0x2, RZ ;  /* 0xfffffffe140c7810 */ /* 0x040fe40007ffe0ff */
[C---:B------:R-:W-:Y:S01]  /*0470*/  IADD3 R11, PT, PT, R20.reuse, -0x3, RZ ;  /* 0xfffffffd140b7810 */ /* 0x040fe20007ffe0ff */
[----:B------:R-:W3:Y:S01]  /*0480*/  LDG.E R5, desc[UR4][R6.64+0x4] ;  /* 0x0000040406057981 */ /* 0x000ee2000c1e1900 */
[----:B------:R-:W-:-:S03]  /*0490*/  IADD3 R10, PT, PT, R20, -0x4, RZ ;  /* 0xfffffffc140a7810 */ /* 0x000fc60007ffe0ff */
[----:B------:R-:W4:Y:S04]  /*04a0*/  LDG.E R29, desc[UR4][R6.64+0xc] ;  /* 0x00000c04061d7981 */ /* 0x000f28000c1e1900 */
[----:B------:R-:W5:Y:S01]  /*04b0*/  LDG.E R28, desc[UR4][R6.64+0x14] ;  /* 0x00001404061c7981 */ /* 0x000f62000c1e1900 */
[----:B0-----:R-:W-:-:S05]  /*04c0*/  IMAD.WIDE.U32 R8, R13, 0x4, R2 ;  /* 0x000000040d087825 */ /* 0x001fca00078e0002 */
[----:B------:R0:W2:Y:S01]  /*04d0*/  LDG.E R0, desc[UR4][R8.64] ;  /* 0x0000000408007981 */ /* 0x0000a2000c1e1900 */
[----:B------:R-:W-:-:S04]  /*04e0*/  IMAD.WIDE.U32 R26, R12, 0x4, R2 ;  /* 0x000000040c1a7825 */ /* 0x000fc800078e0002 */
[--C-:B------:R-:W-:Y:S02]  /*04f0*/  IMAD.WIDE.U32 R24, R11, 0x4, R2.reuse ;  /* 0x000000040b187825 */ /* 0x100fe400078e0002 */
[----:B------:R1:W4:Y:S01]  /*0500*/  LDG.E R26, desc[UR4][R26.64] ;  /* 0x000000041a1a7981 */ /* 0x000322000c1e1900 */
[----:B0-----:R-:W-:Y:S01]  /*0510*/  IADD3 R9, PT, PT, R20, -0x5, RZ ;  /* 0xfffffffb14097810 */ /* 0x001fe20007ffe0ff */
[--C-:B------:R-:W-:Y:S02]  /*0520*/  IMAD.WIDE.U32 R22, R10, 0x4, R2.reuse ;  /* 0x000000040a167825 */ /* 0x100fe400078e0002 */
[----:B------:R-:W5:Y:S04]  /*0530*/  LDG.E R24, desc[UR4][R24.64] ;  /* 0x0000000418187981 */ /* 0x000f68000c1e1900 */
[----:B------:R-:W5:Y:S01]  /*0540*/  LDG.E R8, desc[UR4][R6.64+0x10] ;  /* 0x0000100406087981 */ /* 0x000f62000c1e1900 */
[----:B------:R-:W-:Y:S01]  /*0550*/  IMAD.WIDE.U32 R2, R9, 0x4, R2 ;  /* 0x0000000409027825 */ /* 0x000fe200078e0002 */
[----:B-1----:R-:W0:Y:S02]  /*0560*/  LDC R27, c[0x0][0x3e8] ;  /* 0x0000fa00ff1b7b82 */ /* 0x002e240000000800 */
[----:B------:R-:W5:Y:S04]  /*0570*/  LDG.E R22, desc[UR4][R22.64] ;  /* 0x0000000416167981 */ /* 0x000f68000c1e1900 */
[----:B------:R-:W5:Y:S04]  /*0580*/  LDG.E R2, desc[UR4][R2.64] ;  /* 0x0000000402027981 */ /* 0x000f68000c1e1900 */
[----:B------:R-:W5:Y:S01]  /*0590*/  LDG.E R3, desc[UR4][R6.64+0x18] ;  /* 0x0000180406037981 */ /* 0x000f62000c1e1900 */
[----:B------:R-:W-:Y:S01]  /*05a0*/  BSSY.RECONVERGENT B0, `(.L_x_172) ;  /* 0x000001a000007945 */ /* 0x000fe20003800200 */
[----:B---3--:R-:W-:Y:S01]  /*05b0*/  FADD R5, -R4, R5 ;  /* 0x0000000504057221 */ /* 0x008fe20000000100 */
[----:B--2---:R-:W-:-:S04]  /*05c0*/  FADD R0, R21, -R0 ;  /* 0x8000000015007221 */ /* 0x004fc80000000000 */
[----:B------:R-:W-:Y:S01]  /*05d0*/  FMUL R4, R0, 0.096931003034114837646 ;  /* 0x3dc683c300047820 */ /* 0x000fe20000400000 */
[----:B----4-:R-:W-:-:S03]  /*05e0*/  FADD R29, R29, -R26 ;  /* 0x8000001a1d1d7221 */ /* 0x010fc60000000000 */
[----:B------:R-:W-:Y:S01]  /*05f0*/  FFMA R4, R5, 1.2213000059127807617, -R4 ;  /* 0x3f9c538f05047823 */ /* 0x000fe20000000804 */
        /* <DEDUP_REMOVED lines=20> */
.L_x_173:
[----:B------:R-:W-:Y:S05]  /*0740*/  BSYNC.RECONVERGENT B0 ;  /* 0x0000000000007941 */ /* 0x000fea0003800200 */
.L_x_172:
[----:B------:R-:W0:Y:S02]  /*0750*/  LDC.64 R2, c[0x0][0x3b8] ;  /* 0x0000ee00ff027b82 */ /* 0x000e240000000a00 */
[----:B0-----:R-:W-:-:S04]  /*0760*/  IMAD.WIDE.U32 R4, R13, 0x4, R2 ;  /* 0x000000040d047825 */ /* 0x001fc800078e0002 */
[--C-:B------:R-:W-:Y:S01]  /*0770*/  IMAD.WIDE.U32 R22, R12, 0x4, R2.reuse ;  /* 0x000000040c167825 */ /* 0x100fe200078e0002 */
[----:B------:R0:W2:Y:S03]  /*0780*/  LDG.E R21, desc[UR4][R4.64] ;  /* 0x0000000404157981 */ /* 0x0000a6000c1e1900 */
[--C-:B------:R-:W-:Y:S02]  /*0790*/  IMAD.WIDE.U32 R28, R20, 0x4, R2.reuse ;  /* 0x00000004141c7825 */ /* 0x100fe400078e0002 */
[----:B------:R-:W3:Y:S02]  /*07a0*/  LDG.E R22, desc[UR4][R22.64] ;  /* 0x0000000416167981 */ /* 0x000ee4000c1e1900 */
[--C-:B------:R-:W-:Y:S02]  /*07b0*/  IMAD.WIDE.U32 R24, R19, 0x4, R2.reuse ;  /* 0x0000000413187825 */ /* 0x100fe400078e0002 */
[----:B------:R-:W4:Y:S02]  /*07c0*/  LDG.E R26, desc[UR4][R28.64+0x8] ;  /* 0x000008041c1a7981 */ /* 0x000f24000c1e1900 */
[----:B0-----:R-:W-:-:S02]  /*07d0*/  IMAD.WIDE.U32 R4, R11, 0x4, R2 ;  /* 0x000000040b047825 */ /* 0x001fc400078e0002 */
[----:B------:R-:W2:Y:S04]  /*07e0*/  LDG.E R0, desc[UR4][R28.64] ;  /* 0x000000041c007981 */ /* 0x000ea8000c1e1900 */
[----:B------:R-:W3:Y:S04]  /*07f0*/  LDG.E R23, desc[UR4][R28.64+0x4] ;  /* 0x000004041c177981 */ /* 0x000ee8000c1e1900 */
[----:B------:R-:W4:Y:S01]  /*0800*/  LDG.E R5, desc[UR4][R4.64] ;  /* 0x0000000404057981 */ /* 0x000f22000c1e1900 */
[----:B------:R-:W-:-:S03]  /*0810*/  IMAD.WIDE.U32 R6, R18, 0x4, R2 ;  /* 0x0000000412067825 */ /* 0x000fc600078e0002 */
[----:B------:R-:W5:Y:S04]  /*0820*/  LDG.E R25, desc[UR4][R24.64] ;  /* 0x0000000418197981 */ /* 0x000f68000c1e1900 */
[----:B------:R-:W5:Y:S04]  /*0830*/  LDG.E R6, desc[UR4][R6.64] ;  /* 0x0000000406067981 */ /* 0x000f68000c1e1900 */
[----:B------:R-:W5:Y:S04]  /*0840*/  LDG.E R27, desc[UR4][R28.64+0x960] ;  /* 0x000960041c1b7981 */ /* 0x000f68000c1e1900 */
[----:B------:R-:W5:Y:S01]  /*0850*/  LDG.E R7, desc[UR4][R28.64+0xc] ;  /* 0x00000c041c077981 */ /* 0x000f62000c1e1900 */
[----:B--2---:R-:W-:Y:S01]  /*0860*/  FADD R21, R0, -R21 ;  /* 0x8000001500157221 */ /* 0x004fe20000000000 */
[----:B---3--:R-:W-:Y:S01]  /*0870*/  FADD R22, R23, -R22 ;  /* 0x8000001617167221 */ /* 0x008fe20000000000 */
[----:B----4-:R-:W-:-:S03]  /*0880*/  FADD R26, R26, -R5 ;  /* 0x800000051a1a7221 */ /* 0x010fc60000000000 */
[----:B------:R-:W-:Y:S01]  /*0890*/  FMUL R22, R22, 0.096931003034114837646 ;  /* 0x3dc683c316167820 */ /* 0x000fe20000400000 */
[----:B------:R-:W-:-:S04]  /*08a0*/  IMAD.WIDE.U32 R4, R10, 0x4, R2 ;  /* 0x000000040a047825 */ /* 0x000fc800078e0002 */
[----:B-----5:R-:W-:Y:S01]  /*08b0*/  FADD R0, R0, -R25 ;  /* 0x8000001900007221 */ /* 0x020fe20000000000 */
[----:B------:R-:W-:Y:S01]  /*08c0*/  FFMA R21, R21, 1.2213000059127807617, -R22 ;  /* 0x3f9c538f15157823 */ /* 0x000fe20000000816 */
[--C-:B------:R-:W-:Y:S01]  /*08d0*/  IMAD.WIDE.U32 R22, R17, 0x4, R2.reuse ;  /* 0x0000000411167825 */ /* 0x100fe200078e0002 */
[----:B------:R-:W2:Y:S03]  /*08e0*/  LDG.E R4, desc[UR4][R4.64] ;  /* 0x0000000404047981 */ /* 0x000ea6000c1e1900 */
[----:B------:R-:W-:-:S04]  /*08f0*/  IMAD.WIDE.U32 R24, R9, 0x4, R2 ;  /* 0x0000000409187825 */ /* 0x000fc800078e0002 */
[----:B------:R-:W-:Y:S01]  /*0900*/  FFMA R26, R26, 0.017448000609874725342, R21 ;  /* 0x3c8eef1c1a1a7823 */ /* 0x000fe20000000015 */
[----:B------:R-:W-:Y:S01]  /*0910*/  FADD R6, R27, -R6 ;  /* 0x800000061b067221 */ /* 0x000fe20000000000 */
[----:B------:R0:W3:Y:S04]  /*0920*/  LDG.E R22, desc[UR4][R22.64] ;  /* 0x0000000416167981 */ /* 0x0000e8000c1e1900 */
[----:B------:R-:W3:Y:S04]  /*0930*/  LDG.E R27, desc[UR4][R28.64+0x12c0] ;  /* 0x0012c0041c1b7981 */ /* 0x000ee8000c1e1900 */
[----:B------:R-:W4:Y:S04]  /*0940*/  LDG.E R24, desc[UR4][R24.64] ;  /* 0x0000000418187981 */ /* 0x000f28000c1e1900 */
[----:B------:R-:W4:Y:S01]  /*0950*/  LDG.E R21, desc[UR4][R28.64+0x10] ;  /* 0x000010041c157981 */ /* 0x000f22000c1e1900 */
[----:B0-----:R-:W-:-:S04]  /*0960*/  FMUL R23, R6, 0.096931003034114837646 ;  /* 0x3dc683c306177820 */ /* 0x001fc80000400000 */
[----:B------:R-:W-:Y:S01]  /*0970*/  FFMA R23, R0, 1.2213000059127807617, -R23 ;  /* 0x3f9c538f00177823 */ /* 0x000fe20000000817 */
[----:B------:R-:W5:Y:S01]  /*0980*/  LDG.E R25, desc[UR4][R28.64+0x1c20] ;  /* 0x001c20041c197981 */ /* 0x000f62000c1e1900 */
[----:B--2---:R-:W-:-:S04]  /*0990*/  FADD R7, R7, -R4 ;  /* 0x8000000407077221 */ /* 0x004fc80000000000 */
[----:B------:R-:W-:Y:S01]  /*09a0*/  FFMA R26, R7, -0.0029672998934984207153, R26 ;  /* 0xbb427708071a7823 */ /* 0x000fe2000000001a */
[----:B------:R-:W-:-:S04]  /*09b0*/  IMAD.WIDE.U32 R6, R15, 0x4, R2 ;  /* 0x000000040f067825 */ /* 0x000fc800078e0002 */
[----:B---3--:R-:W-:Y:S01]  /*09c0*/  FADD R22, R27, -R22 ;  /* 0x800000161b167221 */ /* 0x008fe20000000000 */
[----:B------:R-:W-:Y:S01]  /*09d0*/  IMAD.WIDE.U32 R4, R16, 0x4, R2 ;  /* 0x0000000410047825 */ /* 0x000fe200078e0002 */
[----:B------:R0:W2:Y:S03]  /*09e0*/  LDG.E R6, desc[UR4][R6.64] ;  /* 0x0000000406067981 */ /* 0x0000a6000c1e1900 */
[----:B------:R-:W-:Y:S01]  /*09f0*/  FFMA R22, R22, 0.017448000609874725342, R23 ;  /* 0x3c8eef1c16167823 */ /* 0x000fe20000000017 */
[----:B------:R1:W5:Y:S01]  /*0a00*/  LDG.E R0, desc[UR4][R4.64] ;  /* 0x0000000404007981 */ /* 0x000362000c1e1900 */
[----:B----4-:R-:W-:-:S03]  /*0a10*/  FADD R21, R21, -R24 ;  /* 0x8000001815157221 */ /* 0x010fc60000000000 */
[----:B------:R-:W2:Y:S01]  /*0a20*/  LDG.E R27, desc[UR4][R28.64+0x2580] ;  /* 0x002580041c1b7981 */ /* 0x000ea2000c1e1900 */
[----:B------:R-:W-:Y:S01]  /*0a30*/  FFMA R23, R21, 0.00035901000956073403358, R26 ;  /* 0x39bc398215177823 */ /* 0x000fe2000000001a */
[C---:B------:R-:W-:Y:S02]  /*0a40*/  IADD3 R21, PT, PT, R20.reuse, -0xe10, RZ ;  /* 0xfffff1f014157810 */ /* 0x040fe40007ffe0ff */
[----:B------:R-:W3:Y:S01]  /*0a50*/  LDG.E R26, desc[UR4][R28.64+0x14] ;  /* 0x000014041c1a7981 */ /* 0x000ee2000c1e1900 */
[----:B0-----:R-:W-:Y:S02]  /*0a60*/  IADD3 R7, PT, PT, R20, -0x6, RZ ;  /* 0xfffffffa14077810 */ /* 0x001fe40007ffe0ff */
[--C-:B-1----:R-:W-:Y:S01]  /*0a70*/  IMAD.WIDE.U32 R4, R21, 0x4, R2.reuse ;  /* 0x0000000415047825 */ /* 0x102fe200078e0002 */
[----:B------:R-:W4:Y:S03]  /*0a80*/  LDG.E R24, desc[UR4][R28.64+0x2ee0] ;  /* 0x002ee0041c187981 */ /* 0x000f26000c1e1900 */
[----:B------:R-:W-:-:S02]  /*0a90*/  IMAD.WIDE.U32 R2, R7, 0x4, R2 ;  /* 0x0000000407027825 */ /* 0x000fc400078e0002 */
[----:B------:R-:W4:Y:S04]  /*0aa0*/  LDG.E R5, desc[UR4][R4.64] ;  /* 0x0000000404057981 */ /* 0x000f28000c1e1900 */
[----:B------:R0:W3:Y:S02]  /*0ab0*/  LDG.E R3, desc[UR4][R2.64] ;  /* 0x0000000402037981 */ /* 0x0000e4000c1e1900 */
[----:B0-----:R-:W0:Y:S01]  /*0ac0*/  LDC R2, c[0x0][0x3e8] ;  /* 0x0000fa00ff027b82 */ /* 0x001e220000000800 */
[----:B------:R-:W-:Y:S01]  /*0ad0*/  BSSY.RECONVERGENT B0, `(.L_x_174) ;  /* 0x0000016000007945 */ /* 0x000fe20003800200 */
[----:B---3--:R-:W-:Y:S02]  /*0ae0*/  FADD R4, R26, -R3 ;  /* 0x800000031a047221 */ /* 0x008fe40000000000 */
[----:B0-----:R-:W0:Y:S01]  /*0af0*/  MUFU.RCP R3, R2 ;  /* 0x0000000200037308 */ /* 0x001e220000001000 */
[----:B-----5:R-:W-:Y:S01]  /*0b00*/  FADD R26, R25, -R0 ;  /* 0x80000000191a7221 */ /* 0x020fe20000000000 */
[----:B------:R-:W-:-:S06]  /*0b10*/  FFMA R25, R4, -2.1847999960300512612e-05, R23 ;  /* 0xb7b7463904197823 */ /* 0x000fcc0000000017 */
[----:B------:R-:W1:Y:S01]  /*0b20*/  FCHK P0, R25, R2 ;  /* 0x0000000219007302 */ /* 0x000e620000000000 */
[----:B------:R-:W-:Y:S01]  /*0b30*/  FFMA R22, R26, -0.0029672998934984207153, R22 ;  /* 0xbb4277081a167823 */ /* 0x000fe20000000016 */
[----:B--2---:R-:W-:Y:S01]  /*0b40*/  FADD R27, R27, -R6 ;  /* 0x800000061b1b7221 */ /* 0x004fe20000000000 */
[----:B0-----:R-:W-:-:S04]  /*0b50*/  FFMA R0, R3, -R2, 1 ;  /* 0x3f80000003007423 */ /* 0x001fc80000000802 */
[----:B------:R-:W-:Y:S01]  /*0b60*/  FFMA R0, R3, R0, R3 ;  /* 0x0000000003007223 */ /* 0x000fe20000000003 */
[----:B------:R-:W-:-:S03]  /*0b70*/  FFMA R6, R27, 0.00035901000956073403358, R22 ;  /* 0x39bc39821b067823 */ /* 0x000fc60000000016 */
[----:B------:R-:W-:Y:S01]  /*0b80*/  FFMA R3, R0, R25, RZ ;  /* 0x0000001900037223 */ /* 0x000fe200000000ff */
[----:B----4-:R-:W-:-:S03]  /*0b90*/  FADD R5, R24, -R5 ;  /* 0x8000000518057221 */ /* 0x010fc60000000000 */
[----:B------:R-:W-:Y:S01]  /*0ba0*/  FFMA R4, R3, -R2, R25 ;  /* 0x8000000203047223 */ /* 0x000fe20000000019 */
[----:B------:R-:W-:-:S03]  /*0bb0*/  FFMA R6, R5, -2.1847999960300512612e-05, R6 ;  /* 0xb7b7463905067823 */ /* 0x000fc60000000006 */
[----:B------:R-:W-:Y:S01]  /*0bc0*/  FFMA R5, R0, R4, R3 ;  /* 0x0000000400057223 */ /* 0x000fe20000000003 */
[----:B-1----:R-:W-:Y:S06]  /*0bd0*/  @!P0 BRA `(.L_x_175) ;  /* 0x0000000000148947 */ /* 0x002fec0003800000 */
[----:B------:R-:W0:Y:S01]  /*0be0*/  LDCU UR6, c[0x0][0x3e8] ;  /* 0x00007d00ff0677ac */ /* 0x000e220008000800 */
[----:B------:R-:W-:Y:S02]  /*0bf0*/  MOV R22, 0xc20 ;  /* 0x00000c2000167802 */ /* 0x000fe40000000f00 */
[----:B0-----:R-:W-:-:S07]  /*0c00*/  MOV R0, UR6 ;  /* 0x0000000600007c02 */ /* 0x001fce0008000f00 */
[----:B------:R-:W-:Y:S05]  /*0c10*/  CALL.REL.NOINC `($__internal_8_$__cuda_sm3x_div_rn_noftz_f32_slowpath) ;  /* 0x0000000c00e87944 */ /* 0x000fea0003c00000 */
[----:B------:R-:W-:-:S07]  /*0c20*/  MOV R5, R0 ;  /* 0x0000000000057202 */ /* 0x000fce0000000f00 */
.L_x_175:
[----:B------:R-:W-:Y:S05]  /*0c30*/  BSYNC.RECONVERGENT B0 ;  /* 0x0000000000007941 */ /* 0x000fea0003800200 */
.L_x_174:
[----:B------:R-:W0:Y:S02]  /*0c40*/  LDC.64 R2, c[0x0][0x3d0] ;  /* 0x0000f400ff027b82 */ /* 0x000e240000000a00 */
[----:B0-----:R-:W-:-:S04]  /*0c50*/  IMAD.WIDE.U32 R22, R13, 0x4, R2 ;  /* 0x000000040d167825 */ /* 0x001fc800078e0002 */
[--C-:B------:R-:W-:Y:S02]  /*0c60*/  IMAD.WIDE.U32 R26, R20, 0x4, R2.reuse ;  /* 0x00000004141a7825 */ /* 0x100fe400078e0002 */
[----:B------:R-:W2:Y:S04]  /*0c70*/  LDG.E R23, desc[UR4][R22.64] ;  /* 0x0000000416177981 */ /* 0x000ea8000c1e1900 */
[----:B------:R-:W2:Y:S01]  /*0c80*/  LDG.E R0, desc[UR4][R26.64+0x8] ;  /* 0x000008041a007981 */ /* 0x000ea2000c1e1900 */
[----:B------:R-:W-:-:S03]  /*0c90*/  IMAD.WIDE.U32 R28, R12, 0x4, R2 ;  /* 0x000000040c1c7825 */ /* 0x000fc600078e0002 */
[----:B------:R-:W3:Y:S04]  /*0ca0*/  LDG.E R25, desc[UR4][R26.64] ;  /* 0x000000041a197981 */ /* 0x000ee8000c1e1900 */
[----:B------:R0:W4:Y:S04]  /*0cb0*/  LDG.E R29, desc[UR4][R28.64] ;  /* 0x000000041c1d7981 */ /* 0x000128000c1e1900 */
[----:B------:R-:W4:Y:S01]  /*0cc0*/  LDG.E R24, desc[UR4][R26.64+0xc] ;  /* 0x00000c041a187981 */ /* 0x000f22000c1e1900 */
[----:B0-----:R-:W0:Y:S01]  /*0cd0*/  LDC R28, c[0x0][0x3e8] ;  /* 0x0000fa00ff1c7b82 */ /* 0x001e220000000800 */
[----:B--2---:R-:W-:-:S02]  /*0ce0*/  FADD R4, R0, -R23 ;  /* 0x8000001700047221 */ /* 0x004fc40000000000 */
[----:B------:R-:W3:Y:S01]  /*0cf0*/  LDG.E R0, desc[UR4][R26.64+0x4] ;  /* 0x000004041a007981 */ /* 0x000ee2000c1e1900 */
[----:B------:R-:W-:-:S06]  /*0d00*/  IMAD.WIDE.U32 R22, R10, 0x4, R2 ;  /* 0x000000040a167825 */ /* 0x000fcc00078e0002 */
[----:B------:R-:W2:Y:S01]  /*0d10*/  LDG.E R22, desc[UR4][R22.64] ;  /* 0x0000000416167981 */ /* 0x000ea2000c1e1900 */
[----:B----4-:R-:W-:-:S03]  /*0d20*/  FADD R24, R24, -R29 ;  /* 0x8000001d18187221 */ /* 0x010fc60000000000 */
[----:B------:R-:W4:Y:S04]  /*0d30*/  LDG.E R29, desc[UR4][R26.64+0x10] ;  /* 0x000010041a1d7981 */ /* 0x000f28000c1e1900 */
[----:B------:R-:W5:Y:S01]  /*0d40*/  LDG.E R23, desc[UR4][R26.64+0x18] ;  /* 0x000018041a177981 */ /* 0x000f62000c1e1900 */
[----:B---3--:R-:W-:Y:S01]  /*0d50*/  FADD R0, R0, -R25 ;  /* 0x8000001900007221 */ /* 0x008fe20000000000 */
[----:B------:R-:W-:Y:S02]  /*0d60*/  FMUL R25, R4, 0.096931003034114837646 ;  /* 0x3dc683c304197820 */ /* 0x000fe40000400000 */
[----:B------:R-:W2:Y:S02]  /*0d70*/  LDG.E R4, desc[UR4][R26.64+0x14] ;  /* 0x000014041a047981 */ /* 0x000ea4000c1e1900 */
[----:B------:R-:W-:-:S04]  /*0d80*/  FFMA R0, R0, 1.2213000059127807617, -R25 ;  /* 0x3f9c538f00007823 */ /* 0x000fc80000000819 */
[----:B------:R-:W-:Y:S01]  /*0d90*/  FFMA R0, R24, 0.017448000609874725342, R0 ;  /* 0x3c8eef1c18007823 */ /* 0x000fe20000000000 */
[----:B------:R-:W-:-:S04]  /*0da0*/  IMAD.WIDE.U32 R24, R11, 0x4, R2 ;  /* 0x000000040b187825 */ /* 0x000fc800078e0002 */
[----:B------:R-:W-:Y:S02]  /*0db0*/  IMAD.WIDE.U32 R2, R9, 0x4, R2 ;  /* 0x0000000409027825 */ /* 0x000fe400078e0002 */
[----:B------:R-:W4:Y:S04]  /*0dc0*/  LDG.E R24, desc[UR4][R24.64] ;  /* 0x0000000418187981 */ /* 0x000f28000c1e1900 */
[----:B------:R0:W5:Y:S02]  /*0dd0*/  LDG.E R2, desc[UR4][R2.64] ;  /* 0x0000000402027981 */ /* 0x000164000c1e1900 */
[----:B0-----:R-:W0:Y:S01]  /*0de0*/  MUFU.RCP R3, R28 ;  /* 0x0000001c00037308 */ /* 0x001e220000001000 */
[----:B------:R-:W-:Y:S01]  /*0df0*/  BSSY.RECONVERGENT B0, `(.L_x_176) ;  /* 0x0000013000007945 */ /* 0x000fe20003800200 */
[----:B--2---:R-:W-:Y:S01]  /*0e00*/  FADD R25, R4, -R22 ;  /* 0x8000001604197221 */ /* 0x004fe20000000000 */
[----:B----4-:R-:W-:-:S04]  /*0e10*/  FADD R29, R29, -R24 ;  /* 0x800000181d1d7221 */ /* 0x010fc80000000000 */
[----:B------:R-:W-:Y:S01]  /*0e20*/  FFMA R0, R29, -0.0029672998934984207153, R0 ;  /* 0xbb4277081d007823 */ /* 0x000fe20000000000 */
[----:B-----5:R-:W-:-:S03]  /*0e30*/  FADD R23, R23, -R2 ;  /* 0x8000000217177221 */ /* 0x020fc60000000000 */
        /* <DEDUP_REMOVED lines=14> */
.L_x_177:
[----:B------:R-:W-:Y:S05]  /*0f20*/  BSYNC.RECONVERGENT B0 ;  /* 0x0000000000007941 */ /* 0x000fea0003800200 */
.L_x_176:
[----:B------:R-:W0:Y:S02]  /*0f30*/  LDC.64 R2, c[0x0][0x3c0] ;  /* 0x0000f000ff027b82 */ /* 0x000e240000000a00 */
[----:B0-----:R-:W-:-:S04]  /*0f40*/  IMAD.WIDE.U32 R22, R18, 0x4, R2 ;  /* 0x0000000412167825 */ /* 0x001fc800078e0002 */
[--C-:B------:R-:W-:Y:S02]  /*0f50*/  IMAD.WIDE.U32 R24, R20, 0x4, R2.reuse ;  /* 0x0000000414187825 */ /* 0x100fe400078e0002 */
[----:B------:R-:W2:Y:S02]  /*0f60*/  LDG.E R23, desc[UR4][R22.64] ;  /* 0x0000000416177981 */ /* 0x000ea4000c1e1900 */
[----:B------:R-:W-:Y:S02]  /*0f70*/  IMAD.WIDE.U32 R26, R19, 0x4, R2 ;  /* 0x00000004131a7825 */ /* 0x000fe400078e0002 */
[----:B------:R-:W2:Y:S04]  /*0f80*/  LDG.E R28, desc[UR4][R24.64+0x960] ;  /* 0x00096004181c7981 */ /* 0x000ea8000c1e1900 */
[----:B------:R-:W3:Y:S04]  /*0f90*/  LDG.E R27, desc[UR4][R26.64] ;  /* 0x000000041a1b7981 */ /* 0x000ee8000c1e1900 */
[----:B------:R-:W3:Y:S01]  /*0fa0*/  LDG.E R0, desc[UR4][R24.64] ;  /* 0x0000000418007981 */ /* 0x000ee2000c1e1900 */
[----:B--2---:R-:W-:-:S04]  /*0fb0*/  FADD R28, R28, -R23 ;  /* 0x800000171c1c7221 */ /* 0x004fc80000000000 */
[----:B------:R-:W-:Y:S01]  /*0fc0*/  FMUL R23, R28, 0.096931003034114837646 ;  /* 0x3dc683c31c177820 */ /* 0x000fe20000400000 */
[----:B---3--:R-:W-:Y:S01]  /*0fd0*/  FADD R0, R0, -R27 ;  /* 0x8000001b00007221 */ /* 0x008fe20000000000 */
[----:B------:R-:W-:-:S04]  /*0fe0*/  IMAD.WIDE.U32 R28, R17, 0x4, R2 ;  /* 0x00000004111c7825 */ /* 0x000fc800078e0002 */
[----:B------:R-:W-:Y:S01]  /*0ff0*/  FFMA R0, R0, 1.2213000059127807617, -R23 ;  /* 0x3f9c538f00007823 */ /* 0x000fe20000000817 */
[--C-:B------:R-:W-:Y:S01]  /*1000*/  IMAD.WIDE.U32 R22, R15, 0x4, R2.reuse ;  /* 0x000000040f167825 */ /* 0x100fe200078e0002 */
[----:B------:R-:W2:Y:S05]  /*1010*/  LDG.E R28, desc[UR4][R28.64] ;  /* 0x000000041c1c7981 */ /* 0x000eaa000c1e1900 */
[----:B------:R2:W3:Y:S01]  /*1020*/  LDG.E R22, desc[UR4][R22.64] ;  /* 0x0000000416167981 */ /* 0x0004e2000c1e1900 */
[----:B------:R-:W-:-:S03]  /*1030*/  IMAD.WIDE.U32 R26, R16, 0x4, R2 ;  /* 0x00000004101a7825 */ /* 0x000fc600078e0002 */
[----:B------:R-:W4:Y:S04]  /*1040*/  LDG.E R29, desc[UR4][R24.64+0x2ee0] ;  /* 0x002ee004181d7981 */ /* 0x000f28000c1e1900 */
[----:B------:R-:W2:Y:S01]  /*1050*/  LDG.E R23, desc[UR4][R24.64+0x12c0] ;  /* 0x0012c00418177981 */ /* 0x000ea2000c1e1900 */
[----:B------:R-:W-:-:S03]  /*1060*/  IMAD.WIDE.U32 R2, R21, 0x4, R2 ;  /* 0x0000000415027825 */ /* 0x000fc600078e0002 */
[----:B------:R-:W5:Y:S04]  /*1070*/  LDG.E R26, desc[UR4][R26.64] ;  /* 0x000000041a1a7981 */ /* 0x000f68000c1e1900 */
[----:B------:R-:W5:Y:S04]  /*1080*/  LDG.E R21, desc[UR4][R24.64+0x1c20] ;  /* 0x001c200418157981 */ /* 0x000f68000c1e1900 */
[----:B------:R-:W4:Y:S04]  /*1090*/  LDG.E R2, desc[UR4][R2.64] ;  /* 0x0000000402027981 */ /* 0x000f28000c1e1900 */
[----:B------:R-:W3:Y:S01]  /*10a0*/  LDG.E R3, desc[UR4][R24.64+0x2580] ;  /* 0x0025800418037981 */ /* 0x000ee2000c1e1900 */
[----:B------:R-:W-:Y:S01]  /*10b0*/  BSSY.RECONVERGENT B0, `(.L_x_178) ;  /* 0x0000018000007945 */ /* 0x000fe20003800200 */
[----:B--2---:R-:W-:-:S02]  /*10c0*/  FADD R23, R23, -R28 ;  /* 0x8000001c17177221 */ /* 0x004fc40000000000 */
[----:B------:R-:W0:Y:S02]  /*10d0*/  LDC R28, c[0x0][0x3e4] ;  /* 0x0000f900ff1c7b82 */ /* 0x000e240000000800 */
[----:B------:R-:W-:Y:S01]  /*10e0*/  FFMA R0, R23, 0.017448000609874725342, R0 ;  /* 0x3c8eef1c17007823 */ /* 0x000fe20000000000 */
[----:B-----5:R-:W-:-:S04]  /*10f0*/  FADD R21, R21, -R26 ;  /* 0x8000001a15157221 */ /* 0x020fc80000000000 */
[----:B------:R-:W-:Y:S01]  /*1100*/  FFMA R0, R21, -0.0029672998934984207153, R0 ;  /* 0xbb42770815007823 */ /* 0x000fe20000000000 */
[----:B----4-:R-:W-:Y:S01]  /*1110*/  FADD R29, R29, -R2 ;  /* 0x800000021d1d7221 */ /* 0x010fe20000000000 */
[----:B---3--:R-:W-:Y:S01]  /*1120*/  FADD R21, R3, -R22 ;  /* 0x8000001603157221 */ /* 0x008fe20000000000 */
[----:B0-----:R-:W0:Y:S03]  /*1130*/  MUFU.RCP R27, R28 ;  /* 0x0000001c001b7308 */ /* 0x001e260000001000 */
[----:B------:R-:W-:-:S04]  /*1140*/  FFMA R0, R21, 0.00035901000956073403358, R0 ;  /* 0x39bc398215007823 */ /* 0x000fc80000000000 */
[----:B------:R-:W-:-:S04]  /*1150*/  FFMA R29, R29, -2.1847999960300512612e-05, R0 ;  /* 0xb7b746391d1d7823 */ /* 0x000fc80000000000 */
[----:B------:R-:W1:Y:S01]  /*1160*/  FCHK P0, R29, R28 ;  /* 0x0000001c1d007302 */ /* 0x000e620000000000 */
[----:B0-----:R-:W-:-:S04]  /*1170*/  FFMA R2, R27, -R28, 1 ;  /* 0x3f8000001b027423 */ /* 0x001fc8000000081c */
[----:B------:R-:W-:-:S04]  /*1180*/  FFMA R21, R27, R2, R27 ;  /* 0x000000021b157223 */ /* 0x000fc8000000001b */
[----:B------:R-:W-:-:S04]  /*1190*/  FFMA R0, R21, R29, RZ ;  /* 0x0000001d15007223 */ /* 0x000fc800000000ff */
[----:B------:R-:W-:-:S04]  /*11a0*/  FFMA R3, R0, -R28, R29 ;  /* 0x8000001c00037223 */ /* 0x000fc8000000001d */
[----:B------:R-:W-:Y:S01]  /*11b0*/  FFMA R21, R21, R3, R0 ;  /* 0x0000000315157223 */ /* 0x000fe20000000000 */
[----:B-1----:R-:W-:Y:S06]  /*11c0*/  @!P0 BRA `(.L_x_179) ;  /* 0x0000000000188947 */ /* 0x002fec0003800000 */
[----:B------:R-:W0:Y:S01]  /*11d0*/  LDCU UR6, c[0x0][0x3e4] ;  /* 0x00007c80ff0677ac */ /* 0x000e220008000800 */
[----:B------:R-:W-:Y:S02]  /*11e0*/  MOV R25, R29 ;  /* 0x0000001d00197202 */ /* 0x000fe40000000f00 */
[----:B------:R-:W-:Y:S02]  /*11f0*/  MOV R22, 0x1220 ;  /* 0x0000122000167802 */ /* 0x000fe40000000f00 */
[----:B0-----:R-:W-:-:S07]  /*1200*/  MOV R0, UR6 ;  /* 0x0000000600007c02 */ /* 0x001fce0008000f00 */
[----:B------:R-:W-:Y:S05]  /*1210*/  CALL.REL.NOINC `($__internal_8_$__cuda_sm3x_div_rn_noftz_f32_slowpath) ;  /* 0x0000000800687944 */ /* 0x000fea0003c00000 */
[----:B------:R-:W-:-:S07]  /*1220*/  MOV R21, R0 ;  /* 0x0000000000157202 */ /* 0x000fce0000000f00 */
.L_x_179:
[----:B------:R-:W-:Y:S05]  /*1230*/  BSYNC.RECONVERGENT B0 ;  /* 0x0000000000007941 */ /* 0x000fea0003800200 */
.L_x_178:
[----:B------:R-:W0:Y:S02]  /*1240*/  LDC.64 R2, c[0x0][0x3d8] ;  /* 0x0000f600ff027b82 */ /* 0x000e240000000a00 */
[----:B0-----:R-:W-:-:S04]  /*1250*/  IMAD.WIDE.U32 R22, R13, 0x4, R2 ;  /* 0x000000040d167825 */ /* 0x001fc800078e0002 */
[--C-:B------:R-:W-:Y:S02]  /*1260*/  IMAD.WIDE.U32 R12, R12, 0x4, R2.reuse ;  /* 0x000000040c0c7825 */ /* 0x100fe400078e0002 */
[----:B------:R-:W2:Y:S02]  /*1270*/  LDG.E R22, desc[UR4][R22.64] ;  /* 0x0000000416167981 */ /* 0x000ea4000c1e1900 */
[--C-:B------:R-:W-:Y:S02]  /*1280*/  IMAD.WIDE.U32 R26, R20, 0x4, R2.reuse ;  /* 0x00000004141a7825 */ /* 0x100fe400078e0002 */
[----:B------:R0:W3:Y:S02]  /*1290*/  LDG.E R12, desc[UR4][R12.64] ;  /* 0x000000040c0c7981 */ /* 0x0000e4000c1e1900 */
[--C-:B------:R-:W-:Y:S02]  /*12a0*/  IMAD.WIDE.U32 R28, R9, 0x4, R2.reuse ;  /* 0x00000004091c7825 */ /* 0x100fe400078e0002 */
[----:B------:R-:W3:Y:S02]  /*12b0*/  LDG.E R9, desc[UR4][R26.64+0x4] ;  /* 0x000004041a097981 */ /* 0x000ee4000c1e1900 */
[----:B------:R-:W-:-:S02]  /*12c0*/  IMAD.WIDE.U32 R24, R11, 0x4, R2 ;  /* 0x000000040b187825 */ /* 0x000fc400078e0002 */
[----:B------:R-:W4:Y:S02]  /*12d0*/  LDG.E R0, desc[UR4][R26.64+0x8] ;  /* 0x000008041a007981 */ /* 0x000f24000c1e1900 */
[--C-:B------:R-:W-:Y:S01]  /*12e0*/  IMAD.WIDE.U32 R10, R10, 0x4, R2.reuse ;  /* 0x000000040a0a7825 */ /* 0x100fe200078e0002 */
[----:B0-----:R-:W0:Y:S01]  /*12f0*/  LDC R13, c[0x0][0x3e8] ;  /* 0x0000fa00ff0d7b82 */ /* 0x001e220000000800 */
[----:B------:R-:W4:Y:S02]  /*1300*/  LDG.E R24, desc[UR4][R24.64] ;  /* 0x0000000418187981 */ /* 0x000f24000c1e1900 */
[----:B------:R-:W-:Y:S02]  /*1310*/  IMAD.WIDE.U32 R2, R7, 0x4, R2 ;  /* 0x0000000407027825 */ /* 0x000fe400078e0002 */
[----:B------:R-:W2:Y:S04]  /*1320*/  LDG.E R7, desc[UR4][R26.64] ;  /* 0x000000041a077981 */ /* 0x000ea8000c1e1900 */
[----:B------:R-:W5:Y:S04]  /*1330*/  LDG.E R10, desc[UR4][R10.64] ;  /* 0x000000040a0a7981 */ /* 0x000f68000c1e1900 */
[----:B------:R-:W5:Y:S04]  /*1340*/  LDG.E R23, desc[UR4][R26.64+0xc] ;  /* 0x00000c041a177981 */ /* 0x000f68000c1e1900 */
[----:B------:R-:W5:Y:S04]  /*1350*/  LDG.E R2, desc[UR4][R2.64] ;  /* 0x0000000402027981 */ /* 0x000f68000c1e1900 */
[----:B------:R-:W5:Y:S04]  /*1360*/  LDG.E R28, desc[UR4][R28.64] ;  /* 0x000000041c1c7981 */ /* 0x000f68000c1e1900 */
[----:B------:R-:W5:Y:S04]  /*1370*/  LDG.E R11, desc[UR4][R26.64+0x14] ;  /* 0x000014041a0b7981 */ /* 0x000f68000c1e1900 */
[----:B------:R-:W5:Y:S01]  /*1380*/  LDG.E R3, desc[UR4][R26.64+0x10] ;  /* 0x000010041a037981 */ /* 0x000f62000c1e1900 */
[----:B------:R-:W-:Y:S01]  /*1390*/  BSSY.RECONVERGENT B0, `(.L_x_180) ;  /* 0x000001a000007945 */ /* 0x000fe20003800200 */
[----:B---3--:R-:W-:-:S02]  /*13a0*/  FADD R9, R9, -R12 ;  /* 0x8000000c09097221 */ /* 0x008fc40000000000 */
[----:B0-----:R-:W0:Y:S01]  /*13b0*/  MUFU.RCP R12, R13 ;  /* 0x0000000d000c7308 */ /* 0x001e220000001000 */
[----:B--2---:R-:W-:Y:S01]  /*13c0*/  FADD R7, R7, -R22 ;  /* 0x8000001607077221 */ /* 0x004fe20000000000 */
[----:B------:R-:W-:Y:S01]  /*13d0*/  FMUL R22, R9, 0.096931003034114837646 ;  /* 0x3dc683c309167820 */ /* 0x000fe20000400000 */
[----:B----4-:R-:W-:-:S03]  /*13e0*/  FADD R0, R0, -R24 ;  /* 0x8000001800007221 */ /* 0x010fc60000000000 */
[----:B------:R-:W-:Y:S01]  /*13f0*/  FFMA R7, R7, 1.2213000059127807617, -R22 ;  /* 0x3f9c538f07077823 */ /* 0x000fe20000000816 */
[----:B-----5:R-:W-:-:S03]  /*1400*/  FADD R23, R23, -R10 ;  /* 0x8000000a17177221 */ /* 0x020fc60000000000 */
[----:B------:R-:W-:-:S04]  /*1410*/  FFMA R0, R0, 0.017448000609874725342, R7 ;  /* 0x3c8eef1c00007823 */ /* 0x000fc80000000007 */
[----:B------:R-:W-:Y:S01]  /*1420*/  FFMA R0, R23, -0.0029672998934984207153, R0 ;  /* 0xbb42770817007823 */ /* 0x000fe20000000000 */
[----:B------:R-:W-:Y:S01]  /*1430*/  FADD R11, R11, -R2 ;  /* 0x800000020b0b7221 */ /* 0x000fe20000000000 */
[----:B------:R-:W-:-:S04]  /*1440*/  FADD R3, R3, -R28 ;  /* 0x8000001c03037221 */ /* 0x000fc80000000000 */
        /* <DEDUP_REMOVED lines=14> */
.L_x_181:
[----:B------:R-:W-:Y:S05]  /*1530*/  BSYNC.RECONVERGENT B0 ;  /* 0x0000000000007941 */ /* 0x000fea0003800200 */
.L_x_180:
[----:B------:R-:W0:Y:S02]  /*1540*/  LDC.64 R2, c[0x0][0x3c8] ;  /* 0x0000f200ff027b82 */ /* 0x000e240000000a00 */
[----:B0-----:R-:W-:-:S04]  /*1550*/  IMAD.WIDE.U32 R10, R19, 0x4, R2 ;  /* 0x00000004130a7825 */ /* 0x001fc800078e0002 */
[--C-:B------:R-:W-:Y:S02]  /*1560*/  IMAD.WIDE.U32 R12, R20, 0x4, R2.reuse ;  /* 0x00000004140c7825 */ /* 0x100fe400078e0002 */
[----:B------:R-:W2:Y:S02]  /*1570*/  LDG.E R10, desc[UR4][R10.64] ;  /* 0x000000040a0a7981 */ /* 0x000ea4000c1e1900 */
[--C-:B------:R-:W-:Y:S02]  /*1580*/  IMAD.WIDE.U32 R18, R18, 0x4, R2.reuse ;  /* 0x0000000412127825 */ /* 0x100fe400078e0002 */
[----:B------:R-:W2:Y:S02]  /*1590*/  LDG.E R9, desc[UR4][R12.64+0x12c0] ;  /* 0x0012c0040c097981 */ /* 0x000ea4000c1e1900 */
[--C-:B------:R-:W-:Y:S02]  /*15a0*/  IMAD.WIDE.U32 R22, R17, 0x4, R2.reuse ;  /* 0x0000000411167825 */ /* 0x100fe400078e0002 */
[----:B------:R-:W3:Y:S04]  /*15b0*/  LDG.E R0, desc[UR4][R12.64+0x960] ;  /* 0x000960040c007981 */ /* 0x000ee8000c1e1900 */
[----:B------:R-:W3:Y:S01]  /*15c0*/  LDG.E R25, desc[UR4][R12.64] ;  /* 0x000000040c197981 */ /* 0x000ee2000c1e1900 */
[----:B------:R-:W-:-:S03]  /*15d0*/  IMAD.WIDE.U32 R16, R16, 0x4, R2 ;  /* 0x0000000410107825 */ /* 0x000fc600078e0002 */
[----:B------:R-:W4:Y:S04]  /*15e0*/  LDG.E R18, desc[UR4][R18.64] ;  /* 0x0000000412127981 */ /* 0x000f28000c1e1900 */
[----:B------:R-:W4:Y:S01]  /*15f0*/  LDG.E R27, desc[UR4][R12.64+0x1c20] ;  /* 0x001c20040c1b7981 */ /* 0x000f22000c1e1900 */
[----:B------:R-:W-:Y:S02]  /*1600*/  IMAD.WIDE.U32 R2, R15, 0x4, R2 ;  /* 0x000000040f027825 */ /* 0x000fe400078e0002 */
[----:B------:R-:W0:Y:S01]  /*1610*/  LDC R15, c[0x0][0x3e4] ;  /* 0x0000f900ff0f7b82 */ /* 0x000e220000000800 */
[----:B------:R-:W5:Y:S04]  /*1620*/  LDG.E R22, desc[UR4][R22.64] ;  /* 0x0000000416167981 */ /* 0x000f68000c1e1900 */
        /* <DEDUP_REMOVED lines=8> */
[----:B---3--:R-:W-:Y:S02]  /*16b0*/  FADD R25, R0, -R25 ;  /* 0x8000001900197221 */ /* 0x008fe40000000000 */
[----:B0-----:R-:W0:Y:S02]  /*16c0*/  MUFU.RCP R0, R15 ;  /* 0x0000000f00007308 */ /* 0x001e240000001000 */
[----:B------:R-:W-:Y:S01]  /*16d0*/  FFMA R10, R25, 1.2213000059127807617, -R10 ;  /* 0x3f9c538f190a7823 */ /* 0x000fe2000000080a */
[----:B----4-:R-:W-:-:S04]  /*16e0*/  FADD R27, R27, -R18 ;  /* 0x800000121b1b7221 */ /* 0x010fc80000000000 */
[----:B------:R-:W-:Y:S01]  /*16f0*/  FFMA R10, R27, 0.017448000609874725342, R10 ;  /* 0x3c8eef1c1b0a7823 */ /* 0x000fe2000000000a */
[----:B-----5:R-:W-:Y:S01]  /*1700*/  FADD R29, R29, -R22 ;  /* 0x800000161d1d7221 */ /* 0x020fe20000000000 */
[----:B0-----:R-:W-:-:S03]  /*1710*/  FFMA R9, R0, -R15, 1 ;  /* 0x3f80000000097423 */ /* 0x001fc6000000080f */
[----:B------:R-:W-:Y:S01]  /*1720*/  FFMA R10, R29, -0.0029672998934984207153, R10 ;  /* 0xbb4277081d0a7823 */ /* 0x000fe2000000000a */
[----:B------:R-:W-:Y:S01]  /*1730*/  FFMA R0, R0, R9, R0 ;  /* 0x0000000900007223 */ /* 0x000fe20000000000 */
        /* <DEDUP_REMOVED lines=13> */
.L_x_183:
[----:B------:R-:W-:Y:S05]  /*1810*/  BSYNC.RECONVERGENT B0 ;  /* 0x0000000000007941 */ /* 0x000fea0003800200 */
.L_x_182:
[----:B------:R-:W0:Y:S08]  /*1820*/  LDC.64 R10, c[0x0][0x390] ;  /* 0x0000e400ff0a7b82 */ /* 0x000e300000000a00 */
[----:B------:R-:W1:Y:S08]  /*1830*/  LDC.64 R2, c[0x0][0x3e0] ;  /* 0x0000f800ff027b82 */ /* 0x000e700000000a00 */
[----:B------:R-:W2:Y:S01]  /*1840*/  LDC.64 R12, c[0x0][0x398] ;  /* 0x0000e600ff0c7b82 */ /* 0x000ea20000000a00 */
[----:B0-----:R-:W-:-:S05]  /*1850*/  IMAD.WIDE.U32 R10, R20, 0x4, R10 ;  /* 0x00000004140a7825 */ /* 0x001fca00078e000a */
[----:B------:R-:W1:Y:S01]  /*1860*/  LDG.E R9, desc[UR4][R10.64] ;  /* 0x000000040a097981 */ /* 0x000e62000c1e1900 */
[----:B------:R-:W-:-:S04]  /*1870*/  FADD R15, R7, R14 ;  /* 0x0000000e070f7221 */ /* 0x000fc80000000000 */
[----:B------:R-:W-:Y:S01]  /*1880*/  FADD R14, R15, -R0 ;  /* 0x800000000f0e7221 */ /* 0x000fe20000000000 */
[----:B--2---:R-:W-:-:S04]  /*1890*/  IMAD.WIDE.U32 R12, R20, 0x4, R12 ;  /* 0x00000004140c7825 */ /* 0x004fc800078e000c */
[----:B-1----:R-:W-:Y:S02]  /*18a0*/  FFMA R17, -R14, R2, R9 ;  /* 0x000000020e117223 */ /* 0x002fe40000000109 */
[----:B------:R-:W0:Y:S03]  /*18b0*/  LDC.64 R14, c[0x0][0x3a0] ;  /* 0x0000e800ff0e7b82 */ /* 0x000e260000000a00 */
[----:B------:R1:W-:Y:S04]  /*18c0*/  STG.E desc[UR4][R10.64], R17 ;  /* 0x000000110a007986 */ /* 0x0003e8000c101904 */
[----:B------:R-:W2:Y:S01]  /*18d0*/  LDG.E R9, desc[UR4][R12.64] ;  /* 0x000000040c097981 */ /* 0x000ea2000c1e1900 */
[----:B------:R-:W-:-:S04]  /*18e0*/  FADD R19, R21, R8 ;  /* 0x0000000815137221 */ /* 0x000fc80000000000 */
[----:B------:R-:W-:-:S04]  /*18f0*/  FADD R8, R19, -R4 ;  /* 0x8000000413087221 */ /* 0x000fc80000000000 */
[----:B--2---:R-:W-:Y:S01]  /*1900*/  FFMA R19, -R8, R2, R9 ;  /* 0x0000000208137223 */ /* 0x004fe20000000109 */
[----:B0-----:R-:W-:Y:S02]  /*1910*/  IMAD.WIDE.U32 R8, R20, 0x4, R14 ;  /* 0x0000000414087825 */ /* 0x001fe400078e000e */
[----:B------:R-:W0:Y:S02]  /*1920*/  LDC.64 R14, c[0x0][0x3a8] ;  /* 0x0000ea00ff0e7b82 */ /* 0x000e240000000a00 */
[----:B------:R2:W-:Y:S04]  /*1930*/  STG.E desc[UR4][R12.64], R19 ;  /* 0x000000130c007986 */ /* 0x0005e8000c101904 */
[----:B------:R-:W3:Y:S01]  /*1940*/  LDG.E R23, desc[UR4][R8.64] ;  /* 0x0000000408177981 */ /* 0x000ee2000c1e1900 */
[----:B------:R-:W-:-:S04]  /*1950*/  FADD R5, R7, R5 ;  /* 0x0000000507057221 */ /* 0x000fc80000000000 */
[----:B------:R-:W-:Y:S01]  /*1960*/  FADD R0, R5, -R0 ;  /* 0x8000000005007221 */ /* 0x000fe20000000000 */
[----:B0-----:R-:W-:-:S04]  /*1970*/  IMAD.WIDE.U32 R14, R20, 0x4, R14 ;  /* 0x00000004140e7825 */ /* 0x001fc800078e000e */
[----:B---3--:R-:W-:-:S05]  /*1980*/  FFMA R23, -R0, R2, R23 ;  /* 0x0000000200177223 */ /* 0x008fca0000000117 */
[----:B------:R2:W-:Y:S04]  /*1990*/  STG.E desc[UR4][R8.64], R23 ;  /* 0x0000001708007986 */ /* 0x0005e8000c101904 */
[----:B------:R2:W5:Y:S01]  /*19a0*/  LDG.E R5, desc[UR4][R14.64] ;  /* 0x000000040e057981 */ /* 0x000562000c1e1900 */
[----:B------:R-:W0:Y:S01]  /*19b0*/  MUFU.RCP R0, R3 ;  /* 0x0000000300007308 */ /* 0x000e220000001000 */
[----:B------:R-:W-:Y:S07]  /*19c0*/  BSSY.RECONVERGENT B0, `(.L_x_184) ;  /* 0x000000d000007945 */ /* 0x000fee0003800200 */
[----:B------:R-:W3:Y:S01]  /*19d0*/  FCHK P0, R6, R3 ;  /* 0x0000000306007302 */ /* 0x000ee20000000000 */
[----:B0-----:R-:W-:-:S04]  /*19e0*/  FFMA R7, R0, -R3, 1 ;  /* 0x3f80000000077423 */ /* 0x001fc80000000803 */
[----:B------:R-:W-:-:S04]  /*19f0*/  FFMA R7, R0, R7, R0 ;  /* 0x0000000700077223 */ /* 0x000fc80000000000 */
[----:B-1----:R-:W-:-:S04]  /*1a00*/  FFMA R17, R7, R6, RZ ;  /* 0x0000000607117223 */ /* 0x002fc800000000ff */
[----:B------:R-:W-:-:S04]  /*1a10*/  FFMA R0, R17, -R3, R6 ;  /* 0x8000000311007223 */ /* 0x000fc80000000006 */
[----:B------:R-:W-:Y:S01]  /*1a20*/  FFMA R0, R7, R0, R17 ;  /* 0x0000000007007223 */ /* 0x000fe20000000011 */
[----:B--23--:R-:W-:Y:S06]  /*1a30*/  @!P0 BRA `(.L_x_185) ;  /* 0x0000000000148947 */ /* 0x00cfec0003800000 */
[----:B------:R-:W0:Y:S01]  /*1a40*/  LDCU UR6, c[0x0][0x3e4] ;  /* 0x00007c80ff0677ac */ /* 0x000e220008000800 */
[----:B------:R-:W-:Y:S02]  /*1a50*/  MOV R25, R6 ;  /* 0x0000000600197202 */ /* 0x000fe40000000f00 */
[----:B------:R-:W-:Y:S02]  /*1a60*/  MOV R22, 0x1a90 ;  /* 0x00001a9000167802 */ /* 0x000fe40000000f00 */
[----:B0-----:R-:W-:-:S07]  /*1a70*/  MOV R0, UR6 ;  /* 0x0000000600007c02 */ /* 0x001fce0008000f00 */
[----:B-----5:R-:W-:Y:S05]  /*1a80*/  CALL.REL.NOINC `($__internal_8_$__cuda_sm3x_div_rn_noftz_f32_slowpath) ;  /* 0x00000000004c7944 */ /* 0x020fea0003c00000 */
.L_x_185:
[----:B------:R-:W-:Y:S05]  /*1a90*/  BSYNC.RECONVERGENT B0 ;  /* 0x0000000000007941 */ /* 0x000fea0003800200 */
.L_x_184:
[----:B------:R-:W0:Y:S01]  /*1aa0*/  LDCU UR6, c[0x0][0x3e0] ;  /* 0x00007c00ff0677ac */ /* 0x000e220008000800 */
[----:B------:R-:W-:Y:S01]  /*1ab0*/  FADD R21, -R0, R21 ;  /* 0x0000001500157221 */ /* 0x000fe20000000100 */
[----:B------:R-:W1:Y:S03]  /*1ac0*/  LDC.64 R2, c[0x0][0x380] ;  /* 0x0000e000ff027b82 */ /* 0x000e660000000a00 */
[----:B------:R-:W-:-:S04]  /*1ad0*/  FADD R4, R21, -R4 ;  /* 0x8000000415047221 */ /* 0x000fc80000000000 */
[----:B0----5:R-:W-:Y:S02]  /*1ae0*/  FFMA R7, -R4, UR6, R5 ;  /* 0x0000000604077c23 */ /* 0x021fe40008000105 */
[----:B------:R-:W0:Y:S03]  /*1af0*/  LDC.64 R4, c[0x0][0x388] ;  /* 0x0000e200ff047b82 */ /* 0x000e260000000a00 */
[----:B------:R-:W-:Y:S04]  /*1b00*/  STG.E desc[UR4][R14.64], R7 ;  /* 0x000000070e007986 */ /* 0x000fe8000c101904 */
[----:B------:R-:W2:Y:S04]  /*1b10*/  LDG.E R10, desc[UR4][R10.64] ;  /* 0x000000040a0a7981 */ /* 0x000ea8000c1e1900 */
[----:B------:R-:W2:Y:S01]  /*1b20*/  LDG.E R9, desc[UR4][R8.64] ;  /* 0x0000000408097981 */ /* 0x000ea2000c1e1900 */
[----:B-1----:R-:W-:-:S04]  /*1b30*/  IMAD.WIDE.U32 R2, R20, 0x4, R2 ;  /* 0x0000000414027825 */ /* 0x002fc800078e0002 */
[----:B--2---:R-:W-:-:S05]  /*1b40*/  FADD R17, R10, R9 ;  /* 0x000000090a117221 */ /* 0x004fca0000000000 */
[----:B------:R-:W-:Y:S04]  /*1b50*/  STG.E desc[UR4][R2.64], R17 ;  /* 0x0000001102007986 */ /* 0x000fe8000c101904 */
[----:B------:R-:W2:Y:S04]  /*1b60*/  LDG.E R12, desc[UR4][R12.64] ;  /* 0x000000040c0c7981 */ /* 0x000ea8000c1e1900 */
[----:B------:R-:W2:Y:S01]  /*1b70*/  LDG.E R19, desc[UR4][R14.64] ;  /* 0x000000040e137981 */ /* 0x000ea2000c1e1900 */
[----:B0-----:R-:W-:-:S04]  /*1b80*/  IMAD.WIDE.U32 R20, R20, 0x4, R4 ;  /* 0x0000000414147825 */ /* 0x001fc800078e0004 */
[----:B--2---:R-:W-:-:S05]  /*1b90*/  FADD R19, R12, R19 ;  /* 0x000000130c137221 */ /* 0x004fca0000000000 */
[----:B------:R-:W-:Y:S01]  /*1ba0*/  STG.E desc[UR4][R20.64], R19 ;  /* 0x0000001314007986 */ /* 0x000fe2000c101904 */
[----:B------:R-:W-:Y:S05]  /*1bb0*/  EXIT ;  /* 0x000000000000794d */ /* 0x000fea0003800000 */
        .weak           $__internal_8_$__cuda_sm3x_div_rn_noftz_f32_slowpath
        .type           $__internal_8_$__cuda_sm3x_div_rn_noftz_f32_slowpath,@function
        .size           $__internal_8_$__cuda_sm3x_div_rn_noftz_f32_slowpath,(.L_x_565 - $__internal_8_$__cuda_sm3x_div_rn_noftz_f32_slowpath)
$__internal_8_$__cuda_sm3x_div_rn_noftz_f32_slowpath:
        /* <DEDUP_REMOVED lines=29> */
[----:B------:R-:W-:Y:S01]  /*1d90*/  @P0 MOV R2, RZ ;  /* 0x000000ff00020202 */ /* 0x000fe20000000f00 */
[----:B------:R-:W-:Y:S01]  /*1da0*/  @!P0 FFMA R25, R25, 1.84467440737095516160e+19, RZ ;  /* 0x5f80000019198823 */ /* 0x000fe200000000ff */
[----:B------:R-:W-:Y:S01]  /*1db0*/  @!P0 MOV R2, 0xffffffc0 ;  /* 0xffffffc000028802 */ /* 0x000fe20000000f00 */
[----:B------:R-:W-:-:S03]  /*1dc0*/  @!P1 FFMA R0, R0, 1.84467440737095516160e+19, RZ ;  /* 0x5f80000000009823 */ /* 0x000fc600000000ff */
[----:B------:R-:W-:-:S07]  /*1dd0*/  @!P1 IADD3 R2, PT, PT, R2, 0x40, RZ ;  /* 0x0000004002029810 */ /* 0x000fce0007ffe0ff */
.L_x_187:
        /* <DEDUP_REMOVED lines=51> */
.L_x_194:
[----:B------:R-:W-:-:S04]  /*2110*/  LOP3.LUT R0, R0, 0x80000000, RZ, 0xc0, !PT ;  /* 0x8000000000007812 */ /* 0x000fc800078ec0ff */
[----:B------:R-:W-:Y:S01]  /*2120*/  LOP3.LUT R0, R0, 0x7f800000, RZ, 0xfc, !PT ;  /* 0x7f80000000007812 */ /* 0x000fe200078efcff */
[----:B------:R-:W-:Y:S06]  /*2130*/  BRA `(.L_x_195) ;  /* 0x0000000000047947 */ /* 0x000fec0003800000 */
.L_x_193:
[----:B------:R-:W-:-:S07]  /*2140*/  LEA R0, R3, R0, 0x17 ;  /* 0x0000000003007211 */ /* 0x000fce00078eb8ff */
.L_x_195:
[----:B------:R-:W-:Y:S05]  /*2150*/  BSYNC.RECONVERGENT B2 ;  /* 0x0000000000027941 */ /* 0x000fea0003800200 */
.L_x_192:
[----:B------:R-:W-:Y:S05]  /*2160*/  BRA `(.L_x_196) ;  /* 0x0000000000207947 */ /* 0x000fea0003800000 */
.L_x_191:
[----:B------:R-:W-:-:S04]  /*2170*/  LOP3.LUT R0, R0, 0x80000000, R25, 0x48, !PT ;  /* 0x8000000000007812 */ /* 0x000fc800078e4819 */
[----:B------:R-:W-:Y:S01]  /*2180*/  LOP3.LUT R0, R0, 0x7f800000, RZ, 0xfc, !PT ;  /* 0x7f80000000007812 */ /* 0x000fe200078efcff */
[----:B------:R-:W-:Y:S06]  /*2190*/  BRA `(.L_x_196) ;  /* 0x0000000000147947 */ /* 0x000fec0003800000 */
.L_x_190:
[----:B------:R-:W-:Y:S01]  /*21a0*/  LOP3.LUT R0, R0, 0x80000000, R25, 0x48, !PT ;  /* 0x8000000000007812 */ /* 0x000fe200078e4819 */
[----:B------:R-:W-:Y:S06]  /*21b0*/  BRA `(.L_x_196) ;  /* 0x00000000000c7947 */ /* 0x000fec0003800000 */
.L_x_189:
[----:B------:R-:W0:Y:S01]  /*21c0*/  MUFU.RSQ R0, -QNAN ;  /* 0xffc0000000007908 */ /* 0x000e220000001400 */
[----:B------:R-:W-:Y:S05]  /*21d0*/  BRA `(.L_x_196) ;  /* 0x0000000000047947 */ /* 0x000fea0003800000 */
.L_x_188:
[----:B------:R-:W-:-:S07]  /*21e0*/  FADD.FTZ R0, R25, R0 ;  /* 0x0000000019007221 */ /* 0x000fce0000010000 */
.L_x_196:
[----:B------:R-:W-:Y:S05]  /*21f0*/  BSYNC.RECONVERGENT B1 ;  /* 0x0000000000017941 */ /* 0x000fea0003800200 */
.L_x_186:
[----:B------:R-:W-:-:S04]  /*2200*/  HFMA2 R23, -RZ, RZ, 0, 0 ;  /* 0x00000000ff177431 */ /* 0x000fc800000001ff */
[----:B0-----:R-:W-:Y:S05]  /*2210*/  RET.REL.NODEC R22 `(_Z33velocity_wavefield_reconstructionPfS_S_S_S_S_S_S_S_S_S_S_fff) ;  /* 0xffffffdc16787950 */ /* 0x001fea0003c3ffff */
.L_x_197:
        /* <DEDUP_REMOVED lines=14> */
.L_x_565:


//--------------------- .text._Z7PLACE_VPfS_S_S_S_S_S_S_S_S_S_S_ --------------------------
	.section	.text._Z7PLACE_VPfS_S_S_S_S_S_S_S_S_S_S_,"ax",@progbits
	.align	128
        .global         _Z7PLACE_VPfS_S_S_S_S_S_S_S_S_S_S_
        .type           _Z7PLACE_VPfS_S_S_S_S_S_S_S_S_S_S_,@function
        .size           _Z7PLACE_VPfS_S_S_S_S_S_S_S_S_S_S_,(.L_x_595 - _Z7PLACE_VPfS_S_S_S_S_S_S_S_S_S_S_)
        .other          _Z7PLACE_VPfS_S_S_S_S_S_S_S_S_S_S_,@"STO_CUDA_ENTRY STV_DEFAULT"
_Z7PLACE_VPfS_S_S_S_S_S_S_S_S_S_S_:
.text._Z7PLACE_VPfS_S_S_S_S_S_S_S_S_S_S_:
        /* <DEDUP_REMOVED lines=20> */
[----:B-1----:R-:W4:Y:S01]  /*0140*/  LDG.E R17, desc[UR4][R2.64] ;  /* 0x0000000402117981 */ /* 0x002f22000c1e1900 */
[----:B--2---:R-:W-:-:S06]  /*0150*/  IMAD.WIDE.U32 R8, R0, 0x4, R8 ;  /* 0x0000000400087825 */ /* 0x004fcc00078e0008 */
[----:B------:R-:W1:Y:S01]  /*0160*/  LDC.64 R6, c[0x0][0x3b0] ;  /* 0x0000ec00ff067b82 */ /* 0x000e620000000a00 */
[----:B---3--:R-:W-:-:S07]  /*0170*/  IMAD.WIDE.U32 R4, R0, 0x4, R4 ;  /* 0x0000000400047825 */ /* 0x008fce00078e0004 */
[----:B------:R-:W2:Y:S08]  /*0180*/  LDC.64 R12, c[0x0][0x3d0] ;  /* 0x0000f400ff0c7b82 */ /* 0x000eb00000000a00 */
[----:B------:R-:W3:Y:S01]  /*0190*/  LDC.64 R14, c[0x0][0x3b8] ;  /* 0x0000ee00ff0e7b82 */ /* 0x000ee20000000a00 */
[----:B----4-:R4:W-:Y:S04]  /*01a0*/  STG.E desc[UR4][R8.64], R17 ;  /* 0x0000001108007986 */ /* 0x0109e8000c101904 */
[----:B------:R-:W5:Y:S01]  /*01b0*/  LDG.E R19, desc[UR4][R4.64] ;  /* 0x0000000404137981 */ /* 0x000f62000c1e1900 */
[----:B0-----:R-:W-:-:S04]  /*01c0*/  IMAD.WIDE.U32 R10, R0, 0x4, R10 ;  /* 0x00000004000a7825 */ /* 0x001fc800078e000a */
[C---:B-1----:R-:W-:Y:S01]  /*01d0*/  IMAD.WIDE.U32 R6, R0.reuse, 0x4, R6 ;  /* 0x0000000400067825 */ /* 0x042fe200078e0006 */
[----:B----4-:R-:W0:Y:S01]  /*01e0*/  LDC.64 R16, c[0x0][0x380] ;  /* 0x0000e000ff107b82 */ /* 0x010e220000000a00 */
[----:B-----5:R1:W-:Y:S04]  /*01f0*/  STG.E desc[UR4][R10.64], R19 ;  /* 0x000000130a007986 */ /* 0x0203e8000c101904 */
[----:B------:R-:W4:Y:S01]  /*0200*/  LDG.E R21, desc[UR4][R6.64] ;  /* 0x0000000406157981 */ /* 0x000f22000c1e1900 */
[----:B--2---:R-:W-:-:S04]  /*0210*/  IMAD.WIDE.U32 R12, R0, 0x4, R12 ;  /* 0x00000004000c7825 */ /* 0x004fc800078e000c */
[C---:B---3--:R-:W-:Y:S02]  /*0220*/  IMAD.WIDE.U32 R8, R0.reuse, 0x4, R14 ;  /* 0x0000000400087825 */ /* 0x048fe400078e000e */
[----:B------:R-:W2:Y:S08]  /*0230*/  LDC.64 R14, c[0x0][0x3d8] ;  /* 0x0000f600ff0e7b82 */ /* 0x000eb00000000a00 */
[----:B-1----:R-:W1:Y:S01]  /*0240*/  LDC.64 R18, c[0x0][0x398] ;  /* 0x0000e600ff127b82 */ /* 0x002e620000000a00 */
[----:B----4-:R3:W-:Y:S04]  /*0250*/  STG.E desc[UR4][R12.64], R21 ;  /* 0x000000150c007986 */ /* 0x0107e8000c101904 */
[----:B------:R-:W4:Y:S01]  /*0260*/  LDG.E R23, desc[UR4][R8.64] ;  /* 0x0000000408177981 */ /* 0x000f22000c1e1900 */
[----:B--2---:R-:W-:-:S04]  /*0270*/  IMAD.WIDE.U32 R14, R0, 0x4, R14 ;  /* 0x00000004000e7825 */ /* 0x004fc800078e000e */
[C---:B0-----:R-:W-:Y:S02]  /*0280*/  IMAD.WIDE.U32 R10, R0.reuse, 0x4, R16 ;  /* 0x00000004000a7825 */ /* 0x041fe400078e0010 */
[----:B------:R-:W0:Y:S08]  /*0290*/  LDC.64 R16, c[0x0][0x388] ;  /* 0x0000e200ff107b82 */ /* 0x000e300000000a00 */
[----:B---3--:R-:W2:Y:S01]  /*02a0*/  LDC.64 R12, c[0x0][0x390] ;  /* 0x0000e400ff0c7b82 */ /* 0x008ea20000000a00 */
[----:B----4-:R1:W-:Y:S04]  /*02b0*/  STG.E desc[UR4][R14.64], R23 ;  /* 0x000000170e007986 */ /* 0x0103e8000c101904 */
[----:B------:R-:W3:Y:S01]  /*02c0*/  LDG.E R11, desc[UR4][R10.64] ;  /* 0x000000040a0b7981 */ /* 0x000ee2000c1e1900 */
[----:B0-----:R-:W-:-:S03]  /*02d0*/  IMAD.WIDE.U32 R16, R0, 0x4, R16 ;  /* 0x0000000400107825 */ /* 0x001fc600078e0010 */
[----:B---3--:R-:W-:Y:S04]  /*02e0*/  STG.E desc[UR4][R2.64], R11 ;  /* 0x0000000b02007986 */ /* 0x008fe8000c101904 */
[----:B------:R-:W3:Y:S01]  /*02f0*/  LDG.E R17, desc[UR4][R16.64] ;  /* 0x0000000410117981 */ /* 0x000ee2000c1e1900 */
[----:B--2---:R-:W-:-:S03]  /*0300*/  IMAD.WIDE.U32 R12, R0, 0x4, R12 ;  /* 0x00000004000c7825 */ /* 0x004fc600078e000c */
[----:B---3--:R-:W-:Y:S04]  /*0310*/  STG.E desc[UR4][R4.64], R17 ;  /* 0x0000001104007986 */ /* 0x008fe8000c101904 */
[----:B------:R-:W2:Y:S01]  /*0320*/  LDG.E R13, desc[UR4][R12.64] ;  /* 0x000000040c0d7981 */ /* 0x000ea2000c1e1900 */
[----:B-1----:R-:W-:-:S03]  /*0330*/  IMAD.WIDE.U32 R14, R0, 0x4, R18 ;  /* 0x00000004000e7825 */ /* 0x002fc600078e0012 */
[----:B--2---:R-:W-:Y:S04]  /*0340*/  STG.E desc[UR4][R6.64], R13 ;  /* 0x0000000d06007986 */ /* 0x004fe8000c101904 */
[----:B------:R-:W2:Y:S04]  /*0350*/  LDG.E R15, desc[UR4][R14.64] ;  /* 0x000000040e0f7981 */ /* 0x000ea8000c1e1900 */
[----:B--2---:R-:W-:Y:S01]  /*0360*/  STG.E desc[UR4][R8.64], R15 ;  /* 0x0000000f08007986 */ /* 0x004fe2000c101904 */
[----:B------:R-:W-:Y:S05]  /*0370*/  EXIT ;  /* 0x000000000000794d */ /* 0x000fea0003800000 */
.L_x_198:
        /* <DEDUP_REMOVED lines=16> */
.L_x_595:


//--------------------- .text._Z8reshot_sPfS_S_S_S_S_S_S_fffS_S_ --------------------------
	.section	.text._Z8reshot_sPfS_S_S_S_S_S_S_fffS_S_,"ax",@progbits
	.align	128
        .global         _Z8reshot_sPfS_S_S_S_S_S_S_fffS_S_
        .type           _Z8reshot_sPfS_S_S_S_S_S_S_fffS_S_,@function
        .size           _Z8reshot_sPfS_S_S_S_S_S_S_fffS_S_,(.L_x_566 - _Z8reshot_sPfS_S_S_S_S_S_S_fffS_S_)
        .other          _Z8reshot_sPfS_S_S_S_S_S_S_fffS_S_,@"STO_CUDA_ENTRY STV_DEFAULT"
_Z8reshot_sPfS_S_S_S_S_S_S_fffS_S_:
.text._Z8reshot_sPfS_S_S_S_S_S_S_fffS_S_:
        /* <DEDUP_REMOVED lines=44> */
[----:B------:R-:W-:Y:S01]  /*02c0*/  FMUL R20, R16, 0.09693145751953125 ;  /* 0x3dc6840010147820 */ /* 0x000fe20000400000 */
[----:B---3--:R-:W-:-:S04]  /*02d0*/  FADD R19, R18, -R19 ;  /* 0x8000001312137221 */ /* 0x008fc80000000000 */
[----:B------:R-:W-:Y:S01]  /*02e0*/  FFMA R19, R19, 1.22133636474609375, -R20 ;  /* 0x3f9c54c013137823 */ /* 0x000fe20000000814 */
[----:B----4-:R-:W-:Y:S01]  /*02f0*/  FADD R0, R17, -R0 ;  /* 0x8000000011007221 */ /* 0x010fe20000000000 */
[----:B0-----:R-:W0:Y:S03]  /*0300*/  MUFU.RCP R16, R27 ;  /* 0x0000001b00107308 */ /* 0x001e260000001000 */
        /* <DEDUP_REMOVED lines=17> */
[----:B------:R-:W-:Y:S05]  /*0420*/  CALL.REL.NOINC `($__internal_9_$__cuda_sm3x_div_rn_noftz_f32_slowpath) ;  /* 0x0000000800fc7944 */ /* 0x000fea0003c00000 */
[----:B------:R-:W-:-:S07]  /*0430*/  MOV R12, R0 ;  /* 0x00000000000c7202 */ /* 0x000fce0000000f00 */
.L_x_200:
[----:B------:R-:W-:Y:S05]  /*0440*/  BSYNC.RECONVERGENT B0 ;  /* 0x0000000000007941 */ /* 0x000fea0003800200 */
.L_x_199:
        /* <DEDUP_REMOVED lines=27> */
[----:B------:R-:W-:Y:S01]  /*0600*/  FMUL R0, R0, 0.09693145751953125 ;  /* 0x3dc6840000007820 */ /* 0x000fe20000400000 */
[----:B----4-:R-:W-:-:S03]  /*0610*/  FADD R17, R24, -R14 ;  /* 0x8000000e18117221 */ /* 0x010fc60000000000 */
[----:B------:R-:W-:-:S04]  /*0620*/  FFMA R0, R29, 1.22133636474609375, -R0 ;  /* 0x3f9c54c01d007823 */ /* 0x000fc80000000800 */
[----:B------:R-:W-:Y:S01]  /*0630*/  FFMA R0, R17, 0.017447661608457565308, R0 ;  /* 0x3c8eee6611007823 */ /* 0x000fe20000000000 */
[----:B-----5:R-:W-:Y:S01]  /*0640*/  FADD R17, R26, -R16 ;  /* 0x800000101a117221 */ /* 0x020fe20000000000 */
[----:B-1----:R-:W-:-:S03]  /*0650*/  FADD R5, R28, -R22 ;  /* 0x800000161c057221 */ /* 0x002fc60000000000 */
[----:B------:R-:W-:-:S04]  /*0660*/  FFMA R0, R17, -0.0029672894161194562912, R0 ;  /* 0xbb4276db11007823 */ /* 0x000fc80000000000 */
        /* <DEDUP_REMOVED lines=15> */
.L_x_202:
[----:B------:R-:W-:Y:S05]  /*0760*/  BSYNC.RECONVERGENT B0 ;  /* 0x0000000000007941 */ /* 0x000fea0003800200 */
.L_x_201:
        /* <DEDUP_REMOVED lines=37> */
[----:B------:R-:W-:-:S04]  /*09c0*/  FFMA R2, R2, -2.1847812604391947389e-05, R15 ;  /* 0xb7b745d202027823 */ /* 0x000fc8000000000f */
        /* <DEDUP_REMOVED lines=9> */
[----:B------:R-:W-:Y:S05]  /*0a60*/  CALL.REL.NOINC `($__internal_9_$__cuda_sm3x_div_rn_noftz_f32_slowpath) ;  /* 0x00000004006c7944 */ /* 0x000fea0003c00000 */
[----:B------:R-:W-:-:S07]  /*0a70*/  MOV R17, R0 ;  /* 0x0000000000117202 */ /* 0x000fce0000000f00 */
.L_x_204:
[----:B------:R-:W-:Y:S05]  /*0a80*/  BSYNC.RECONVERGENT B0 ;  /* 0x0000000000007941 */ /* 0x000fea0003800200 */
.L_x_203:
        /* <DEDUP_REMOVED lines=22> */
[----:B-1----:R-:W-:-:S04]  /*0bf0*/  FMUL R9, R0, 0.09693145751953125 ;  /* 0x3dc6840000097820 */ /* 0x002fc80000400000 */
[----:B------:R-:W-:Y:S01]  /*0c00*/  FFMA R9, R16, 1.22133636474609375, -R9 ;  /* 0x3f9c54c010097823 */ /* 0x000fe20000000809 */
[----:B----4-:R-:W-:Y:S01]  /*0c10*/  FADD R14, R7, -R14 ;  /* 0x8000000e070e7221 */ /* 0x010fe20000000000 */
[----:B-----5:R-:W-:-:S03]  /*0c20*/  FADD R8, R23, -R8 ;  /* 0x8000000817087221 */ /* 0x020fc60000000000 */
[----:B------:R-:W-:-:S04]  /*0c30*/  FFMA R9, R14, 0.017447661608457565308, R9 ;  /* 0x3c8eee660e097823 */ /* 0x000fc80000000009 */
[----:B------:R-:W-:Y:S01]  /*0c40*/  FFMA R8, R8, -0.0029672894161194562912, R9 ;  /* 0xbb4276db08087823 */ /* 0x000fe20000000009 */
[----:B------:R-:W-:Y:S01]  /*0c50*/  FADD R11, R11, -R20 ;  /* 0x800000140b0b7221 */ /* 0x000fe20000000000 */
[----:B------:R-:W-:-:S03]  /*0c60*/  FADD R3, R22, -R3 ;  /* 0x8000000316037221 */ /* 0x000fc60000000000 */
        /* <DEDUP_REMOVED lines=15> */
.L_x_206:
[----:B------:R-:W-:Y:S05]  /*0d60*/  BSYNC.RECONVERGENT B0 ;  /* 0x0000000000007941 */ /* 0x000fea0003800200 */
.L_x_205:
[----:B------:R-:W0:Y:S08]  /*0d70*/  LDC.64 R8, c[0x0][0x3d0] ;  /* 0x0000f400ff087b82 */ /* 0x000e300000000a00 */
[----:B------:R-:W1:Y:S08]  /*0d80*/  LDC.64 R10, c[0x0][0x390] ;  /* 0x0000e400ff0a7b82 */ /* 0x000e700000000a00 */
[----:B------:R-:W2:Y:S01]  /*0d90*/  LDC.64 R2, c[0x0][0x3d8] ;  /* 0x0000f600ff027b82 */ /* 0x000ea20000000a00 */
[----:B0-----:R-:W-:-:S04]  /*0da0*/  IMAD.WIDE.U32 R8, R6, 0x4, R8 ;  /* 0x0000000406087825 */ /* 0x001fc800078e0008 */
[----:B------:R-:W-:-:S03]  /*0db0*/  FADD R7, R17, R12 ;  /* 0x0000000c11077221 */ /* 0x000fc60000000000 */
[----:B------:R-:W0:Y:S01]  /*0dc0*/  LDC.64 R14, c[0x0][0x398] ;  /* 0x0000e600ff0e7b82 */ /* 0x000e220000000a00 */
[----:B------:R-:W3:Y:S01]  /*0dd0*/  LDG.E R8, desc[UR4][R8.64] ;  /* 0x0000000408087981 */ /* 0x000ee2000c1e1900 */
[----:B-1----:R-:W-:-:S04]  /*0de0*/  IMAD.WIDE.U32 R10, R6, 0x4, R10 ;  /* 0x00000004060a7825 */ /* 0x002fc800078e000a */
[----:B--2---:R-:W-:-:S04]  /*0df0*/  IMAD.WIDE.U32 R2, R6, 0x4, R2 ;  /* 0x0000000406027825 */ /* 0x004fc800078e0002 */
[----:B---3--:R-:W-:-:S04]  /*0e00*/  FMUL R0, R8, R8 ;  /* 0x0000000808007220 */ /* 0x008fc80000400000 */
[----:B------:R-:W-:-:S05]  /*0e10*/  FMUL R7, R0, R7 ;  /* 0x0000000700077220 */ /* 0x000fca0000400000 */
[----:B------:R1:W-:Y:S04]  /*0e20*/  STG.E desc[UR4][R10.64], R7 ;  /* 0x000000070a007986 */ /* 0x0003e8000c101904 */
[----:B------:R-:W2:Y:S01]  /*0e30*/  LDG.E R0, desc[UR4][R2.64] ;  /* 0x0000000402007981 */ /* 0x000ea2000c1e1900 */
[----:B------:R-:W-:Y:S01]  /*0e40*/  FADD R13, -R5, R18 ;  /* 0x00000012050d7221 */ /* 0x000fe20000000100 */
[----:B0-----:R-:W-:Y:S02]  /*0e50*/  IMAD.WIDE.U32 R8, R6, 0x4, R14 ;  /* 0x0000000406087825 */ /* 0x001fe400078e000e */
[----:B------:R-:W1:Y:S02]  /*0e60*/  LDC.64 R14, c[0x0][0x3b8] ;  /* 0x0000ee00ff0e7b82 */ /* 0x000e640000000a00 */
[----:B--2---:R-:W-:-:S04]  /*0e70*/  FMUL R0, R0, R0 ;  /* 0x0000000000007220 */ /* 0x004fc80000400000 */
[----:B------:R-:W-:-:S05]  /*0e80*/  FMUL R13, R0, R13 ;  /* 0x0000000d000d7220 */ /* 0x000fca0000400000 */
[----:B------:R0:W-:Y:S04]  /*0e90*/  STG.E desc[UR4][R8.64], R13 ;  /* 0x0000000d08007986 */ /* 0x0001e8000c101904 */
[----:B------:R-:W2:Y:S01]  /*0ea0*/  LDG.E R0, desc[UR4][R2.64] ;  /* 0x0000000402007981 */ /* 0x000ea2000c1e1900 */
[----:B-1----:R-:W-:Y:S01]  /*0eb0*/  IMAD.WIDE.U32 R10, R6, 0x4, R14 ;  /* 0x00000004060a7825 */ /* 0x002fe200078e000e */
[----:B0-----:R-:W0:Y:S03]  /*0ec0*/  LDC.64 R8, c[0x0][0x3a0] ;  /* 0x0000e800ff087b82 */ /* 0x001e260000000a00 */
[----:B--2---:R-:W-:-:S04]  /*0ed0*/  FMUL R0, R0, R0 ;  /* 0x0000000000007220 */ /* 0x004fc80000400000 */
[----:B------:R-:W-:Y:S02]  /*0ee0*/  FMUL R7, R0, R5 ;  /* 0x0000000500077220 */ /* 0x000fe40000400000 */
[----:B------:R-:W1:Y:S03]  /*0ef0*/  LDC.64 R4, c[0x0][0x3a8] ;  /* 0x0000ea00ff047b82 */ /* 0x000e660000000a00 */
[----:B------:R2:W-:Y:S04]  /*0f00*/  STG.E desc[UR4][R10.64], R7 ;  /* 0x000000070a007986 */ /* 0x0005e8000c101904 */
[----:B------:R-:W3:Y:S01]  /*0f10*/  LDG.E R0, desc[UR4][R2.64] ;  /* 0x0000000402007981 */ /* 0x000ee2000c1e1900 */
[C---:B0-----:R-:W-:Y:S01]  /*0f20*/  IMAD.WIDE.U32 R8, R6.reuse, 0x4, R8 ;  /* 0x0000000406087825 */ /* 0x041fe200078e0008 */
[----:B--2---:R-:W0:Y:S03]  /*0f30*/  LDC.64 R10, c[0x0][0x3b0] ;  /* 0x0000ec00ff0a7b82 */ /* 0x004e260000000a00 */
[----:B-1----:R-:W-:-:S04]  /*0f40*/  IMAD.WIDE.U32 R4, R6, 0x4, R4 ;  /* 0x0000000406047825 */ /* 0x002fc800078e0004 */
[----:B---3--:R-:W-:-:S04]  /*0f50*/  FMUL R0, R0, R0 ;  /* 0x0000000000007220 */ /* 0x008fc80000400000 */
[----:B------:R-:W-:-:S05]  /*0f60*/  FMUL R17, R0, R17 ;  /* 0x0000001100117220 */ /* 0x000fca0000400000 */
[----:B------:R-:W-:Y:S04]  /*0f70*/  STG.E desc[UR4][R4.64], R17 ;  /* 0x0000001104007986 */ /* 0x000fe8000c101904 */
[----:B------:R-:W2:Y:S02]  /*0f80*/  LDG.E R0, desc[UR4][R2.64] ;  /* 0x0000000402007981 */ /* 0x000ea4000c1e1900 */
[----:B--2---:R-:W-:-:S04]  /*0f90*/  FMUL R13, R0, R0 ;  /* 0x00000000000d7220 */ /* 0x004fc80000400000 */
[----:B------:R-:W-:-:S05]  /*0fa0*/  FMUL R13, R13, R18 ;  /* 0x000000120d0d7220 */ /* 0x000fca0000400000 */
[----:B------:R-:W-:Y:S04]  /*0fb0*/  STG.E desc[UR4][R8.64], R13 ;  /* 0x0000000d08007986 */ /* 0x000fe8000c101904 */
[----:B------:R-:W2:Y:S01]  /*0fc0*/  LDG.E R0, desc[UR4][R2.64] ;  /* 0x0000000402007981 */ /* 0x000ea2000c1e1900 */
[----:B0-----:R-:W-:-:S04]  /*0fd0*/  IMAD.WIDE.U32 R6, R6, 0x4, R10 ;  /* 0x0000000406067825 */ /* 0x001fc800078e000a */
[----:B--2---:R-:W-:-:S04]  /*0fe0*/  FMUL R15, R0, R0 ;  /* 0x00000000000f7220 */ /* 0x004fc80000400000 */
[----:B------:R-:W-:-:S05]  /*0ff0*/  FMUL R15, R15, R12 ;  /* 0x0000000c0f0f7220 */ /* 0x000fca0000400000 */
[----:B------:R-:W-:Y:S01]  /*1000*/  STG.E desc[UR4][R6.64], R15 ;  /* 0x0000000f06007986 */ /* 0x000fe2000c101904 */
[----:B------:R-:W-:Y:S05]  /*1010*/  EXIT ;  /* 0x000000000000794d */ /* 0x000fea0003800000 */
        .weak           $__internal_9_$__cuda_sm3x_div_rn_noftz_f32_slowpath
        .type           $__internal_9_$__cuda_sm3x_div_rn_noftz_f32_slowpath,@function
        .size           $__internal_9_$__cuda_sm3x_div_rn_noftz_f32_slowpath,(.L_x_566 - $__internal_9_$__cuda_sm3x_div_rn_noftz_f32_slowpath)
$__internal_9_$__cuda_sm3x_div_rn_noftz_f32_slowpath:
        /* <DEDUP_REMOVED lines=36> */
.L_x_208:
        /* <DEDUP_REMOVED lines=33> */
[----:B------:R-:W-:Y:S02]  /*1470*/  ISETP.NE.AND P2, PT, R2, RZ, PT ;  /* 0x000000ff0200720c */ /* 0x000fe40003f45270 */
        /* <DEDUP_REMOVED lines=17> */
.L_x_215:
[----:B------:R-:W-:-:S04]  /*1590*/  LOP3.LUT R0, R0, 0x80000000, RZ, 0xc0, !PT ;  /* 0x8000000000007812 */ /* 0x000fc800078ec0ff */
[----:B------:R-:W-:Y:S01]  /*15a0*/  LOP3.LUT R0, R0, 0x7f800000, RZ, 0xfc, !PT ;  /* 0x7f80000000007812 */ /* 0x000fe200078efcff */
[----:B------:R-:W-:Y:S06]  /*15b0*/  BRA `(.L_x_216) ;  /* 0x0000000000047947 */ /* 0x000fec0003800000 */
.L_x_214:
[----:B------:R-:W-:-:S07]  /*15c0*/  LEA R0, R23, R0, 0x17 ;  /* 0x0000000017007211 */ /* 0x000fce00078eb8ff */
.L_x_216:
[----:B------:R-:W-:Y:S05]  /*15d0*/  BSYNC.RECONVERGENT B2 ;  /* 0x0000000000027941 */ /* 0x000fea0003800200 */
.L_x_213:
[----:B------:R-:W-:Y:S05]  /*15e0*/  BRA `(.L_x_217) ;  /* 0x0000000000207947 */ /* 0x000fea0003800000 */
.L_x_212:
[----:B------:R-:W-:-:S04]  /*15f0*/  LOP3.LUT R0, R3, 0x80000000, R0, 0x48, !PT ;  /* 0x8000000003007812 */ /* 0x000fc800078e4800 */
[----:B------:R-:W-:Y:S01]  /*1600*/  LOP3.LUT R0, R0, 0x7f800000, RZ, 0xfc, !PT ;  /* 0x7f80000000007812 */ /* 0x000fe200078efcff */
[----:B------:R-:W-:Y:S06]  /*1610*/  BRA `(.L_x_217) ;  /* 0x0000000000147947 */ /* 0x000fec0003800000 */
.L_x_211:
[----:B------:R-:W-:Y:S01]  /*1620*/  LOP3.LUT R0, R3, 0x80000000, R0, 0x48, !PT ;  /* 0x8000000003007812 */ /* 0x000fe200078e4800 */
[----:B------:R-:W-:Y:S06]  /*1630*/  BRA `(.L_x_217) ;  /* 0x00000000000c7947 */ /* 0x000fec0003800000 */
.L_x_210:
[----:B------:R-:W0:Y:S01]  /*1640*/  MUFU.RSQ R0, -QNAN ;  /* 0xffc0000000007908 */ /* 0x000e220000001400 */
[----:B------:R-:W-:Y:S05]  /*1650*/  BRA `(.L_x_217) ;  /* 0x0000000000047947 */ /* 0x000fea0003800000 */
.L_x_209:
[----:B------:R-:W-:-:S07]  /*1660*/  FADD.FTZ R0, R0, R3 ;  /* 0x0000000300007221 */ /* 0x000fce0000010000 */
.L_x_217:
[----:B------:R-:W-:Y:S05]  /*1670*/  BSYNC.RECONVERGENT B1 ;  /* 0x0000000000017941 */ /* 0x000fea0003800200 */
.L_x_207:
[----:B------:R-:W-:Y:S01]  /*1680*/  HFMA2 R3, -RZ, RZ, 0, 0 ;  /* 0x00000000ff037431 */ /* 0x000fe200000001ff */
[----:B------:R-:W-:-:S04]  /*1690*/  MOV R2, R15 ;  /* 0x0000000f00027202 */ /* 0x000fc80000000f00 */
[----:B0-----:R-:W-:Y:S05]  /*16a0*/  RET.REL.NODEC R2 `(_Z8reshot_sPfS_S_S_S_S_S_S_fffS_S_) ;  /* 0xffffffe802547950 */ /* 0x001fea0003c3ffff */
.L_x_218:
        /* <DEDUP_REMOVED lines=13> */
.L_x_566:


//--------------------- .text._Z8reshot_uPfS_S_S_S_S_S_S_S_S_S_S_fffS_S_S_S_S_S_S_S_ --------------------------
	.section	.text._Z8reshot_uPfS_S_S_S_S_S_S_S_S_S_S_fffS_S_S_S_S_S_S_S_,"ax",@progbits
	.align	128
        .global         _Z8reshot_uPfS_S_S_S_S_S_S_S_S_S_S_fffS_S_S_S_S_S_S_S_
        .type           _Z8reshot_uPfS_S_S_S_S_S_S_S_S_S_S_fffS_S_S_S_S_S_S_S_,@function
        .size           _Z8reshot_uPfS_S_S_S_S_S_S_S_S_S_S_fffS_S_S_S_S_S_S_S_,(.L_x_567 - _Z8reshot_uPfS_S_S_S_S_S_S_S_S_S_S_fffS_S_S_S_S_S_S_S_)
        .other          _Z8reshot_uPfS_S_S_S_S_S_S_S_S_S_S_fffS_S_S_S_S_S_S_S_,@"STO_CUDA_ENTRY STV_DEFAULT"
_Z8reshot_uPfS_S_S_S_S_S_S_S_S_S_S_fffS_S_S_S_S_S_S_S_:
.text._Z8reshot_uPfS_S_S_S_S_S_S_S_S_S_S_fffS_S_S_S_S_S_S_S_:
        /* <DEDUP_REMOVED lines=16> */
[C---:B------:R-:W-:Y:S01]  /*0100*/  IADD3 R14, PT, PT, R4.reuse, -0x258, RZ ;  /* 0xfffffda8040e7810 */ /* 0x040fe20007ffe0ff */
[----:B------:R-:W2:Y:S01]  /*0110*/  LDC R25, c[0x0][0x3e4] ;  /* 0x0000f900ff197b82 */ /* 0x000ea20000000800 */
[C---:B------:R-:W-:Y:S02]  /*0120*/  IADD3 R15, PT, PT, R4.reuse, -0x4b0, RZ ;  /* 0xfffffb50040f7810 */ /* 0x040fe40007ffe0ff */
[C---:B------:R-:W-:Y:S02]  /*0130*/  IADD3 R18, PT, PT, R4.reuse, -0x708, RZ ;  /* 0xfffff8f804127810 */ /* 0x040fe40007ffe0ff */
[----:B------:R-:W-:Y:S01]  /*0140*/  IADD3 R19, PT, PT, R4, -0x960, RZ ;  /* 0xfffff6a004137810 */ /* 0x000fe20007ffe0ff */
[----:B0-----:R-:W-:-:S04]  /*0150*/  IMAD.WIDE.U32 R6, R14, 0x4, R2 ;  /* 0x000000040e067825 */ /* 0x001fc800078e0002 */
[--C-:B------:R-:W-:Y:S02]  /*0160*/  IMAD.WIDE.U32 R8, R4, 0x4, R2.reuse ;  /* 0x0000000404087825 */ /* 0x100fe400078e0002 */
[----:B-1----:R-:W3:Y:S02]  /*0170*/  LDG.E R6, desc[UR4][R6.64] ;  /* 0x0000000406067981 */ /* 0x002ee4000c1e1900 */
[--C-:B------:R-:W-:Y:S02]  /*0180*/  IMAD.WIDE.U32 R10, R15, 0x4, R2.reuse ;  /* 0x000000040f0a7825 */ /* 0x100fe400078e0002 */
[----:B------:R-:W3:Y:S02]  /*0190*/  LDG.E R21, desc[UR4][R8.64+0x12c0] ;  /* 0x0012c00408157981 */ /* 0x000ee4000c1e1900 */
[--C-:B------:R-:W-:Y:S02]  /*01a0*/  IMAD.WIDE.U32 R12, R18, 0x4, R2.reuse ;  /* 0x00000004120c7825 */ /* 0x100fe400078e0002 */
[----:B------:R-:W4:Y:S04]  /*01b0*/  LDG.E R0, desc[UR4][R8.64+0x960] ;  /* 0x0009600408007981 */ /* 0x000f28000c1e1900 */
[----:B------:R-:W4:Y:S01]  /*01c0*/  LDG.E R5, desc[UR4][R8.64] ;  /* 0x0000000408057981 */ /* 0x000f22000c1e1900 */
[----:B------:R-:W-:Y:S01]  /*01d0*/  IADD3 R20, PT, PT, R4, -0xbb8, RZ ;  /* 0xfffff44804147810 */ /* 0x000fe20007ffe0ff */
[----:B------:R-:W-:-:S02]  /*01e0*/  IMAD.WIDE.U32 R16, R19, 0x4, R2 ;  /* 0x0000000413107825 */ /* 0x000fc400078e0002 */
[----:B------:R-:W5:Y:S04]  /*01f0*/  LDG.E R11, desc[UR4][R10.64] ;  /* 0x000000040a0b7981 */ /* 0x000f68000c1e1900 */
[----:B------:R-:W5:Y:S01]  /*0200*/  LDG.E R22, desc[UR4][R8.64+0x1c20] ;  /* 0x001c200408167981 */ /* 0x000f62000c1e1900 */
[----:B------:R-:W-:-:S03]  /*0210*/  IMAD.WIDE.U32 R2, R20, 0x4, R2 ;  /* 0x0000000414027825 */ /* 0x000fc600078e0002 */
[----:B------:R-:W2:Y:S04]  /*0220*/  LDG.E R12, desc[UR4][R12.64] ;  /* 0x000000040c0c7981 */ /* 0x000ea8000c1e1900 */
[----:B------:R-:W2:Y:S04]  /*0230*/  LDG.E R23, desc[UR4][R8.64+0x2580] ;  /* 0x0025800408177981 */ /* 0x000ea8000c1e1900 */
[----:B------:R-:W2:Y:S04]  /*0240*/  LDG.E R17, desc[UR4][R16.64] ;  /* 0x0000000410117981 */ /* 0x000ea8000c1e1900 */
[----:B------:R-:W2:Y:S04]  /*0250*/  LDG.E R24, desc[UR4][R8.64+0x2ee0] ;  /* 0x002ee00408187981 */ /* 0x000ea8000c1e1900 */
[----:B------:R-:W2:Y:S04]  /*0260*/  LDG.E R3, desc[UR4][R2.64] ;  /* 0x0000000402037981 */ /* 0x000ea8000c1e1900 */
[----:B------:R-:W2:Y:S01]  /*0270*/  LDG.E R10, desc[UR4][R8.64+0x3840] ;  /* 0x00384004080a7981 */ /* 0x000ea2000c1e1900 */
[----:B------:R-:W-:Y:S01]  /*0280*/  BSSY.RECONVERGENT B0, `(.L_x_219) ;  /* 0x000001a000007945 */ /* 0x000fe20003800200 */
[----:B---3--:R-:W-:-:S04]  /*0290*/  FADD R6, R21, -R6 ;  /* 0x8000000615067221 */ /* 0x008fc80000000000 */
[----:B------:R-:W-:Y:S01]  /*02a0*/  FMUL R7, R6, 0.09693145751953125 ;  /* 0x3dc6840006077820 */ /* 0x000fe20000400000 */
[----:B----4-:R-:W-:-:S04]  /*02b0*/  FADD R0, R0, -R5 ;  /* 0x8000000500007221 */ /* 0x010fc80000000000 */
[----:B------:R-:W-:Y:S01]  /*02c0*/  FFMA R0, R0, 1.22133636474609375, -R7 ;  /* 0x3f9c54c000007823 */ /* 0x000fe20000000807 */
[----:B-----5:R-:W-:Y:S01]  /*02d0*/  FADD R11, R22, -R11 ;  /* 0x8000000b160b7221 */ /* 0x020fe20000000000 */
[----:B--2---:R-:W0:Y:S03]  /*02e0*/  MUFU.RCP R6, R25 ;  /* 0x0000001900067308 */ /* 0x004e260000001000 */
[----:B------:R-:W-:Y:S01]  /*02f0*/  FFMA R0, R11, 0.017447661608457565308, R0 ;  /* 0x3c8eee660b007823 */ /* 0x000fe20000000000 */
[----:B------:R-:W-:-:S04]  /*0300*/  FADD R23, R23, -R12 ;  /* 0x8000000c17177221 */ /* 0x000fc80000000000 */
        /* <DEDUP_REMOVED lines=15> */
[----:B------:R-:W-:Y:S05]  /*0400*/  CALL.REL.NOINC `($__internal_10_$__cuda_sm3x_div_rn_noftz_f32_slowpath) ;  /* 0x0000001800a07944 */ /* 0x000fea0003c00000 */
[----:B------:R-:W-:-:S07]  /*0410*/  MOV R2, R0 ;  /* 0x0000000000027202 */ /* 0x000fce0000000f00 */
.L_x_220:
[----:B------:R-:W-:Y:S05]  /*0420*/  BSYNC.RECONVERGENT B0 ;  /* 0x0000000000007941 */ /* 0x000fea0003800200 */
.L_x_219:
        /* <DEDUP_REMOVED lines=10> */
[----:B------:R-:W5:Y:S04]  /*04d0*/  LDG.E R23, desc[UR4][R8.64+0x14] ;  /* 0x0000140408177981 */ /* 0x000f68000c1e1900 */
[----:B------:R-:W5:Y:S01]  /*04e0*/  LDG.E R32, desc[UR4][R8.64+0x18] ;  /* 0x0000180408207981 */ /* 0x000f62000c1e1900 */
[----:B0-----:R-:W-:-:S06]  /*04f0*/  IMAD.WIDE.U32 R28, R27, 0x4, R6 ;  /* 0x000000041b1c7825 */ /* 0x001fcc00078e0006 */
[----:B------:R0:W2:Y:S01]  /*0500*/  LDG.E R29, desc[UR4][R28.64] ;  /* 0x000000041c1d7981 */ /* 0x0000a2000c1e1900 */
[----:B------:R-:W-:-:S04]  /*0510*/  IMAD.WIDE.U32 R30, R26, 0x4, R6 ;  /* 0x000000041a1e7825 */ /* 0x000fc800078e0006 */
[--C-:B------:R-:W-:Y:S01]  /*0520*/  IMAD.WIDE.U32 R12, R25, 0x4, R6.reuse ;  /* 0x00000004190c7825 */ /* 0x100fe200078e0006 */
[----:B------:R-:W4:Y:S03]  /*0530*/  LDG.E R16, desc[UR4][R30.64] ;  /* 0x000000041e107981 */ /* 0x000f26000c1e1900 */
[--C-:B------:R-:W-:Y:S01]  /*0540*/  IMAD.WIDE.U32 R10, R24, 0x4, R6.reuse ;  /* 0x00000004180a7825 */ /* 0x100fe200078e0006 */
[----:B0-----:R-:W0:Y:S01]  /*0550*/  LDC R28, c[0x0][0x3e8] ;  /* 0x0000fa00ff1c7b82 */ /* 0x001e220000000800 */
[----:B------:R0:W5:Y:S02]  /*0560*/  LDG.E R12, desc[UR4][R12.64] ;  /* 0x000000040c0c7981 */ /* 0x000164000c1e1900 */
[----:B------:R-:W-:Y:S02]  /*0570*/  IMAD.WIDE.U32 R6, R21, 0x4, R6 ;  /* 0x0000000415067825 */ /* 0x000fe400078e0006 */
        /* <DEDUP_REMOVED lines=8> */
[----:B------:R-:W-:Y:S01]  /*0600*/  FFMA R5, R22, 1.22133636474609375, -R5 ;  /* 0x3f9c54c016057823 */ /* 0x000fe20000000805 */
[----:B-----5:R-:W-:-:S03]  /*0610*/  FADD R12, R3, -R12 ;  /* 0x8000000c030c7221 */ /* 0x020fc60000000000 */
[----:B------:R-:W-:Y:S01]  /*0620*/  FFMA R5, R16, 0.017447661608457565308, R5 ;  /* 0x3c8eee6610057823 */ /* 0x000fe20000000005 */
[----:B------:R-:W-:-:S03]  /*0630*/  FADD R10, R23, -R10 ;  /* 0x8000000a170a7221 */ /* 0x000fc60000000000 */
[----:B------:R-:W-:Y:S01]  /*0640*/  FFMA R5, R12, -0.0029672894161194562912, R5 ;  /* 0xbb4276db0c057823 */ /* 0x000fe20000000005 */
        /* <DEDUP_REMOVED lines=15> */
.L_x_222:
[----:B------:R-:W-:Y:S05]  /*0740*/  BSYNC.RECONVERGENT B0 ;  /* 0x0000000000007941 */ /* 0x000fea0003800200 */
.L_x_221:
[----:B------:R-:W0:Y:S02]  /*0750*/  LDC.64 R8, c[0x0][0x3b8] ;  /* 0x0000ee00ff087b82 */ /* 0x000e240000000a00 */
[----:B0-----:R-:W-:-:S04]  /*0760*/  IMAD.WIDE.U32 R22, R26, 0x4, R8 ;  /* 0x000000041a167825 */ /* 0x001fc800078e0008 */
[--C-:B------:R-:W-:Y:S01]  /*0770*/  IMAD.WIDE.U32 R6, R4, 0x4, R8.reuse ;  /* 0x0000000404067825 */ /* 0x100fe200078e0008 */
[----:B------:R0:W2:Y:S03]  /*0780*/  LDG.E R29, desc[UR4][R22.64] ;  /* 0x00000004161d7981 */ /* 0x0000a6000c1e1900 */
[--C-:B------:R-:W-:Y:S01]  /*0790*/  IMAD.WIDE.U32 R16, R27, 0x4, R8.reuse ;  /* 0x000000041b107825 */ /* 0x100fe200078e0008 */
[----:B------:R-:W2:Y:S03]  /*07a0*/  LDG.E R28, desc[UR4][R6.64+0x4] ;  /* 0x00000404061c7981 */ /* 0x000ea6000c1e1900 */
[--C-:B------:R-:W-:Y:S01]  /*07b0*/  IMAD.WIDE.U32 R12, R14, 0x4, R8.reuse ;  /* 0x000000040e0c7825 */ /* 0x100fe200078e0008 */
[----:B------:R-:W3:Y:S04]  /*07c0*/  LDG.E R10, desc[UR4][R16.64] ;  /* 0x00000004100a7981 */ /* 0x000ee8000c1e1900 */
[----:B------:R-:W3:Y:S04]  /*07d0*/  LDG.E R31, desc[UR4][R6.64] ;  /* 0x00000004061f7981 */ /* 0x000ee8000c1e1900 */
[----:B------:R1:W4:Y:S01]  /*07e0*/  LDG.E R30, desc[UR4][R12.64] ;  /* 0x000000040c1e7981 */ /* 0x000322000c1e1900 */
[----:B------:R-:W-:-:S03]  /*07f0*/  IMAD.WIDE.U32 R34, R25, 0x4, R8 ;  /* 0x0000000419227825 */ /* 0x000fc600078e0008 */
[----:B------:R-:W5:Y:S04]  /*0800*/  LDG.E R32, desc[UR4][R6.64+0x8] ;  /* 0x0000080406207981 */ /* 0x000f68000c1e1900 */
[----:B------:R-:W5:Y:S01]  /*0810*/  LDG.E R3, desc[UR4][R34.64] ;  /* 0x0000000422037981 */ /* 0x000f62000c1e1900 */
[----:B------:R-:W-:-:S03]  /*0820*/  IMAD.WIDE.U32 R36, R15, 0x4, R8 ;  /* 0x000000040f247825 */ /* 0x000fc600078e0008 */
[----:B------:R-:W5:Y:S04]  /*0830*/  LDG.E R11, desc[UR4][R6.64+0x960] ;  /* 0x00096004060b7981 */ /* 0x000f68000c1e1900 */
[----:B------:R-:W5:Y:S01]  /*0840*/  LDG.E R0, desc[UR4][R36.64] ;  /* 0x0000000424007981 */ /* 0x000f62000c1e1900 */
[----:B0-----:R-:W-:-:S05]  /*0850*/  IMAD.WIDE.U32 R22, R18, 0x4, R8 ;  /* 0x0000000412167825 */ /* 0x001fca00078e0008 */
[----:B------:R-:W5:Y:S01]  /*0860*/  LDG.E R33, desc[UR4][R22.64] ;  /* 0x0000000416217981 */ /* 0x000f62000c1e1900 */
[----:B-1----:R-:W-:-:S03]  /*0870*/  IMAD.WIDE.U32 R12, R20, 0x4, R8 ;  /* 0x00000004140c7825 */ /* 0x002fc600078e0008 */
[----:B------:R-:W5:Y:S04]  /*0880*/  LDG.E R37, desc[UR4][R6.64+0x10] ;  /* 0x0000100406257981 */ /* 0x000f68000c1e1900 */
[----:B------:R0:W5:Y:S01]  /*0890*/  LDG.E R12, desc[UR4][R12.64] ;  /* 0x000000040c0c7981 */ /* 0x000162000c1e1900 */
[----:B------:R-:W-:-:S06]  /*08a0*/  IMAD.WIDE.U32 R16, R19, 0x4, R8 ;  /* 0x0000000413107825 */ /* 0x000fcc00078e0008 */
[----:B------:R-:W5:Y:S01]  /*08b0*/  LDG.E R16, desc[UR4][R16.64] ;  /* 0x0000000410107981 */ /* 0x000f62000c1e1900 */
[----:B0-----:R-:W-:-:S03]  /*08c0*/  IADD3 R13, PT, PT, R4, -0x6, RZ ;  /* 0xfffffffa040d7810 */ /* 0x001fc60007ffe0ff */
[----:B------:R-:W5:Y:S01]  /*08d0*/  LDG.E R17, desc[UR4][R6.64+0x2580] ;  /* 0x0025800406117981 */ /* 0x000f62000c1e1900 */
[----:B--2---:R-:W-:Y:S01]  /*08e0*/  FADD R22, R28, -R29 ;  /* 0x8000001d1c167221 */ /* 0x004fe20000000000 */
[----:B------:R-:W-:-:S04]  /*08f0*/  IMAD.WIDE.U32 R28, R24, 0x4, R8 ;  /* 0x00000004181c7825 */ /* 0x000fc800078e0008 */
[----:B------:R-:W-:Y:S01]  /*0900*/  FMUL R35, R22, 0.09693145751953125 ;  /* 0x3dc6840016237820 */ /* 0x000fe20000400000 */
[----:B---3--:R-:W-:Y:S01]  /*0910*/  FADD R34, R31, -R10 ;  /* 0x8000000a1f227221 */ /* 0x008fe20000000000 */
[----:B------:R-:W-:Y:S01]  /*0920*/  IADD3 R10, PT, PT, R4, -0xe10, RZ ;  /* 0xfffff1f0040a7810 */ /* 0x000fe20007ffe0ff */
[----:B------:R-:W-:Y:S01]  /*0930*/  IMAD.WIDE.U32 R22, R21, 0x4, R8 ;  /* 0x0000000415167825 */ /* 0x000fe200078e0008 */
[----:B------:R-:W2:Y:S03]  /*0940*/  LDG.E R28, desc[UR4][R28.64] ;  /* 0x000000041c1c7981 */ /* 0x000ea6000c1e1900 */
[----:B------:R-:W-:Y:S01]  /*0950*/  FFMA R34, R34, 1.22133636474609375, -R35 ;  /* 0x3f9c54c022227823 */ /* 0x000fe20000000823 */
[----:B----4-:R-:W-:Y:S01]  /*0960*/  FADD R36, R31, -R30 ;  /* 0x8000001e1f247221 */ /* 0x010fe20000000000 */
[----:B------:R-:W2:Y:S01]  /*0970*/  LDG.E R35, desc[UR4][R6.64+0xc] ;  /* 0x00000c0406237981 */ /* 0x000ea2000c1e1900 */
[----:B------:R-:W-:-:S03]  /*0980*/  IMAD.WIDE.U32 R30, R10, 0x4, R8 ;  /* 0x000000040a1e7825 */ /* 0x000fc600078e0008 */
[----:B------:R-:W3:Y:S01]  /*0990*/  LDG.E R22, desc[UR4][R22.64] ;  /* 0x0000000416167981 */ /* 0x000ee2000c1e1900 */
[----:B------:R-:W-:-:S04]  /*09a0*/  IMAD.WIDE.U32 R8, R13, 0x4, R8 ;  /* 0x000000040d087825 */ /* 0x000fc800078e0008 */
[----:B-----5:R-:W-:Y:S02]  /*09b0*/  FADD R3, R32, -R3 ;  /* 0x8000000320037221 */ /* 0x020fe40000000000 */
[----:B------:R-:W4:Y:S04]  /*09c0*/  LDG.E R32, desc[UR4][R6.64+0x12c0] ;  /* 0x0012c00406207981 */ /* 0x000f28000c1e1900 */
[----:B------:R-:W5:Y:S04]  /*09d0*/  LDG.E R8, desc[UR4][R8.64] ;  /* 0x0000000408087981 */ /* 0x000f68000c1e1900 */
[----:B------:R-:W5:Y:S04]  /*09e0*/  LDG.E R23, desc[UR4][R6.64+0x14] ;  /* 0x0000140406177981 */ /* 0x000f68000c1e1900 */
[----:B------:R-:W4:Y:S01]  /*09f0*/  LDG.E R29, desc[UR4][R6.64+0x1c20] ;  /* 0x001c2004061d7981 */ /* 0x000f22000c1e1900 */
[----:B------:R-:W-:-:S03]  /*0a00*/  FADD R0, R11, -R0 ;  /* 0x800000000b007221 */ /* 0x000fc60000000000 */
[----:B------:R0:W4:Y:S04]  /*0a10*/  LDG.E R30, desc[UR4][R30.64] ;  /* 0x000000041e1e7981 */ /* 0x000128000c1e1900 */
[----:B------:R1:W4:Y:S01]  /*0a20*/  LDG.E R11, desc[UR4][R6.64+0x2ee0] ;  /* 0x002ee004060b7981 */ /* 0x000322000c1e1900 */
[----:B0-----:R-:W0:Y:S01]  /*0a30*/  LDC R31, c[0x0][0x3e8] ;  /* 0x0000fa00ff1f7b82 */ /* 0x001e220000000800 */
[----:B------:R-:W-:Y:S01]  /*0a40*/  FFMA R3, R3, 0.017447661608457565308, R34 ;  /* 0x3c8eee6603037823 */ /* 0x000fe20000000022 */
[----:B------:R-:W-:Y:S01]  /*0a50*/  BSSY.RECONVERGENT B0, `(.L_x_223) ;  /* 0x000001e000007945 */ /* 0x000fe20003800200 */
[----:B------:R-:W-:Y:S01]  /*0a60*/  FADD R12, R17, -R12 ;  /* 0x8000000c110c7221 */ /* 0x000fe20000000000 */
[----:B--2---:R-:W-:Y:S02]  /*0a70*/  FADD R34, R35, -R28 ;  /* 0x8000001c23227221 */ /* 0x004fe40000000000 */
[----:B0-----:R-:W1:Y:S02]  /*0a80*/  MUFU.RCP R28, R31 ;  /* 0x0000001f001c7308 */ /* 0x001e640000001000 */
[----:B------:R-:W-:Y:S01]  /*0a90*/  FFMA R3, R34, -0.0029672894161194562912, R3 ;  /* 0xbb4276db22037823 */ /* 0x000fe20000000003 */
[----:B---3--:R-:W-:-:S04]  /*0aa0*/  FADD R22, R37, -R22 ;  /* 0x8000001625167221 */ /* 0x008fc80000000000 */
[----:B------:R-:W-:Y:S01]  /*0ab0*/  FFMA R3, R22, 0.00035900541115552186966, R3 ;  /* 0x39bc38e416037823 */ /* 0x000fe20000000003 */
[----:B------:R-:W-:Y:S01]  /*0ac0*/  FMUL R35, R0, 0.09693145751953125 ;  /* 0x3dc6840000237820 */ /* 0x000fe20000400000 */
[----:B-----5:R-:W-:-:S04]  /*0ad0*/  FADD R8, R23, -R8 ;  /* 0x8000000817087221 */ /* 0x020fc80000000000 */
[----:B------:R-:W-:Y:S01]  /*0ae0*/  FFMA R3, R8, -2.1847812604391947389e-05, R3 ;  /* 0xb7b745d208037823 */ /* 0x000fe20000000003 */
[----:B------:R-:W-:Y:S01]  /*0af0*/  FFMA R35, R36, 1.22133636474609375, -R35 ;  /* 0x3f9c54c024237823 */ /* 0x000fe20000000823 */
[----:B----4-:R-:W-:Y:S01]  /*0b00*/  FADD R32, R32, -R33 ;  /* 0x8000002120207221 */ /* 0x010fe20000000000 */
[----:B-1----:R-:W-:Y:S01]  /*0b10*/  FFMA R7, R28, -R31, 1 ;  /* 0x3f8000001c077423 */ /* 0x002fe2000000081f */
[----:B------:R-:W0:Y:S01]  /*0b20*/  FCHK P0, R3, R31 ;  /* 0x0000001f03007302 */ /* 0x000e220000000000 */
[----:B------:R-:W-:Y:S01]  /*0b30*/  FADD R29, R29, -R16 ;  /* 0x800000101d1d7221 */ /* 0x000fe20000000000 */
[----:B------:R-:W-:Y:S01]  /*0b40*/  FFMA R32, R32, 0.017447661608457565308, R35 ;  /* 0x3c8eee6620207823 */ /* 0x000fe20000000023 */
[----:B------:R-:W-:-:S03]  /*0b50*/  FFMA R7, R28, R7, R28 ;  /* 0x000000071c077223 */ /* 0x000fc6000000001c */
[----:B------:R-:W-:Y:S01]  /*0b60*/  FFMA R29, R29, -0.0029672894161194562912, R32 ;  /* 0xbb4276db1d1d7823 */ /* 0x000fe20000000020 */
[----:B------:R-:W-:Y:S01]  /*0b70*/  FFMA R0, R7, R3, RZ ;  /* 0x0000000307007223 */ /* 0x000fe200000000ff */
[----:B------:R-:W-:Y:S02]  /*0b80*/  FADD R11, R11, -R30 ;  /* 0x8000001e0b0b7221 */ /* 0x000fe40000000000 */
[----:B------:R-:W-:Y:S01]  /*0b90*/  FFMA R8, R12, 0.00035900541115552186966, R29 ;  /* 0x39bc38e40c087823 */ /* 0x000fe2000000001d */
[----:B------:R-:W-:-:S03]  /*0ba0*/  FFMA R6, R0, -R31, R3 ;  /* 0x8000001f00067223 */ /* 0x000fc60000000003 */
[----:B------:R-:W-:Y:S01]  /*0bb0*/  FFMA R8, R11, -2.1847812604391947389e-05, R8 ;  /* 0xb7b745d20b087823 */ /* 0x000fe20000000008 */
[----:B------:R-:W-:Y:S01]  /*0bc0*/  FFMA R7, R7, R6, R0 ;  /* 0x0000000607077223 */ /* 0x000fe20000000000 */
[----:B0-----:R-:W-:Y:S06]  /*0bd0*/  @!P0 BRA `(.L_x_224) ;  /* 0x0000000000148947 */ /* 0x001fec0003800000 */
[----:B------:R-:W0:Y:S01]  /*0be0*/  LDCU UR6, c[0x0][0x3e8] ;  /* 0x00007d00ff0677ac */ /* 0x000e220008000800 */
[----:B------:R-:W-:Y:S02]  /*0bf0*/  MOV R6, 0xc20 ;  /* 0x00000c2000067802 */ /* 0x000fe40000000f00 */
[----:B0-----:R-:W-:-:S07]  /*0c00*/  MOV R0, UR6 ;  /* 0x0000000600007c02 */ /* 0x001fce0008000f00 */
[----:B------:R-:W-:Y:S05]  /*0c10*/  CALL.REL.NOINC `($__internal_10_$__cuda_sm3x_div_rn_noftz_f32_slowpath) ;  /* 0x00000010009c7944 */ /* 0x000fea0003c00000 */
[----:B------:R-:W-:-:S07]  /*0c20*/  MOV R7, R0 ;  /* 0x0000000000077202 */ /* 0x000fce0000000f00 */
.L_x_224:
[----:B------:R-:W-:Y:S05]  /*0c30*/  BSYNC.RECONVERGENT B0 ;  /* 0x0000000000007941 */ /* 0x000fea0003800200 */
.L_x_223:
[----:B------:R-:W0:Y:S08]  /*0c40*/  LDC.64 R16, c[0x0][0x3d0] ;  /* 0x0000f400ff107b82 */ /* 0x000e300000000a00 */
[----:B------:R-:W1:Y:S01]  /*0c50*/  LDC R6, c[0x0][0x3e8] ;  /* 0x0000fa00ff067b82 */ /* 0x000e620000000800 */
        /* <DEDUP_REMOVED lines=11> */
[----:B------:R-:W-:-:S03]  /*0d10*/  IMAD.WIDE.U32 R16, R21, 0x4, R16 ;  /* 0x0000000415107825 */ /* 0x000fc600078e0010 */
        /* <DEDUP_REMOVED lines=9> */
[----:B---3--:R-:W-:Y:S02]  /*0db0*/  FADD R0, R9, -R0 ;  /* 0x8000000009007221 */ /* 0x008fe40000000000 */
[----:B-1----:R-:W0:Y:S02]  /*0dc0*/  MUFU.RCP R9, R6 ;  /* 0x0000000600097308 */ /* 0x002e240000001000 */
[----:B------:R-:W-:Y:S01]  /*0dd0*/  FFMA R0, R0, 1.22133636474609375, -R3 ;  /* 0x3f9c54c000007823 */ /* 0x000fe20000000803 */
[----:B----4-:R-:W-:-:S04]  /*0de0*/  FADD R11, R11, -R28 ;  /* 0x8000001c0b0b7221 */ /* 0x010fc80000000000 */
[----:B------:R-:W-:Y:S01]  /*0df0*/  FFMA R0, R11, 0.017447661608457565308, R0 ;  /* 0x3c8eee660b007823 */ /* 0x000fe20000000000 */
[----:B-----5:R-:W-:-:S04]  /*0e00*/  FADD R37, R37, -R22 ;  /* 0x8000001625257221 */ /* 0x020fc80000000000 */
[----:B------:R-:W-:Y:S01]  /*0e10*/  FFMA R0, R37, -0.0029672894161194562912, R0 ;  /* 0xbb4276db25007823 */ /* 0x000fe20000000000 */
[----:B------:R-:W-:-:S04]  /*0e20*/  FADD R35, R35, -R32 ;  /* 0x8000002023237221 */ /* 0x000fc80000000000 */
[----:B------:R-:W-:Y:S01]  /*0e30*/  FFMA R0, R35, 0.00035900541115552186966, R0 ;  /* 0x39bc38e423007823 */ /* 0x000fe20000000000 */
[----:B------:R-:W-:Y:S01]  /*0e40*/  FADD R3, R12, -R16 ;  /* 0x800000100c037221 */ /* 0x000fe20000000000 */
[----:B0-----:R-:W-:-:S03]  /*0e50*/  FFMA R12, R9, -R6, 1 ;  /* 0x3f800000090c7423 */ /* 0x001fc60000000806 */
[----:B------:R-:W-:Y:S01]  /*0e60*/  FFMA R3, R3, -2.1847812604391947389e-05, R0 ;  /* 0xb7b745d203037823 */ /* 0x000fe20000000000 */
[----:B------:R-:W-:-:S03]  /*0e70*/  FFMA R9, R9, R12, R9 ;  /* 0x0000000c09097223 */ /* 0x000fc60000000009 */
        /* <DEDUP_REMOVED lines=10> */
.L_x_226:
[----:B------:R-:W-:Y:S05]  /*0f20*/  BSYNC.RECONVERGENT B0 ;  /* 0x0000000000007941 */ /* 0x000fea0003800200 */
.L_x_225:
        /* <DEDUP_REMOVED lines=10> */
[----:B------:R-:W4:Y:S01]  /*0fd0*/  LDG.E R28, desc[UR4][R28.64] ;  /* 0x000000041c1c7981 */ /* 0x000f22000c1e1900 */
[----:B------:R-:W-:-:S03]  /*0fe0*/  IMAD.WIDE.U32 R36, R20, 0x4, R16 ;  /* 0x0000000414247825 */ /* 0x000fc600078e0010 */
[----:B------:R-:W4:Y:S01]  /*0ff0*/  LDG.E R6, desc[UR4][R30.64+0x12c0] ;  /* 0x0012c0041e067981 */ /* 0x000f22000c1e1900 */
[----:B------:R-:W-:Y:S02]  /*1000*/  IMAD.WIDE.U32 R10, R10, 0x4, R16 ;  /* 0x000000040a0a7825 */ /* 0x000fe400078e0010 */
[----:B------:R-:W0:Y:S01]  /*1010*/  LDC R16, c[0x0][0x3e4] ;  /* 0x0000f900ff107b82 */ /* 0x000e220000000800 */
[----:B------:R1:W5:Y:S04]  /*1020*/  LDG.E R22, desc[UR4][R22.64] ;  /* 0x0000000416167981 */ /* 0x000368000c1e1900 */
[----:B------:R-:W5:Y:S04]  /*1030*/  LDG.E R12, desc[UR4][R30.64+0x1c20] ;  /* 0x001c20041e0c7981 */ /* 0x000f68000c1e1900 */
[----:B------:R-:W5:Y:S04]  /*1040*/  LDG.E R36, desc[UR4][R36.64] ;  /* 0x0000000424247981 */ /* 0x000f68000c1e1900 */
[----:B------:R-:W5:Y:S04]  /*1050*/  LDG.E R17, desc[UR4][R30.64+0x2580] ;  /* 0x002580041e117981 */ /* 0x000f68000c1e1900 */
[----:B------:R-:W5:Y:S04]  /*1060*/  LDG.E R10, desc[UR4][R10.64] ;  /* 0x000000040a0a7981 */ /* 0x000f68000c1e1900 */
[----:B------:R-:W5:Y:S01]  /*1070*/  LDG.E R33, desc[UR4][R30.64+0x2ee0] ;  /* 0x002ee0041e217981 */ /* 0x000f62000c1e1900 */
[----:B------:R-:W-:Y:S01]  /*1080*/  BSSY.RECONVERGENT B0, `(.L_x_227) ;  /* 0x000001b000007945 */ /* 0x000fe20003800200 */
[----:B--2---:R-:W-:-:S04]  /*1090*/  FADD R3, R3, -R32 ;  /* 0x8000002003037221 */ /* 0x004fc80000000000 */
[----:B-1----:R-:W-:Y:S01]  /*10a0*/  FMUL R23, R3, 0.09693145751953125 ;  /* 0x3dc6840003177820 */ /* 0x002fe20000400000 */
        /* <DEDUP_REMOVED lines=22> */
[----:B------:R-:W-:Y:S05]  /*1210*/  CALL.REL.NOINC `($__internal_10_$__cuda_sm3x_div_rn_noftz_f32_slowpath) ;  /* 0x0000000c001c7944 */ /* 0x000fea0003c00000 */
[----:B------:R-:W-:-:S07]  /*1220*/  MOV R10, R0 ;  /* 0x00000000000a7202 */ /* 0x000fce0000000f00 */
.L_x_228:
[----:B------:R-:W-:Y:S05]  /*1230*/  BSYNC.RECONVERGENT B0 ;  /* 0x0000000000007941 */ /* 0x000fea0003800200 */
.L_x_227:
[----:B------:R-:W0:Y:S08]  /*1240*/  LDC.64 R16, c[0x0][0x3d8] ;  /* 0x0000f600ff107b82 */ /* 0x000e300000000a00 */
[----:B------:R-:W1:Y:S01]  /*1250*/  LDC R0, c[0x0][0x3e8] ;  /* 0x0000fa00ff007b82 */ /* 0x000e620000000800 */
[----:B0-----:R-:W-:-:S04]  /*1260*/  IMAD.WIDE.U32 R22, R26, 0x4, R16 ;  /* 0x000000041a167825 */ /* 0x001fc800078e0010 */
[--C-:B------:R-:W-:Y:S02]  /*1270*/  IMAD.WIDE.U32 R28, R4, 0x4, R16.reuse ;  /* 0x00000004041c7825 */ /* 0x100fe400078e0010 */
[----:B------:R1:W2:Y:S02]  /*1280*/  LDG.E R22, desc[UR4][R22.64] ;  /* 0x0000000416167981 */ /* 0x0002a4000c1e1900 */
[--C-:B------:R-:W-:Y:S02]  /*1290*/  IMAD.WIDE.U32 R26, R27, 0x4, R16.reuse ;  /* 0x000000041b1a7825 */ /* 0x100fe400078e0010 */
[----:B------:R-:W2:Y:S02]  /*12a0*/  LDG.E R3, desc[UR4][R28.64+0x4] ;  /* 0x000004041c037981 */ /* 0x000ea4000c1e1900 */
[--C-:B------:R-:W-:Y:S02]  /*12b0*/  IMAD.WIDE.U32 R30, R25, 0x4, R16.reuse ;  /* 0x00000004191e7825 */ /* 0x100fe400078e0010 */
[----:B------:R-:W3:Y:S02]  /*12c0*/  LDG.E R26, desc[UR4][R26.64] ;  /* 0x000000041a1a7981 */ /* 0x000ee4000c1e1900 */
[----:B------:R-:W-:-:S02]  /*12d0*/  IMAD.WIDE.U32 R24, R24, 0x4, R16 ;  /* 0x0000000418187825 */ /* 0x000fc400078e0010 */
[----:B------:R-:W3:Y:S02]  /*12e0*/  LDG.E R11, desc[UR4][R28.64] ;  /* 0x000000041c0b7981 */ /* 0x000ee4000c1e1900 */
[--C-:B------:R-:W-:Y:S02]  /*12f0*/  IMAD.WIDE.U32 R32, R21, 0x4, R16.reuse ;  /* 0x0000000415207825 */ /* 0x100fe400078e0010 */
        /* <DEDUP_REMOVED lines=9> */
[----:B-1----:R-:W0:Y:S01]  /*1390*/  MUFU.RCP R23, R0 ;  /* 0x0000000000177308 */ /* 0x002e220000001000 */
        /* <DEDUP_REMOVED lines=25> */
.L_x_230:
[----:B------:R-:W-:Y:S05]  /*1530*/  BSYNC.RECONVERGENT B0 ;  /* 0x0000000000007941 */ /* 0x000fea0003800200 */
.L_x_229:
[----:B------:R-:W0:Y:S02]  /*1540*/  LDC.64 R22, c[0x0][0x3c8] ;  /* 0x0000f200ff167b82 */ /* 0x000e240000000a00 */
[----:B0-----:R-:W-:-:S04]  /*1550*/  IMAD.WIDE.U32 R26, R14, 0x4, R22 ;  /* 0x000000040e1a7825 */ /* 0x001fc800078e0016 */
[--C-:B------:R-:W-:Y:S02]  /*1560*/  IMAD.WIDE.U32 R16, R4, 0x4, R22.reuse ;  /* 0x0000000404107825 */ /* 0x100fe400078e0016 */
[----:B------:R0:W2:Y:S02]  /*1570*/  LDG.E R27, desc[UR4][R26.64] ;  /* 0x000000041a1b7981 */ /* 0x0000a4000c1e1900 */
[--C-:B------:R-:W-:Y:S02]  /*1580*/  IMAD.WIDE.U32 R24, R15, 0x4, R22.reuse ;  /* 0x000000040f187825 */ /* 0x100fe400078e0016 */
[----:B------:R-:W2:Y:S04]  /*1590*/  LDG.E R6, desc[UR4][R16.64+0x12c0] ;  /* 0x0012c00410067981 */ /* 0x000ea8000c1e1900 */
[----:B------:R-:W3:Y:S01]  /*15a0*/  LDG.E R0, desc[UR4][R16.64+0x960] ;  /* 0x0009600410007981 */ /* 0x000ee2000c1e1900 */
[--C-:B------:R-:W-:Y:S01]  /*15b0*/  IMAD.WIDE.U32 R14, R18, 0x4, R22.reuse ;  /* 0x00000004120e7825 */ /* 0x100fe200078e0016 */
[----:B0-----:R-:W0:Y:S02]  /*15c0*/  LDC R26, c[0x0][0x3e4] ;  /* 0x0000f900ff1a7b82 */ /* 0x001e240000000800 */
[----:B------:R-:W3:Y:S01]  /*15d0*/  LDG.E R11, desc[UR4][R16.64] ;  /* 0x00000004100b7981 */ /* 0x000ee2000c1e1900 */
[----:B------:R-:W-:-:S03]  /*15e0*/  IMAD.WIDE.U32 R18, R19, 0x4, R22 ;  /* 0x0000000413127825 */ /* 0x000fc600078e0016 */
        /* <DEDUP_REMOVED lines=11> */
[----:B--2---:R-:W-:Y:S01]  /*16a0*/  FADD R6, R6, -R27 ;  /* 0x8000001b06067221 */ /* 0x004fe20000000000 */
[----:B---3--:R-:W-:-:S03]  /*16b0*/  FADD R0, R0, -R11 ;  /* 0x8000000b00007221 */ /* 0x008fc60000000000 */
[----:B------:R-:W-:Y:S01]  /*16c0*/  FMUL R11, R6, 0.09693145751953125 ;  /* 0x3dc68400060b7820 */ /* 0x000fe20000400000 */
[----:B0-----:R-:W-:-:S03]  /*16d0*/  FFMA R6, R15, -R26, 1 ;  /* 0x3f8000000f067423 */ /* 0x001fc6000000081a */
        /* <DEDUP_REMOVED lines=19> */
.L_x_232:
[----:B------:R-:W-:Y:S05]  /*1810*/  BSYNC.RECONVERGENT B0 ;  /* 0x0000000000007941 */ /* 0x000fea0003800200 */
.L_x_231:
[----:B------:R-:W0:Y:S08]  /*1820*/  LDC.64 R36, c[0x0][0x3f0] ;  /* 0x0000fc00ff247b82 */ /* 0x000e300000000a00 */
[----:B------:R-:W1:Y:S08]  /*1830*/  LDC.64 R34, c[0x0][0x390] ;  /* 0x0000e400ff227b82 */ /* 0x000e700000000a00 */
[----:B------:R-:W2:Y:S01]  /*1840*/  LDC.64 R24, c[0x0][0x410] ;  /* 0x00010400ff187b82 */ /* 0x000ea20000000a00 */
[----:B0-----:R-:W-:-:S07]  /*1850*/  IMAD.WIDE.U32 R36, R4, 0x4, R36 ;  /* 0x0000000404247825 */ /* 0x001fce00078e0024 */
[----:B------:R-:W0:Y:S01]  /*1860*/  LDC.64 R32, c[0x0][0x3f8] ;  /* 0x0000fe00ff207b82 */ /* 0x000e220000000a00 */
[----:B------:R-:W3:Y:S01]  /*1870*/  LDG.E R3, desc[UR4][R36.64] ;  /* 0x0000000424037981 */ /* 0x000ee2000c1e1900 */
[----:B-1----:R-:W-:-:S06]  /*1880*/  IMAD.WIDE.U32 R34, R4, 0x4, R34 ;  /* 0x0000000404227825 */ /* 0x002fcc00078e0022 */
[----:B------:R-:W1:Y:S01]  /*1890*/  LDC.64 R16, c[0x0][0x398] ;  /* 0x0000e600ff107b82 */ /* 0x000e620000000a00 */
[----:B--2---:R-:W-:-:S07]  /*18a0*/  IMAD.WIDE.U32 R24, R4, 0x4, R24 ;  /* 0x0000000404187825 */ /* 0x004fce00078e0018 */
[----:B------:R-:W2:Y:S08]  /*18b0*/  LDC.64 R20, c[0x0][0x418] ;  /* 0x00010600ff147b82 */ /* 0x000eb00000000a00 */
[----:B------:R-:W4:Y:S08]  /*18c0*/  LDC.64 R22, c[0x0][0x400] ;  /* 0x00010000ff167b82 */ /* 0x000f300000000a00 */
[----:B------:R-:W5:Y:S08]  /*18d0*/  LDC.64 R26, c[0x0][0x3a0] ;  /* 0x0000e800ff1a7b82 */ /* 0x000f700000000a00 */
[----:B------:R-:W5:Y:S08]  /*18e0*/  LDC.64 R18, c[0x0][0x420] ;  /* 0x00010800ff127b82 */ /* 0x000f700000000a00 */
[----:B------:R-:W5:Y:S08]  /*18f0*/  LDC.64 R28, c[0x0][0x408] ;  /* 0x00010200ff1c7b82 */ /* 0x000f700000000a00 */
[----:B------:R-:W5:Y:S01]  /*1900*/  LDC.64 R30, c[0x0][0x3a8] ;  /* 0x0000ea00ff1e7b82 */ /* 0x000f620000000a00 */
[----:B---3--:R3:W-:Y:S04]  /*1910*/  STG.E desc[UR4][R34.64], R3 ;  /* 0x0000000322007986 */ /* 0x0087e8000c101904 */
[----:B------:R-:W2:Y:S01]  /*1920*/  LDG.E R11, desc[UR4][R24.64] ;  /* 0x00000004180b7981 */ /* 0x000ea2000c1e1900 */
[----:B0-----:R-:W-:-:S03]  /*1930*/  IMAD.WIDE.U32 R32, R4, 0x4, R32 ;  /* 0x0000000404207825 */ /* 0x001fc600078e0020 */
[----:B--2---:R-:W-:Y:S04]  /*1940*/  STG.E desc[UR4][R36.64], R11 ;  /* 0x0000000b24007986 */ /* 0x004fe8000c101904 */
[----:B------:R-:W2:Y:S01]  /*1950*/  LDG.E R15, desc[UR4][R32.64] ;  /* 0x00000004200f7981 */ /* 0x000ea2000c1e1900 */
[----:B-1----:R-:W-:-:S04]  /*1960*/  IMAD.WIDE.U32 R16, R4, 0x4, R16 ;  /* 0x0000000404107825 */ /* 0x002fc800078e0010 */
[C---:B------:R-:W-:Y:S01]  /*1970*/  IMAD.WIDE.U32 R20, R4.reuse, 0x4, R20 ;  /* 0x0000000404147825 */ /* 0x040fe200078e0014 */
[----:B--2---:R0:W-:Y:S04]  /*1980*/  STG.E desc[UR4][R16.64], R15 ;  /* 0x0000000f10007986 */ /* 0x0041e8000c101904 */
[----:B---3--:R-:W2:Y:S01]  /*1990*/  LDG.E R3, desc[UR4][R20.64] ;  /* 0x0000000414037981 */ /* 0x008ea2000c1e1900 */
[----:B----4-:R-:W-:-:S04]  /*19a0*/  IMAD.WIDE.U32 R22, R4, 0x4, R22 ;  /* 0x0000000404167825 */ /* 0x010fc800078e0016 */
[C---:B-----5:R-:W-:Y:S01]  /*19b0*/  IMAD.WIDE.U32 R26, R4.reuse, 0x4, R26 ;  /* 0x00000004041a7825 */ /* 0x060fe200078e001a */
[----:B0-----:R-:W0:Y:S01]  /*19c0*/  LDC.64 R14, c[0x0][0x428] ;  /* 0x00010a00ff0e7b82 */ /* 0x001e220000000a00 */
[----:B--2---:R1:W-:Y:S04]  /*19d0*/  STG.E desc[UR4][R32.64], R3 ;  /* 0x0000000320007986 */ /* 0x0043e8000c101904 */
[----:B------:R-:W2:Y:S01]  /*19e0*/  LDG.E R11, desc[UR4][R22.64] ;  /* 0x00000004160b7981 */ /* 0x000ea2000c1e1900 */
[----:B------:R-:W-:-:S03]  /*19f0*/  IMAD.WIDE.U32 R18, R4, 0x4, R18 ;  /* 0x0000000404127825 */ /* 0x000fc600078e0012 */
[----:B--2---:R2:W-:Y:S04]  /*1a00*/  STG.E desc[UR4][R26.64], R11 ;  /* 0x0000000b1a007986 */ /* 0x0045e8000c101904 */
[----:B------:R-:W3:Y:S01]  /*1a10*/  LDG.E R6, desc[UR4][R18.64] ;  /* 0x0000000412067981 */ /* 0x000ee2000c1e1900 */
[----:B------:R-:W-:-:S03]  /*1a20*/  IMAD.WIDE.U32 R28, R4, 0x4, R28 ;  /* 0x00000004041c7825 */ /* 0x000fc600078e001c */
[----:B---3--:R3:W-:Y:S04]  /*1a30*/  STG.E desc[UR4][R22.64], R6 ;  /* 0x0000000616007986 */ /* 0x0087e8000c101904 */
[----:B-1----:R-:W4:Y:S01]  /*1a40*/  LDG.E R3, desc[UR4][R28.64] ;  /* 0x000000041c037981 */ /* 0x002f22000c1e1900 */
[----:B------:R-:W-:-:S04]  /*1a50*/  IMAD.WIDE.U32 R30, R4, 0x4, R30 ;  /* 0x00000004041e7825 */ /* 0x000fc800078e001e */
[----:B0-----:R-:W-:Y:S01]  /*1a60*/  IMAD.WIDE.U32 R14, R4, 0x4, R14 ;  /* 0x00000004040e7825 */ /* 0x001fe200078e000e */
[----:B----4-:R0:W-:Y:S04]  /*1a70*/  STG.E desc[UR4][R30.64], R3 ;  /* 0x000000031e007986 */ /* 0x0101e8000c101904 */
[----:B------:R-:W4:Y:S01]  /*1a80*/  LDG.E R12, desc[UR4][R14.64] ;  /* 0x000000040e0c7981 */ /* 0x000f22000c1e1900 */
[C---:B--2---:R-:W-:Y:S01]  /*1a90*/  FADD R11, R13.reuse, R2 ;  /* 0x000000020d0b7221 */ /* 0x044fe20000000000 */
[----:B------:R-:W-:Y:S02]  /*1aa0*/  FADD R7, R13, R7 ;  /* 0x000000070d077221 */ /* 0x000fe40000000000 */
[----:B----4-:R1:W-:Y:S04]  /*1ab0*/  STG.E desc[UR4][R28.64], R12 ;  /* 0x0000000c1c007986 */ /* 0x0103e8000c101904 */
[----:B------:R-:W2:Y:S04]  /*1ac0*/  LDG.E R36, desc[UR4][R36.64] ;  /* 0x0000000424247981 */ /* 0x000ea8000c1e1900 */
[----:B------:R4:W5:Y:S02]  /*1ad0*/  LDG.E R34, desc[UR4][R34.64] ;  /* 0x0000000422227981 */ /* 0x000964000c1e1900 */
[--C-:B----4-:R-:W-:Y:S01]  /*1ae0*/  FADD R35, R11, -R0.reuse ;  /* 0x800000000b237221 */ /* 0x110fe20000000000 */
[----:B------:R-:W-:-:S02]  /*1af0*/  FADD R11, R7, -R0 ;  /* 0x80000000070b7221 */ /* 0x000fc40000000000 */
[----:B---3--:R-:W3:Y:S02]  /*1b00*/  LDC.64 R6, c[0x0][0x3e0] ;  /* 0x0000f800ff067b82 */ /* 0x008ee40000000a00 */
[----:B---3--:R-:W-:Y:S01]  /*1b10*/  FMUL R2, R6, R6 ;  /* 0x0000000606027220 */ /* 0x008fe20000400000 */
[----:B--2---:R-:W-:-:S04]  /*1b20*/  FADD R13, R36, R36 ;  /* 0x00000024240d7221 */ /* 0x004fc80000000000 */
[----:B-----5:R-:W-:-:S04]  /*1b30*/  FADD R13, R13, -R34 ;  /* 0x800000220d0d7221 */ /* 0x020fc80000000000 */
[----:B------:R-:W-:-:S05]  /*1b40*/  FFMA R13, R2, R35, R13 ;  /* 0x00000023020d7223 */ /* 0x000fca000000000d */
[----:B------:R-:W-:Y:S04]  /*1b50*/  STG.E desc[UR4][R24.64], R13 ;  /* 0x0000000d18007986 */ /* 0x000fe8000c101904 */
[----:B------:R-:W2:Y:S04]  /*1b60*/  LDG.E R32, desc[UR4][R32.64] ;  /* 0x0000000420207981 */ /* 0x000ea8000c1e1900 */
[----:B------:R-:W0:Y:S01]  /*1b70*/  LDG.E R17, desc[UR4][R16.64] ;  /* 0x0000000410117981 */ /* 0x000e22000c1e1900 */
[----:B------:R-:W-:-:S04]  /*1b80*/  FADD R6, R10, R5 ;  /* 0x000000050a067221 */ /* 0x000fc80000000000 */
[----:B------:R-:W-:Y:S01]  /*1b90*/  FADD R6, R6, -R9 ;  /* 0x8000000906067221 */ /* 0x000fe20000000000 */
[----:B--2---:R-:W-:-:S04]  /*1ba0*/  FADD R0, R32, R32 ;  /* 0x0000002020007221 */ /* 0x004fc80000000000 */
[----:B0-----:R-:W-:-:S04]  /*1bb0*/  FADD R3, R0, -R17 ;  /* 0x8000001100037221 */ /* 0x001fc80000000000 */
[----:B------:R-:W-:-:S05]  /*1bc0*/  FFMA R3, R2, R6, R3 ;  /* 0x0000000602037223 */ /* 0x000fca0000000003 */
[----:B------:R0:W-:Y:S04]  /*1bd0*/  STG.E desc[UR4][R20.64], R3 ;  /* 0x0000000314007986 */ /* 0x0001e8000c101904 */
[----:B------:R-:W2:Y:S04]  /*1be0*/  LDG.E R22, desc[UR4][R22.64] ;  /* 0x0000000416167981 */ /* 0x000ea8000c1e1900 */
[----:B------:R-:W3:Y:S01]  /*1bf0*/  LDG.E R27, desc[UR4][R26.64] ;  /* 0x000000041a1b7981 */ /* 0x000ee2000c1e1900 */
[----:B--2---:R-:W-:-:S04]  /*1c00*/  FADD R0, R22, R22 ;  /* 0x0000001616007221 */ /* 0x004fc80000000000 */
[----:B---3--:R-:W-:-:S04]  /*1c10*/  FADD R5, R0, -R27 ;  /* 0x8000001b00057221 */ /* 0x008fc80000000000 */
[----:B------:R-:W-:-:S05]  /*1c20*/  FFMA R5, R2, R11, R5 ;  /* 0x0000000b02057223 */ /* 0x000fca0000000005 */
[----:B------:R2:W-:Y:S04]  /*1c30*/  STG.E desc[UR4][R18.64], R5 ;  /* 0x0000000512007986 */ /* 0x0005e8000c101904 */
[----:B-1----:R-:W3:Y:S04]  /*1c40*/  LDG.E R28, desc[UR4][R28.64] ;  /* 0x000000041c1c7981 */ /* 0x002ee8000c1e1900 */
[----:B------:R-:W2:Y:S01]  /*1c50*/  LDG.E R31, desc[UR4][R30.64] ;  /* 0x000000041e1f7981 */ /* 0x000ea2000c1e1900 */
[----:B------:R-:W1:Y:S01]  /*1c60*/  MUFU.RCP R0, R7 ;  /* 0x0000000700007308 */ /* 0x000e620000001000 */
[----:B------:R-:W-:Y:S07]  /*1c70*/  BSSY.RECONVERGENT B0, `(.L_x_233) ;  /* 0x0000010000007945 */ /* 0x000fee0003800200 */
[----:B------:R-:W4:Y:S01]  /*1c80*/  FCHK P0, R8, R7 ;  /* 0x0000000708007302 */ /* 0x000f220000000000 */
[----:B-1----:R-:W-:-:S04]  /*1c90*/  FFMA R11, R0, -R7, 1 ;  /* 0x3f800000000b7423 */ /* 0x002fc80000000807 */
[----:B0-----:R-:W-:-:S04]  /*1ca0*/  FFMA R3, R0, R11, R0 ;  /* 0x0000000b00037223 */ /* 0x001fc80000000000 */
[----:B------:R-:W-:-:S04]  /*1cb0*/  FFMA R6, R3, R8, RZ ;  /* 0x0000000803067223 */ /* 0x000fc800000000ff */
[----:B------:R-:W-:-:S04]  /*1cc0*/  FFMA R11, R6, -R7, R8 ;  /* 0x80000007060b7223 */ /* 0x000fc80000000008 */
[----:B------:R-:W-:Y:S01]  /*1cd0*/  FFMA R3, R3, R11, R6 ;  /* 0x0000000b03037223 */ /* 0x000fe20000000006 */
[----:B---3--:R-:W-:-:S04]  /*1ce0*/  FADD R0, R28, R28 ;  /* 0x0000001c1c007221 */ /* 0x008fc80000000000 */
[----:B--2---:R-:W-:Y:S01]  /*1cf0*/  FADD R5, R0, -R31 ;  /* 0x8000001f00057221 */ /* 0x004fe20000000000 */
[----:B----4-:R-:W-:Y:S06]  /*1d00*/  @!P0 BRA `(.L_x_234) ;  /* 0x0000000000188947 */ /* 0x010fec0003800000 */
[----:B------:R-:W0:Y:S01]  /*1d10*/  LDCU UR6, c[0x0][0x3e4] ;  /* 0x00007c80ff0677ac */ /* 0x000e220008000800 */
[----:B------:R-:W-:Y:S02]  /*1d20*/  MOV R3, R8 ;  /* 0x0000000800037202 */ /* 0x000fe40000000f00 */
[----:B------:R-:W-:Y:S02]  /*1d30*/  MOV R6, 0x1d60 ;  /* 0x00001d6000067802 */ /* 0x000fe40000000f00 */
[----:B0-----:R-:W-:-:S07]  /*1d40*/  MOV R0, UR6 ;  /* 0x0000000600007c02 */ /* 0x001fce0008000f00 */
[----:B------:R-:W-:Y:S05]  /*1d50*/  CALL.REL.NOINC `($__internal_10_$__cuda_sm3x_div_rn_noftz_f32_slowpath) ;  /* 0x00000000004c7944 */ /* 0x000fea0003c00000 */
[----:B------:R-:W-:-:S07]  /*1d60*/  MOV R3, R0 ;  /* 0x0000000000037202 */ /* 0x000fce0000000f00 */
.L_x_234:
[----:B------:R-:W-:Y:S05]  /*1d70*/  BSYNC.RECONVERGENT B0 ;  /* 0x0000000000007941 */ /* 0x000fea0003800200 */
.L_x_233:
[----:B------:R-:W-:Y:S01]  /*1d80*/  FADD R10, -R3, R10 ;  /* 0x0000000a030a7221 */ /* 0x000fe20000000100 */
[----:B------:R-:W0:Y:S03]  /*1d90*/  LDC.64 R6, c[0x0][0x388] ;  /* 0x0000e200ff067b82 */ /* 0x000e260000000a00 */
[----:B------:R-:W-:-:S04]  /*1da0*/  FADD R10, R10, -R9 ;  /* 0x800000090a0a7221 */ /* 0x000fc80000000000 */
[----:B------:R-:W-:Y:S02]  /*1db0*/  FFMA R9, R2, R10, R5 ;  /* 0x0000000a02097223 */ /* 0x000fe40000000005 */
[----:B------:R-:W1:Y:S03]  /*1dc0*/  LDC.64 R2, c[0x0][0x380] ;  /* 0x0000e000ff027b82 */ /* 0x000e660000000a00 */
        /* <DEDUP_REMOVED lines=12> */
        .weak           $__internal_10_$__cuda_sm3x_div_rn_noftz_f32_slowpath
        .type           $__internal_10_$__cuda_sm3x_div_rn_noftz_f32_slowpath,@function
        .size           $__internal_10_$__cuda_sm3x_div_rn_noftz_f32_slowpath,(.L_x_567 - $__internal_10_$__cuda_sm3x_div_rn_noftz_f32_slowpath)
$__internal_10_$__cuda_sm3x_div_rn_noftz_f32_slowpath:
        /* <DEDUP_REMOVED lines=34> */
.L_x_236:
        /* <DEDUP_REMOVED lines=51> */
.L_x_243:
[----:B------:R-:W-:-:S04]  /*23e0*/  LOP3.LUT R0, R0, 0x80000000, RZ, 0xc0, !PT ;  /* 0x8000000000007812 */ /* 0x000fc800078ec0ff */
[----:B------:R-:W-:Y:S01]  /*23f0*/  LOP3.LUT R0, R0, 0x7f800000, RZ, 0xfc, !PT ;  /* 0x7f80000000007812 */ /* 0x000fe200078efcff */
[----:B------:R-:W-:Y:S06]  /*2400*/  BRA `(.L_x_244) ;  /* 0x0000000000047947 */ /* 0x000fec0003800000 */
.L_x_242:
[----:B------:R-:W-:-:S07]  /*2410*/  LEA R0, R11, R0, 0x17 ;  /* 0x000000000b007211 */ /* 0x000fce00078eb8ff */
.L_x_244:
[----:B------:R-:W-:Y:S05]  /*2420*/  BSYNC.RECONVERGENT B2 ;  /* 0x0000000000027941 */ /* 0x000fea0003800200 */
.L_x_241:
[----:B------:R-:W-:Y:S05]  /*2430*/  BRA `(.L_x_245) ;  /* 0x0000000000207947 */ /* 0x000fea0003800000 */
.L_x_240:
[----:B------:R-:W-:-:S04]  /*2440*/  LOP3.LUT R0, R0, 0x80000000, R3, 0x48, !PT ;  /* 0x8000000000007812 */ /* 0x000fc800078e4803 */
[----:B------:R-:W-:Y:S01]  /*2450*/  LOP3.LUT R0, R0, 0x7f800000, RZ, 0xfc, !PT ;  /* 0x7f80000000007812 */ /* 0x000fe200078efcff */
[----:B------:R-:W-:Y:S06]  /*2460*/  BRA `(.L_x_245) ;  /* 0x0000000000147947 */ /* 0x000fec0003800000 */
.L_x_239:
[----:B------:R-:W-:Y:S01]  /*2470*/  LOP3.LUT R0, R0, 0x80000000, R3, 0x48, !PT ;  /* 0x8000000000007812 */ /* 0x000fe200078e4803 */
[----:B------:R-:W-:Y:S06]  /*2480*/  BRA `(.L_x_245) ;  /* 0x00000000000c7947 */ /* 0x000fec0003800000 */
.L_x_238:
[----:B------:R-:W0:Y:S01]  /*2490*/  MUFU.RSQ R0, -QNAN ;  /* 0xffc0000000007908 */ /* 0x000e220000001400 */
[----:B------:R-:W-:Y:S05]  /*24a0*/  BRA `(.L_x_245) ;  /* 0x0000000000047947 */ /* 0x000fea0003800000 */
.L_x_237:
[----:B------:R-:W-:-:S07]  /*24b0*/  FADD.FTZ R0, R3, R0 ;  /* 0x0000000003007221 */ /* 0x000fce0000010000 */
.L_x_245:
[----:B------:R-:W-:Y:S05]  /*24c0*/  BSYNC.RECONVERGENT B1 ;  /* 0x0000000000017941 */ /* 0x000fea0003800200 */
.L_x_235:
[----:B------:R-:W-:Y:S01]  /*24d0*/  HFMA2 R17, -RZ, RZ, 0, 0 ;  /* 0x00000000ff117431 */ /* 0x000fe200000001ff */
[----:B------:R-:W-:-:S04]  /*24e0*/  MOV R16, R6 ;  /* 0x0000000600107202 */ /* 0x000fc80000000f00 */
[----:B0-----:R-:W-:Y:S05]  /*24f0*/  RET.REL.NODEC R16 `(_Z8reshot_uPfS_S_S_S_S_S_S_S_S_S_S_fffS_S_S_S_S_S_S_S_) ;  /* 0xffffffd810c07950 */ /* 0x001fea0003c3ffff */
.L_x_246:
        /* <DEDUP_REMOVED lines=16> */
.L_x_567:


//--------------------- .text._Z27stress_backward_propagationPfS_S_S_S_S_S_S_S_S_S_S_S_S_S_fffiS_S_ --------------------------
	.section	.text._Z27stress_backward_propagationPfS_S_S_S_S_S_S_S_S_S_S_S_S_S_fffiS_S_,"ax",@progbits
	.align	128
        .global         _Z27stress_backward_propagationPfS_S_S_S_S_S_S_S_S_S_S_S_S_S_fffiS_S_
        .type           _Z27stress_backward_propagationPfS_S_S_S_S_S_S_S_S_S_S_S_S_S_fffiS_S_,@function
        .size           _Z27stress_backward_propagationPfS_S_S_S_S_S_S_S_S_S_S_S_S_S_fffiS_S_,(.L_x_569 - _Z27stress_backward_propagationPfS_S_S_S_S_S_S_S_S_S_S_S_S_S_fffiS_S_)
        .other          _Z27stress_backward_propagationPfS_S_S_S_S_S_S_S_S_S_S_S_S_S_fffiS_S_,@"STO_CUDA_ENTRY STV_DEFAULT"
_Z27stress_backward_propagationPfS_S_S_S_S_S_S_S_S_S_S_S_S_S_fffiS_S_:
.text._Z27stress_backward_propagationPfS_S_S_S_S_S_S_S_S_S_S_S_S_S_fffiS_S_:
        /* <DEDUP_REMOVED lines=26> */
[--C-:B------:R-:W-:Y:S01]  /*01a0*/  IMAD.WIDE.U32 R18, R11, 0x4, R8.reuse ;  /* 0x000000040b127825 */ /* 0x100fe200078e0008 */
[----:B------:R-:W-:Y:S01]  /*01b0*/  IADD3 R6, PT, PT, R3, -0xbb8, RZ ;  /* 0xfffff44803067810 */ /* 0x000fe20007ffe0ff */
[----:B------:R0:W4:Y:S02]  /*01c0*/  LDG.E R7, desc[UR4][R14.64] ;  /* 0x000000040e077981 */ /* 0x000124000c1e1900 */
[----:B------:R-:W-:-:S02]  /*01d0*/  IMAD.WIDE.U32 R20, R10, 0x4, R8 ;  /* 0x000000040a147825 */ /* 0x000fc400078e0008 */
[----:B------:R-:W4:Y:S01]  /*01e0*/  LDG.E R2, desc[UR4][R4.64] ;  /* 0x0000000404027981 */ /* 0x000f22000c1e1900 */
[----:B------:R-:W-:-:S03]  /*01f0*/  IADD3 R23, PT, PT, R3, -0xe10, RZ ;  /* 0xfffff1f003177810 */ /* 0x000fc60007ffe0ff */
[----:B------:R-:W5:Y:S01]  /*0200*/  LDG.E R19, desc[UR4][R18.64] ;  /* 0x0000000412137981 */ /* 0x000f62000c1e1900 */
[----:B0-----:R-:W-:-:S03]  /*0210*/  IMAD.WIDE.U32 R14, R6, 0x4, R8 ;  /* 0x00000004060e7825 */ /* 0x001fc600078e0008 */
        /* <DEDUP_REMOVED lines=10> */
[----:B------:R-:W-:Y:S01]  /*02c0*/  FMUL R0, R0, 0.096931003034114837646 ;  /* 0x3dc683c300007820 */ /* 0x000fe20000400000 */
[----:B----4-:R-:W-:-:S04]  /*02d0*/  FADD R7, R2, -R7 ;  /* 0x8000000702077221 */ /* 0x010fc80000000000 */
[----:B------:R-:W-:Y:S01]  /*02e0*/  FFMA R0, R7, 1.2213000059127807617, -R0 ;  /* 0x3f9c538f07007823 */ /* 0x000fe20000000800 */
[----:B-----5:R-:W-:Y:S01]  /*02f0*/  FADD R19, R22, -R19 ;  /* 0x8000001316137221 */ /* 0x020fe20000000000 */
[----:B--2---:R-:W0:Y:S03]  /*0300*/  MUFU.RCP R17, R25 ;  /* 0x0000001900117308 */ /* 0x004e260000001000 */
[----:B------:R-:W-:Y:S01]  /*0310*/  FFMA R0, R19, 0.017448000609874725342, R0 ;  /* 0x3c8eef1c13007823 */ /* 0x000fe20000000000 */
[----:B------:R-:W-:-:S04]  /*0320*/  FADD R21, R16, -R21 ;  /* 0x8000001510157221 */ /* 0x000fc80000000000 */
        /* <DEDUP_REMOVED lines=15> */
[----:B------:R-:W-:Y:S05]  /*0420*/  CALL.REL.NOINC `($__internal_12_$__cuda_sm3x_div_rn_noftz_f32_slowpath) ;  /* 0x0000004000207944 */ /* 0x000fea0003c00000 */
[----:B------:R-:W-:-:S07]  /*0430*/  MOV R34, R0 ;  /* 0x0000000000227202 */ /* 0x000fce0000000f00 */
.L_x_248:
[----:B------:R-:W-:Y:S05]  /*0440*/  BSYNC.RECONVERGENT B0 ;  /* 0x0000000000007941 */ /* 0x000fea0003800200 */
.L_x_247:
        /* <DEDUP_REMOVED lines=19> */
[----:B------:R-:W5:Y:S02]  /*0580*/  LDG.E R26, desc[UR4][R26.64] ;  /* 0x000000041a1a7981 */ /* 0x000f64000c1e1900 */
[----:B------:R-:W-:Y:S02]  /*0590*/  IMAD.WIDE.U32 R8, R19, 0x4, R8 ;  /* 0x0000000413087825 */ /* 0x000fe400078e0008 */
[----:B------:R-:W5:Y:S04]  /*05a0*/  LDG.E R14, desc[UR4][R14.64] ;  /* 0x000000040e0e7981 */ /* 0x000f68000c1e1900 */
[----:B------:R-:W5:Y:S01]  /*05b0*/  LDG.E R9, desc[UR4][R8.64] ;  /* 0x0000000408097981 */ /* 0x000f62000c1e1900 */
[----:B------:R-:W-:Y:S01]  /*05c0*/  BSSY.RECONVERGENT B0, `(.L_x_249) ;  /* 0x000001a000007945 */ /* 0x000fe20003800200 */
[----:B---3--:R-:W-:-:S02]  /*05d0*/  FADD R31, -R2, R31 ;  /* 0x0000001f021f7221 */ /* 0x008fc40000000100 */
[----:B0-----:R-:W0:Y:S01]  /*05e0*/  MUFU.RCP R2, R33 ;  /* 0x0000002100027308 */ /* 0x001e220000001000 */
[----:B--2---:R-:W-:-:S04]  /*05f0*/  FADD R0, R0, -R32 ;  /* 0x8000002000007221 */ /* 0x004fc80000000000 */
[----:B------:R-:W-:Y:S01]  /*0600*/  FMUL R0, R0, 0.096931003034114837646 ;  /* 0x3dc683c300007820 */ /* 0x000fe20000400000 */
[----:B----4-:R-:W-:-:S03]  /*0610*/  FADD R29, R29, -R16 ;  /* 0x800000101d1d7221 */ /* 0x010fc60000000000 */
[----:B------:R-:W-:Y:S01]  /*0620*/  FFMA R0, R31, 1.2213000059127807617, -R0 ;  /* 0x3f9c538f1f007823 */ /* 0x000fe20000000800 */
[----:B-----5:R-:W-:-:S03]  /*0630*/  FADD R7, R7, -R26 ;  /* 0x8000001a07077221 */ /* 0x020fc60000000000 */
[----:B------:R-:W-:Y:S01]  /*0640*/  FFMA R0, R29, 0.017448000609874725342, R0 ;  /* 0x3c8eef1c1d007823 */ /* 0x000fe20000000000 */
[----:B------:R-:W-:-:S03]  /*0650*/  FADD R35, R35, -R14 ;  /* 0x8000000e23237221 */ /* 0x000fc60000000000 */
[----:B------:R-:W-:Y:S01]  /*0660*/  FFMA R0, R7, -0.0029672998934984207153, R0 ;  /* 0xbb42770807007823 */ /* 0x000fe20000000000 */
        /* <DEDUP_REMOVED lines=15> */
.L_x_250:
[----:B------:R-:W-:Y:S05]  /*0760*/  BSYNC.RECONVERGENT B0 ;  /* 0x0000000000007941 */ /* 0x000fea0003800200 */
.L_x_249:
[----:B------:R-:W0:Y:S01]  /*0770*/  LDC.64 R14, c[0x0][0x390] ;  /* 0x0000e400ff0e7b82 */ /* 0x000e220000000a00 */
[----:B------:R-:W-:-:S07]  /*0780*/  IADD3 R31, PT, PT, R3, -0x6, RZ ;  /* 0xfffffffa031f7810 */ /* 0x000fce0007ffe0ff */
[----:B------:R-:W1:Y:S01]  /*0790*/  LDC R18, c[0x0][0x400] ;  /* 0x00010000ff127b82 */ /* 0x000e620000000800 */
[----:B0-----:R-:W-:-:S04]  /*07a0*/  IMAD.WIDE.U32 R26, R25, 0x4, R14 ;  /* 0x00000004191a7825 */ /* 0x001fc800078e000e */
[--C-:B------:R-:W-:Y:S01]  /*07b0*/  IMAD.WIDE.U32 R8, R3, 0x4, R14.reuse ;  /* 0x0000000403087825 */ /* 0x100fe200078e000e */
[----:B------:R-:W2:Y:S03]  /*07c0*/  LDG.E R0, desc[UR4][R26.64] ;  /* 0x000000041a007981 */ /* 0x000ea6000c1e1900 */
[--C-:B------:R-:W-:Y:S01]  /*07d0*/  IMAD.WIDE.U32 R24, R21, 0x4, R14.reuse ;  /* 0x0000000415187825 */ /* 0x100fe200078e000e */
[----:B------:R-:W2:Y:S03]  /*07e0*/  LDG.E R7, desc[UR4][R8.64+0x4] ;  /* 0x0000040408077981 */ /* 0x000ea6000c1e1900 */
[--C-:B------:R-:W-:Y:S01]  /*07f0*/  IMAD.WIDE.U32 R28, R23, 0x4, R14.reuse ;  /* 0x00000004171c7825 */ /* 0x100fe200078e000e */
[----:B------:R-:W3:Y:S04]  /*0800*/  LDG.E R4, desc[UR4][R8.64] ;  /* 0x0000000408047981 */ /* 0x000ee8000c1e1900 */
[----:B------:R-:W3:Y:S01]  /*0810*/  LDG.E R25, desc[UR4][R24.64] ;  /* 0x0000000418197981 */ /* 0x000ee2000c1e1900 */
[----:B------:R-:W-:-:S03]  /*0820*/  IMAD.WIDE.U32 R20, R17, 0x4, R14 ;  /* 0x0000000411147825 */ /* 0x000fc600078e000e */
[----:B------:R-:W4:Y:S01]  /*0830*/  LDG.E R2, desc[UR4][R28.64] ;  /* 0x000000041c027981 */ /* 0x000f22000c1e1900 */
[----:B------:R-:W-:-:S03]  /*0840*/  IMAD.WIDE.U32 R16, R19, 0x4, R14 ;  /* 0x0000000413107825 */ /* 0x000fc600078e000e */
        /* <DEDUP_REMOVED lines=14> */
[----:B-1----:R-:W0:Y:S03]  /*0930*/  MUFU.RCP R7, R18 ;  /* 0x0000001200077308 */ /* 0x002e260000001000 */
        /* <DEDUP_REMOVED lines=19> */
.L_x_252:
[----:B------:R-:W-:Y:S05]  /*0a70*/  BSYNC.RECONVERGENT B0 ;  /* 0x0000000000007941 */ /* 0x000fea0003800200 */
.L_x_251:
[----:B------:R-:W0:Y:S01]  /*0a80*/  LDC.64 R14, c[0x0][0x390] ;  /* 0x0000e400ff0e7b82 */ /* 0x000e220000000a00 */
[----:B------:R-:W2:Y:S04]  /*0a90*/  LDG.E R0, desc[UR4][R8.64+0x12c0] ;  /* 0x0012c00408007981 */ /* 0x000ea8000c1e1900 */
[----:B------:R-:W3:Y:S04]  /*0aa0*/  LDG.E R21, desc[UR4][R8.64+0x960] ;  /* 0x0009600408157981 */ /* 0x000ee8000c1e1900 */
[----:B------:R-:W4:Y:S04]  /*0ab0*/  LDG.E R20, desc[UR4][R8.64+0x1c20] ;  /* 0x001c200408147981 */ /* 0x000f28000c1e1900 */
[----:B------:R-:W5:Y:S01]  /*0ac0*/  LDG.E R22, desc[UR4][R8.64+0x2580] ;  /* 0x0025800408167981 */ /* 0x000f62000c1e1900 */
[----:B0-----:R-:W-:-:S04]  /*0ad0*/  IMAD.WIDE.U32 R16, R12, 0x4, R14 ;  /* 0x000000040c107825 */ /* 0x001fc800078e000e */
[--C-:B------:R-:W-:Y:S02]  /*0ae0*/  IMAD.WIDE.U32 R12, R13, 0x4, R14.reuse ;  /* 0x000000040d0c7825 */ /* 0x100fe400078e000e */
[----:B------:R0:W2:Y:S02]  /*0af0*/  LDG.E R17, desc[UR4][R16.64] ;  /* 0x0000000410117981 */ /* 0x0000a4000c1e1900 */
[--C-:B------:R-:W-:Y:S02]  /*0b00*/  IMAD.WIDE.U32 R18, R11, 0x4, R14.reuse ;  /* 0x000000040b127825 */ /* 0x100fe400078e000e */
[----:B------:R-:W4:Y:S02]  /*0b10*/  LDG.E R13, desc[UR4][R12.64] ;  /* 0x000000040c0d7981 */ /* 0x000f24000c1e1900 */
[--C-:B------:R-:W-:Y:S02]  /*0b20*/  IMAD.WIDE.U32 R10, R10, 0x4, R14.reuse ;  /* 0x000000040a0a7825 */ /* 0x100fe400078e000e */
[----:B------:R-:W5:Y:S02]  /*0b30*/  LDG.E R19, desc[UR4][R18.64] ;  /* 0x0000000412137981 */ /* 0x000f64000c1e1900 */
[----:B------:R-:W-:Y:S01]  /*0b40*/  IMAD.WIDE.U32 R6, R6, 0x4, R14 ;  /* 0x0000000406067825 */ /* 0x000fe200078e000e */
[----:B0-----:R-:W0:Y:S01]  /*0b50*/  LDC R16, c[0x0][0x3fc] ;  /* 0x0000ff00ff107b82 */ /* 0x001e220000000800 */
[----:B------:R-:W5:Y:S04]  /*0b60*/  LDG.E R11, desc[UR4][R10.64] ;  /* 0x000000040a0b7981 */ /* 0x000f68000c1e1900 */
        /* <DEDUP_REMOVED lines=9> */
[----:B0-----:R-:W0:Y:S01]  /*0c00*/  MUFU.RCP R17, R16 ;  /* 0x0000001000117308 */ /* 0x001e220000001000 */
[----:B-----5:R-:W-:Y:S02]  /*0c10*/  FADD R19, R22, -R19 ;  /* 0x8000001316137221 */ /* 0x020fe40000000000 */
[----:B------:R-:W-:-:S04]  /*0c20*/  FFMA R0, R13, 0.017448000609874725342, R0 ;  /* 0x3c8eef1c0d007823 */ /* 0x000fc80000000000 */
        /* <DEDUP_REMOVED lines=16> */
[----:B------:R-:W-:Y:S05]  /*0d30*/  CALL.REL.NOINC `($__internal_12_$__cuda_sm3x_div_rn_noftz_f32_slowpath) ;  /* 0x0000003400dc7944 */ /* 0x000fea0003c00000 */
.L_x_254:
[----:B------:R-:W-:Y:S05]  /*0d40*/  BSYNC.RECONVERGENT B0 ;  /* 0x0000000000007941 */ /* 0x000fea0003800200 */
.L_x_253:
[----:B------:R-:W0:Y:S01]  /*0d50*/  LDC.64 R6, c[0x0][0x3e8] ;  /* 0x0000fa00ff067b82 */ /* 0x000e220000000a00 */
[----:B------:R-:W1:Y:S07]  /*0d60*/  LDCU UR6, c[0x0][0x3f8] ;  /* 0x00007f00ff0677ac */ /* 0x000e6e0008000800 */
[----:B------:R-:W2:Y:S08]  /*0d70*/  LDC.64 R16, c[0x0][0x408] ;  /* 0x00010200ff107b82 */ /* 0x000eb00000000a00 */
[----:B------:R-:W3:Y:S01]  /*0d80*/  LDC.64 R8, c[0x0][0x3a8] ;  /* 0x0000ea00ff087b82 */ /* 0x000ee20000000a00 */
[----:B0-----:R-:W-:-:S05]  /*0d90*/  IMAD.WIDE.U32 R6, R3, 0x4, R6 ;  /* 0x0000000403067825 */ /* 0x001fca00078e0006 */
[----:B------:R-:W4:Y:S01]  /*0da0*/  LDG.E R22, desc[UR4][R6.64] ;  /* 0x0000000406167981 */ /* 0x000f22000c1e1900 */
[----:B--2---:R-:W-:-:S05]  /*0db0*/  IMAD.WIDE.U32 R16, R3, 0x4, R16 ;  /* 0x0000000403107825 */ /* 0x004fca00078e0010 */
[----:B------:R-:W2:Y:S01]  /*0dc0*/  LDG.E R4, desc[UR4][R16.64] ;  /* 0x0000000410047981 */ /* 0x000ea2000c1e1900 */
[----:B---3--:R-:W-:-:S05]  /*0dd0*/  IMAD.WIDE.U32 R8, R3, 0x4, R8 ;  /* 0x0000000403087825 */ /* 0x008fca00078e0008 */
[----:B------:R-:W3:Y:S01]  /*0de0*/  LDG.E R18, desc[UR4][R8.64] ;  /* 0x0000000408127981 */ /* 0x000ee2000c1e1900 */
[----:B-1----:R-:W0:Y:S02]  /*0df0*/  F2F.F64.F32 R10, UR6 ;  /* 0x00000006000a7d10 */ /* 0x002e240008201800 */
[----:B0-----:R-:W-:Y:S01]  /*0e00*/  DMUL R10, R10, 0.5 ;  /* 0x3fe000000a0a7828 */ /* 0x001fe20000000000 */
[----:B------:R-:W-:Y:S01]  /*0e10*/  BSSY.RECONVERGENT B0, `(.L_x_255) ;  /* 0x000004c000007945 */ /* 0x000fe20003800200 */
[----:B------:R-:W-:-:S04]  /*0e20*/  MOV R23, 0x3f800000 ;  /* 0x3f80000000177802 */ /* 0x000fc80000000f00 */
[----:B----4-:R-:W0:Y:S02]  /*0e30*/  F2F.F64.F32 R12, R22 ;  /* 0x00000016000c7310 */ /* 0x010e240000201800 */
[----:B0-----:R-:W-:-:S08]  /*0e40*/  DMUL R12, R10, R12 ;  /* 0x0000000c0a0c7228 */ /* 0x001fd00000000000 */
[----:B------:R-:W-:Y:S01]  /*0e50*/  DADD R26, R12, 1 ;  /* 0x3ff000000c1a7429 */ /* 0x000fe20000000000 */
[----:B--2---:R-:W-:-:S05]  /*0e60*/  FSETP.NEU.AND P0, PT, R4, 1, PT ;  /* 0x3f8000000400780b */ /* 0x004fca0003f0d000 */
[----:B------:R-:W0:Y:S04]  /*0e70*/  MUFU.RCP64H R15, R27 ;  /* 0x0000001b000f7308 */ /* 0x000e280000001800 */
[----:B------:R-:W-:-:S04]  /*0e80*/  IADD3 R14, PT, PT, R27, 0x300402, RZ ;  /* 0x003004021b0e7810 */ /* 0x000fc80007ffe0ff */
[----:B---3--:R-:W1:Y:S02]  /*0e90*/  F2F.F64.F32 R18, R18 ;  /* 0x0000001200127310 */ /* 0x008e640000201800 */
[----:B0-----:R-:W-:Y:S01]  /*0ea0*/  DFMA R20, -R26, R14, 1 ;  /* 0x3ff000001a14742b */ /* 0x001fe2000000010e */
[----:B------:R-:W-:Y:S10]  /*0eb0*/  @!P0 BRA `(.L_x_256) ;  /* 0x0000000400048947 */ /* 0x000ff40003800000 */
        /* <DEDUP_REMOVED lines=12> */
[-C--:B------:R-:W-:Y:S02]  /*0f80*/  IADD3 R23, PT, PT, R23, -R24.reuse, RZ ;  /* 0x8000001817177210 */ /* 0x080fe40007ffe0ff */
[----:B------:R-:W-:-:S03]  /*0f90*/  I2FP.F32.S32 R24, R24 ;  /* 0x0000001800187245 */ /* 0x000fc60000201400 */
[C---:B------:R-:W-:Y:S01]  /*0fa0*/  FADD R22, R23.reuse, 1 ;  /* 0x3f80000017167421 */ /* 0x040fe20000000000 */
[----:B------:R-:W-:Y:S01]  /*0fb0*/  FADD R30, R23, -1 ;  /* 0xbf800000171e7421 */ /* 0x000fe20000000000 */
[----:B------:R-:W-:-:S03]  /*0fc0*/  FFMA R28, R24, 1.1920928955078125e-07, R25 ;  /* 0x34000000181c7823 */ /* 0x000fc60000000019 */
[----:B------:R-:W-:Y:S01]  /*0fd0*/  FADD R23, R30, R30 ;  /* 0x0000001e1e177221 */ /* 0x000fe20000000000 */
[----:B------:R-:W0:Y:S01]  /*0fe0*/  MUFU.RCP R22, R22 ;  /* 0x0000001600167308 */ /* 0x000e220000001000 */
[----:B------:R-:W-:Y:S02]  /*0ff0*/  @!P0 FADD R4, R4, R4 ;  /* 0x0000000404048221 */ /* 0x000fe40000000000 */
[----:B0-----:R-:W-:-:S04]  /*1000*/  FMUL R23, R22, R23 ;  /* 0x0000001716177220 */ /* 0x001fc80000400000 */
[----:B------:R-:W-:Y:S01]  /*1010*/  FADD R29, R30, -R23 ;  /* 0x800000171e1d7221 */ /* 0x000fe20000000000 */
[CC--:B------:R-:W-:Y:S01]  /*1020*/  FMUL R25, R23.reuse, R23.reuse ;  /* 0x0000001717197220 */ /* 0x0c0fe20000400000 */
[----:B------:R-:W-:Y:S02]  /*1030*/  FFMA R24, R23, 1.4426950216293334961, R28 ;  /* 0x3fb8aa3b17187823 */ /* 0x000fe4000000001c */
[----:B------:R-:W-:Y:S02]  /*1040*/  FADD R29, R29, R29 ;  /* 0x0000001d1d1d7221 */ /* 0x000fe40000000000 */
[----:B------:R-:W-:Y:S02]  /*1050*/  FADD R28, R28, -R24 ;  /* 0x800000181c1c7221 */ /* 0x000fe40000000000 */
[----:B------:R-:W-:Y:S01]  /*1060*/  FFMA R29, R30, -R23, R29 ;  /* 0x800000171e1d7223 */ /* 0x000fe2000000001d */
[----:B------:R-:W-:Y:S01]  /*1070*/  FFMA R30, R25, R32, 0.0032181653659790754318 ;  /* 0x3b52e7db191e7423 */ /* 0x000fe20000000020 */
[----:B------:R-:W-:-:S02]  /*1080*/  FFMA R28, R23, 1.4426950216293334961, R28 ;  /* 0x3fb8aa3b171c7823 */ /* 0x000fc4000000001c */
[----:B------:R-:W-:Y:S01]  /*1090*/  FMUL R29, R22, R29 ;  /* 0x0000001d161d7220 */ /* 0x000fe20000400000 */
[----:B------:R-:W-:-:S03]  /*10a0*/  FFMA R30, R25, R30, 0.018033718690276145935 ;  /* 0x3c93bb73191e7423 */ /* 0x000fc6000000001e */
[----:B------:R-:W-:Y:S01]  /*10b0*/  FFMA R28, R29, 1.4426950216293334961, R28 ;  /* 0x3fb8aa3b1d1c7823 */ /* 0x000fe2000000001c */
[----:B------:R-:W-:-:S03]  /*10c0*/  FFMA R30, R25, R30, 0.12022458761930465698 ;  /* 0x3df6384f191e7423 */ /* 0x000fc6000000001e */
[----:B------:R-:W-:Y:S01]  /*10d0*/  FFMA R28, R23, 1.9251366722983220825e-08, R28 ;  /* 0x32a55e34171c7823 */ /* 0x000fe2000000001c */
[----:B------:R-:W-:-:S04]  /*10e0*/  FMUL R30, R25, R30 ;  /* 0x0000001e191e7220 */ /* 0x000fc80000400000 */
        /* <DEDUP_REMOVED lines=12> */
[----:B------:R-:W2:Y:S01]  /*11b0*/  F2I.NTZ R28, R22 ;  /* 0x00000016001c7305 */ /* 0x000ea20000203100 */
[----:B0-----:R-:W-:Y:S01]  /*11c0*/  FADD R24, R22, -R23 ;  /* 0x8000001716187221 */ /* 0x001fe20000000000 */
[----:B------:R-:W-:-:S03]  /*11d0*/  FSETP.GT.AND P1, PT, R23, RZ, PT ;  /* 0x000000ff1700720b */ /* 0x000fc60003f24000 */
[----:B------:R-:W-:Y:S01]  /*11e0*/  FADD R24, R24, R25 ;  /* 0x0000001918187221 */ /* 0x000fe20000000000 */
[----:B------:R-:W-:Y:S02]  /*11f0*/  SEL R23, RZ, 0x83000000, P1 ;  /* 0x83000000ff177807 */ /* 0x000fe40000800000 */
[----:B------:R-:W-:Y:S01]  /*1200*/  FSETP.GEU.AND P1, PT, R22, RZ, PT ;  /* 0x000000ff1600720b */ /* 0x000fe20003f2e000 */
[----:B------:R-:W-:Y:S01]  /*1210*/  FFMA R25, R24, R29, 0.0013391353422775864601 ;  /* 0x3aaf85ed18197423 */ /* 0x000fe2000000001d */
[----:B--2---:R-:W-:-:S03]  /*1220*/  LEA R28, R28, -R23, 0x17 ;  /* 0x800000171c1c7211 */ /* 0x004fc600078eb8ff */
[----:B------:R-:W-:-:S04]  /*1230*/  FFMA R25, R24, R25, 0.0096188392490148544312 ;  /* 0x3c1d985618197423 */ /* 0x000fc80000000019 */
[----:B------:R-:W-:-:S04]  /*1240*/  FFMA R25, R24, R25, 0.055503588169813156128 ;  /* 0x3d6357bb18197423 */ /* 0x000fc80000000019 */
[----:B------:R-:W-:-:S04]  /*1250*/  FFMA R25, R24, R25, 0.24022644758224487305 ;  /* 0x3e75fdec18197423 */ /* 0x000fc80000000019 */
[C---:B------:R-:W-:Y:S01]  /*1260*/  FFMA R29, R24.reuse, R25, 0.69314718246459960938 ;  /* 0x3f317218181d7423 */ /* 0x040fe20000000019 */
[----:B------:R-:W-:Y:S02]  /*1270*/  IADD3 R25, PT, PT, R23, 0x7f000000, RZ ;  /* 0x7f00000017197810 */ /* 0x000fe40007ffe0ff */
[----:B------:R-:W-:Y:S01]  /*1280*/  FSEL R23, RZ, +INF , !P1 ;  /* 0x7f800000ff177808 */ /* 0x000fe20004800000 */
[----:B------:R-:W-:-:S04]  /*1290*/  FFMA R24, R24, R29, 1 ;  /* 0x3f80000018187423 */ /* 0x000fc8000000001d */
[----:B------:R-:W-:-:S04]  /*12a0*/  FMUL R25, R25, R24 ;  /* 0x0000001819197220 */ /* 0x000fc80000400000 */
[----:B------:R-:W-:Y:S01]  /*12b0*/  @!P2 FMUL R23, R28, R25 ;  /* 0x000000191c17a220 */ /* 0x000fe20000400000 */
[----:B------:R-:W-:-:S07]  /*12c0*/  @!P0 LOP3.LUT R23, R4, 0x7fffffff, RZ, 0xc0, !PT ;  /* 0x7fffffff04178812 */ /* 0x000fce00078ec0ff */
.L_x_256:
[----:B------:R-:W-:Y:S05]  /*12d0*/  BSYNC.RECONVERGENT B0 ;  /* 0x0000000000007941 */ /* 0x000fea0003800200 */
.L_x_255:
[----:B------:R-:W-:Y:S01]  /*12e0*/  FMUL R25, R23, UR6 ;  /* 0x0000000617197c20 */ /* 0x000fe20008400000 */
[----:B------:R-:W-:Y:S01]  /*12f0*/  DFMA R22, R20, R20, R20 ;  /* 0x000000141416722b */ /* 0x000fe20000000014 */
[----:B------:R-:W-:Y:S01]  /*1300*/  FSETP.GEU.AND P0, PT, |R14|, 5.8789094863358348022e-39, PT ;  /* 0x004004020e00780b */ /* 0x000fe20003f0e200 */
[----:B------:R-:W-:Y:S01]  /*1310*/  DADD R12, -R12, 1 ;  /* 0x3ff000000c0c7429 */ /* 0x000fe20000000100 */
[----:B------:R-:W-:Y:S01]  /*1320*/  FMUL R20, R25, R34 ;  /* 0x0000002219147220 */ /* 0x000fe20000400000 */
[----:B------:R-:W-:Y:S04]  /*1330*/  BSSY.RECONVERGENT B0, `(.L_x_257) ;  /* 0x000000b000007945 */ /* 0x000fe80003800200 */
[----:B------:R-:W-:Y:S01]  /*1340*/  DFMA R22, R14, R22, R14 ;  /* 0x000000160e16722b */ /* 0x000fe2000000000e */
[----:B------:R-:W1:Y:S07]  /*1350*/  F2F.F64.F32 R20, R20 ;  /* 0x0000001400147310 */ /* 0x000e6e0000201800 */
[----:B------:R-:W-:-:S02]  /*1360*/  DFMA R24, -R26, R22, 1 ;  /* 0x3ff000001a18742b */ /* 0x000fc40000000116 */
[----:B-1----:R-:W-:-:S06]  /*1370*/  DFMA R12, R12, R18, R20 ;  /* 0x000000120c0c722b */ /* 0x002fcc0000000014 */
[----:B------:R-:W-:Y:S01]  /*1380*/  DFMA R32, R22, R24, R22 ;  /* 0x000000181620722b */ /* 0x000fe20000000016 */
[----:B------:R-:W-:Y:S10]  /*1390*/  @P0 BRA `(.L_x_258) ;  /* 0x0000000000100947 */ /* 0x000ff40003800000 */
[----:B------:R-:W-:Y:S02]  /*13a0*/  LOP3.LUT R30, R27, 0x7fffffff, RZ, 0xc0, !PT ;  /* 0x7fffffff1b1e7812 */ /* 0x000fe400078ec0ff */
[----:B------:R-:W-:Y:S02]  /*13b0*/  MOV R4, 0x13e0 ;  /* 0x000013e000047802 */ /* 0x000fe40000000f00 */
[----:B------:R-:W-:-:S07]  /*13c0*/  IADD3 R30, PT, PT, R30, -0x100000, RZ ;  /* 0xfff000001e1e7810 */ /* 0x000fce0007ffe0ff */
[----:B------:R-:W-:Y:S05]  /*13d0*/  CALL.REL.NOINC `($__internal_11_$__cuda_sm20_dblrcp_rn_slowpath_v3) ;  /* 0x0000002c00987944 */ /* 0x000fea0003c00000 */
.L_x_258:
[----:B------:R-:W-:Y:S05]  /*13e0*/  BSYNC.RECONVERGENT B0 ;  /* 0x0000000000007941 */ /* 0x000fea0003800200 */
.L_x_257:
[----:B------:R-:W0:Y:S01]  /*13f0*/  LDC.64 R14, c[0x0][0x3f0] ;  /* 0x0000fc00ff0e7b82 */ /* 0x000e220000000a00 */
[----:B------:R-:W-:-:S10]  /*1400*/  DMUL R32, R12, R32 ;  /* 0x000000200c207228 */ /* 0x000fd40000000000 */
[----:B------:R-:W1:Y:S01]  /*1410*/  F2F.F32.F64 R33, R32 ;  /* 0x0000002000217310 */ /* 0x000e620000301000 */
[C---:B0-----:R-:W-:Y:S01]  /*1420*/  IMAD.WIDE.U32 R12, R3.reuse, 0x4, R14 ;  /* 0x00000004030c7825 */ /* 0x041fe200078e000e */
[----:B-1----:R0:W-:Y:S01]  /*1430*/  STG.E desc[UR4][R8.64], R33 ;  /* 0x0000002108007986 */ /* 0x0021e2000c101904 */
[----:B------:R-:W1:Y:S03]  /*1440*/  LDC.64 R14, c[0x0][0x3b8] ;  /* 0x0000ee00ff0e7b82 */ /* 0x000e660000000a00 */
[----:B------:R-:W2:Y:S04]  /*1450*/  LDG.E R22, desc[UR4][R12.64] ;  /* 0x000000040c167981 */ /* 0x000ea8000c1e1900 */
[----:B------:R-:W3:Y:S01]  /*1460*/  LDG.E R16, desc[UR4][R16.64] ;  /* 0x0000000410107981 */ /* 0x000ee2000c1e1900 */
[----:B-1----:R-:W-:-:S05]  /*1470*/  IMAD.WIDE.U32 R14, R3, 0x4, R14 ;  /* 0x00000004030e7825 */ /* 0x002fca00078e000e */
[----:B------:R0:W5:Y:S01]  /*1480*/  LDG.E R4, desc[UR4][R14.64] ;  /* 0x000000040e047981 */ /* 0x000162000c1e1900 */
[----:B------:R-:W-:Y:S01]  /*1490*/  BSSY.RECONVERGENT B0, `(.L_x_259) ;  /* 0x0000049000007945 */ /* 0x000fe20003800200 */
[----:B------:R-:W-:Y:S01]  /*14a0*/  MOV R24, 0x3f800000 ;  /* 0x3f80000000187802 */ /* 0x000fe20000000f00 */
[----:B--2---:R-:W1:Y:S01]  /*14b0*/  F2F.F64.F32 R18, R22 ;  /* 0x0000001600127310 */ /* 0x004e620000201800 */
[----:B---3--:R-:W-:Y:S01]  /*14c0*/  FSETP.NEU.AND P0, PT, R16, 1, PT ;  /* 0x3f8000001000780b */ /* 0x008fe20003f0d000 */
[----:B-1----:R-:W-:-:S08]  /*14d0*/  DMUL R18, R10, R18 ;  /* 0x000000120a127228 */ /* 0x002fd00000000000 */
[----:B------:R-:W-:-:S06]  /*14e0*/  DADD R26, R18, 1 ;  /* 0x3ff00000121a7429 */ /* 0x000fcc0000000000 */
[----:B------:R0:W1:Y:S01]  /*14f0*/  MUFU.RCP64H R21, R27 ;  /* 0x0000001b00157308 */ /* 0x0000620000001800 */
[----:B------:R-:W-:Y:S05]  /*1500*/  @!P0 BRA `(.L_x_260) ;  /* 0x0000000400048947 */ /* 0x000fea0003800000 */
        /* <DEDUP_REMOVED lines=18> */
[----:B------:R-:W2:Y:S01]  /*1630*/  MUFU.RCP R17, R17 ;  /* 0x0000001100117308 */ /* 0x000ea20000001000 */
[----:B------:R-:W-:Y:S02]  /*1640*/  @!P0 FADD R16, R16, R16 ;  /* 0x0000001010108221 */ /* 0x000fe40000000000 */
[----:B--2---:R-:W-:-:S04]  /*1650*/  FMUL R23, R17, R24 ;  /* 0x0000001811177220 */ /* 0x004fc80000400000 */
        /* <DEDUP_REMOVED lines=21> */
[----:B------:R-:W2:Y:S01]  /*17b0*/  FRND R24, R17 ;  /* 0x0000001100187307 */ /* 0x000ea20000201000 */
[----:B------:R-:W-:Y:S01]  /*17c0*/  FADD R23, R23, -R22 ;  /* 0x8000001617177221 */ /* 0x000fe20000000000 */
[----:B------:R-:W-:Y:S01]  /*17d0*/  FFMA R28, R28, 2, -R17 ;  /* 0x400000001c1c7823 */ /* 0x000fe20000000811 */
[----:B------:R-:W-:-:S03]  /*17e0*/  FSETP.GT.AND P2, PT, |R17|, 152, PT ;  /* 0x431800001100780b */ /* 0x000fc60003f44200 */
[----:B------:R-:W-:Y:S02]  /*17f0*/  FFMA R23, R23, 2, R28 ;  /* 0x4000000017177823 */ /* 0x000fe4000000001c */
[----:B------:R-:W3:Y:S01]  /*1800*/  F2I.NTZ R28, R17 ;  /* 0x00000011001c7305 */ /* 0x000ee20000203100 */
[----:B--2---:R-:W-:Y:S01]  /*1810*/  FADD R22, R17, -R24 ;  /* 0x8000001811167221 */ /* 0x004fe20000000000 */
        /* <DEDUP_REMOVED lines=10> */
[----:B---3--:R-:W-:Y:S01]  /*18c0*/  LEA R28, R28, -R23, 0x17 ;  /* 0x800000171c1c7211 */ /* 0x008fe200078eb8ff */
[----:B------:R-:W-:Y:S01]  /*18d0*/  FFMA R22, R22, R29, 1 ;  /* 0x3f80000016167423 */ /* 0x000fe2000000001d */
[----:B------:R-:W-:-:S03]  /*18e0*/  FSEL R24, RZ, +INF , !P1 ;  /* 0x7f800000ff187808 */ /* 0x000fc60004800000 */
[----:B------:R-:W-:-:S04]  /*18f0*/  FMUL R25, R25, R22 ;  /* 0x0000001619197220 */ /* 0x000fc80000400000 */
[----:B------:R-:W-:Y:S01]  /*1900*/  @!P2 FMUL R24, R28, R25 ;  /* 0x000000191c18a220 */ /* 0x000fe20000400000 */
[----:B------:R-:W-:-:S07]  /*1910*/  @!P0 LOP3.LUT R24, R16, 0x7fffffff, RZ, 0xc0, !PT ;  /* 0x7fffffff10188812 */ /* 0x000fce00078ec0ff */
.L_x_260:
[----:B------:R-:W-:Y:S05]  /*1920*/  BSYNC.RECONVERGENT B0 ;  /* 0x0000000000007941 */ /* 0x000fea0003800200 */
.L_x_259:
[----:B------:R-:W2:Y:S01]  /*1930*/  LDCU UR6, c[0x0][0x3f8] ;  /* 0x00007f00ff0677ac */ /* 0x000ea20008000800 */
[----:B------:R-:W-:Y:S01]  /*1940*/  IADD3 R20, PT, PT, R27, 0x300402, RZ ;  /* 0x003004021b147810 */ /* 0x000fe20007ffe0ff */
[----:B-----5:R-:W-:Y:S01]  /*1950*/  F2F.F64.F32 R16, R4 ;  /* 0x0000000400107310 */ /* 0x020fe20000201800 */
[----:B------:R-:W-:Y:S01]  /*1960*/  DADD R18, -R18, 1 ;  /* 0x3ff0000012127429 */ /* 0x000fe20000000100 */
[----:B------:R-:W-:Y:S01]  /*1970*/  BSSY.RECONVERGENT B0, `(.L_x_261) ;  /* 0x0000010000007945 */ /* 0x000fe20003800200 */
[----:B------:R-:W-:Y:S02]  /*1980*/  FSETP.GEU.AND P0, PT, |R20|, 5.8789094863358348022e-39, PT ;  /* 0x004004021400780b */ /* 0x000fe40003f0e200 */
[----:B-1----:R-:W-:-:S08]  /*1990*/  DFMA R22, -R26, R20, 1 ;  /* 0x3ff000001a16742b */ /* 0x002fd00000000114 */
[----:B------:R-:W-:Y:S01]  /*19a0*/  DFMA R22, R22, R22, R22 ;  /* 0x000000161616722b */ /* 0x000fe20000000016 */
[----:B--2---:R-:W-:-:S04]  /*19b0*/  FMUL R25, R24, UR6 ;  /* 0x0000000618197c20 */ /* 0x004fc80008400000 */
[----:B------:R-:W-:-:S03]  /*19c0*/  FMUL R25, R25, R2 ;  /* 0x0000000219197220 */ /* 0x000fc60000400000 */
[----:B------:R-:W-:-:S03]  /*19d0*/  DFMA R22, R20, R22, R20 ;  /* 0x000000161416722b */ /* 0x000fc60000000014 */
[----:B------:R-:W1:Y:S05]  /*19e0*/  F2F.F64.F32 R24, R25 ;  /* 0x0000001900187310 */ /* 0x000e6a0000201800 */
[----:B------:R-:W-:-:S08]  /*19f0*/  DFMA R28, -R26, R22, 1 ;  /* 0x3ff000001a1c742b */ /* 0x000fd00000000116 */
[----:B0-----:R-:W-:Y:S02]  /*1a00*/  DFMA R32, R22, R28, R22 ;  /* 0x0000001c1620722b */ /* 0x001fe40000000016 */
[----:B-1----:R-:W-:Y:S01]  /*1a10*/  DFMA R16, R18, R16, R24 ;  /* 0x000000101210722b */ /* 0x002fe20000000018 */
[----:B------:R-:W-:Y:S10]  /*1a20*/  @P0 BRA `(.L_x_262) ;  /* 0x0000000000100947 */ /* 0x000ff40003800000 */
[----:B------:R-:W-:Y:S02]  /*1a30*/  LOP3.LUT R30, R27, 0x7fffffff, RZ, 0xc0, !PT ;  /* 0x7fffffff1b1e7812 */ /* 0x000fe400078ec0ff */
[----:B------:R-:W-:Y:S02]  /*1a40*/  MOV R4, 0x1a70 ;  /* 0x00001a7000047802 */ /* 0x000fe40000000f00 */
[----:B------:R-:W-:-:S07]  /*1a50*/  IADD3 R30, PT, PT, R30, -0x100000, RZ ;  /* 0xfff000001e1e7810 */ /* 0x000fce0007ffe0ff */
[----:B------:R-:W-:Y:S05]  /*1a60*/  CALL.REL.NOINC `($__internal_11_$__cuda_sm20_dblrcp_rn_slowpath_v3) ;  /* 0x0000002400f47944 */ /* 0x000fea0003c00000 */
.L_x_262:
[----:B------:R-:W-:Y:S05]  /*1a70*/  BSYNC.RECONVERGENT B0 ;  /* 0x0000000000007941 */ /* 0x000fea0003800200 */
.L_x_261:
[----:B------:R-:W-:Y:S01]  /*1a80*/  DMUL R32, R16, R32 ;  /* 0x0000002010207228 */ /* 0x000fe20000000000 */
[----:B------:R-:W0:Y:S08]  /*1a90*/  LDC.64 R18, c[0x0][0x3b0] ;  /* 0x0000ec00ff127b82 */ /* 0x000e300000000a00 */
[----:B------:R-:W1:Y:S01]  /*1aa0*/  LDC.64 R16, c[0x0][0x410] ;  /* 0x00010400ff107b82 */ /* 0x000e620000000a00 */
[----:B------:R-:W2:Y:S02]  /*1ab0*/  F2F.F32.F64 R33, R32 ;  /* 0x0000002000217310 */ /* 0x000ea40000301000 */
[----:B--2---:R2:W-:Y:S04]  /*1ac0*/  STG.E desc[UR4][R14.64], R33 ;  /* 0x000000210e007986 */ /* 0x0045e8000c101904 */
[----:B------:R-:W3:Y:S01]  /*1ad0*/  LDG.E R23, desc[UR4][R6.64] ;  /* 0x0000000406177981 */ /* 0x000ee2000c1e1900 */
[----:B-1----:R-:W-:-:S05]  /*1ae0*/  IMAD.WIDE.U32 R16, R3, 0x4, R16 ;  /* 0x0000000403107825 */ /* 0x002fca00078e0010 */
[----:B------:R-:W4:Y:S01]  /*1af0*/  LDG.E R4, desc[UR4][R16.64] ;  /* 0x0000000410047981 */ /* 0x000f22000c1e1900 */
[----:B0-----:R-:W-:-:S05]  /*1b00*/  IMAD.WIDE.U32 R18, R3, 0x4, R18 ;  /* 0x0000000403127825 */ /* 0x001fca00078e0012 */
[----:B------:R2:W5:Y:S01]  /*1b10*/  LDG.E R22, desc[UR4][R18.64] ;  /* 0x0000000412167981 */ /* 0x000562000c1e1900 */
[----:B------:R-:W-:Y:S01]  /*1b20*/  BSSY.RECONVERGENT B0, `(.L_x_263) ;  /* 0x0000049000007945 */ /* 0x000fe20003800200 */
[----:B------:R-:W-:Y:S01]  /*1b30*/  MOV R28, 0x3f800000 ;  /* 0x3f800000001c7802 */ /* 0x000fe20000000f00 */
[----:B---3--:R-:W0:Y:S01]  /*1b40*/  F2F.F64.F32 R30, R23 ;  /* 0x00000017001e7310 */ /* 0x008e220000201800 */
[----:B----4-:R-:W-:Y:S01]  /*1b50*/  FSETP.NEU.AND P0, PT, R4, 1, PT ;  /* 0x3f8000000400780b */ /* 0x010fe20003f0d000 */
[----:B0-----:R-:W-:-:S08]  /*1b60*/  DMUL R30, R10, R30 ;  /* 0x0000001e0a1e7228 */ /* 0x001fd00000000000 */
[----:B------:R-:W-:-:S06]  /*1b70*/  DADD R26, R30, 1 ;  /* 0x3ff000001e1a7429 */ /* 0x000fcc0000000000 */
[----:B------:R2:W0:Y:S01]  /*1b80*/  MUFU.RCP64H R21, R27 ;  /* 0x0000001b00157308 */ /* 0x0004220000001800 */
[----:B------:R-:W-:Y:S05]  /*1b90*/  @!P0 BRA `(.L_x_264) ;  /* 0x0000000400048947 */ /* 0x000fea0003800000 */
        /* <DEDUP_REMOVED lines=16> */
[----:B------:R-:W1:Y:S01]  /*1ca0*/  MUFU.RCP R23, R23 ;  /* 0x0000001700177308 */ /* 0x000e620000001000 */
[----:B------:R-:W-:Y:S01]  /*1cb0*/  HFMA2 R28, -RZ, RZ, 0.771484375, 0.21533203125 ;  /* 0x3a2c32e4ff1c7431 */ /* 0x000fe200000001ff */
[----:B------:R-:W-:-:S13]  /*1cc0*/  FSETP.NEU.AND P0, PT, R4, RZ, P0 ;  /* 0x000000ff0400720b */ /* 0x000fda000070d000 */
[----:B------:R-:W-:Y:S01]  /*1cd0*/  @!P0 FADD R4, R4, R4 ;  /* 0x0000000404048221 */ /* 0x000fe20000000000 */
[----:B-1----:R-:W-:-:S04]  /*1ce0*/  FMUL R24, R23, R24 ;  /* 0x0000001817187220 */ /* 0x002fc80000400000 */
        /* <DEDUP_REMOVED lines=17> */
[----:B------:R-:W-:-:S03]  /*1e00*/  MOV R32, 0x391fcb8e ;  /* 0x391fcb8e00207802 */ /* 0x000fc60000000f00 */
[----:B------:R-:W-:-:S04]  /*1e10*/  FADD R25, R28, R29 ;  /* 0x0000001d1c197221 */ /* 0x000fc80000000000 */
[----:B------:R-:W-:Y:S01]  /*1e20*/  FMUL R24, R25, 2 ;  /* 0x4000000019187820 */ /* 0x000fe20000400000 */
[----:B------:R-:W-:-:S03]  /*1e30*/  FADD R28, -R28, R25 ;  /* 0x000000191c1c7221 */ /* 0x000fc60000000100 */
[----:B------:R-:W1:Y:S01]  /*1e40*/  FRND R23, R24 ;  /* 0x0000001800177307 */ /* 0x000e620000201000 */
[----:B------:R-:W-:Y:S01]  /*1e50*/  FADD R28, R29, -R28 ;  /* 0x8000001c1d1c7221 */ /* 0x000fe20000000000 */
[----:B------:R-:W-:Y:S01]  /*1e60*/  FFMA R25, R25, 2, -R24 ;  /* 0x4000000019197823 */ /* 0x000fe20000000818 */
[----:B------:R-:W-:-:S03]  /*1e70*/  FSETP.GT.AND P2, PT, |R24|, 152, PT ;  /* 0x431800001800780b */ /* 0x000fc60003f44200 */
[----:B------:R-:W-:Y:S01]  /*1e80*/  FFMA R28, R28, 2, R25 ;  /* 0x400000001c1c7823 */ /* 0x000fe20000000019 */
[----:B-1----:R-:W-:Y:S01]  /*1e90*/  FADD R25, R24, -R23 ;  /* 0x8000001718197221 */ /* 0x002fe20000000000 */
[----:B------:R-:W-:-:S03]  /*1ea0*/  FSETP.GT.AND P1, PT, R23, RZ, PT ;  /* 0x000000ff1700720b */ /* 0x000fc60003f24000 */
[----:B------:R-:W-:Y:S01]  /*1eb0*/  FADD R25, R25, R28 ;  /* 0x0000001c19197221 */ /* 0x000fe20000000000 */
[----:B------:R-:W-:Y:S02]  /*1ec0*/  SEL R23, RZ, 0x83000000, P1 ;  /* 0x83000000ff177807 */ /* 0x000fe40000800000 */
[----:B------:R-:W-:Y:S01]  /*1ed0*/  FSETP.GEU.AND P1, PT, R24, RZ, PT ;  /* 0x000000ff1800720b */ /* 0x000fe20003f2e000 */
[----:B------:R-:W-:Y:S01]  /*1ee0*/  FFMA R28, R25, R32, 0.0013391353422775864601 ;  /* 0x3aaf85ed191c7423 */ /* 0x000fe20000000020 */
[----:B------:R-:W-:-:S03]  /*1ef0*/  IADD3 R29, PT, PT, R23, 0x7f000000, RZ ;  /* 0x7f000000171d7810 */ /* 0x000fc60007ffe0ff */
[C---:B------:R-:W-:Y:S02]  /*1f00*/  FFMA R32, R25.reuse, R28, 0.0096188392490148544312 ;  /* 0x3c1d985619207423 */ /* 0x040fe4000000001c */
[----:B------:R-:W1:Y:S02]  /*1f10*/  F2I.NTZ R28, R24 ;  /* 0x00000018001c7305 */ /* 0x000e640000203100 */
[----:B------:R-:W-:-:S04]  /*1f20*/  FFMA R32, R25, R32, 0.055503588169813156128 ;  /* 0x3d6357bb19207423 */ /* 0x000fc80000000020 */
[----:B------:R-:W-:-:S04]  /*1f30*/  FFMA R32, R25, R32, 0.24022644758224487305 ;  /* 0x3e75fdec19207423 */ /* 0x000fc80000000020 */
[----:B------:R-:W-:-:S04]  /*1f40*/  FFMA R32, R25, R32, 0.69314718246459960938 ;  /* 0x3f31721819207423 */ /* 0x000fc80000000020 */
[----:B------:R-:W-:Y:S01]  /*1f50*/  FFMA R32, R25, R32, 1 ;  /* 0x3f80000019207423 */ /* 0x000fe20000000020 */
[----:B-1----:R-:W-:Y:S02]  /*1f60*/  LEA R23, R28, -R23, 0x17 ;  /* 0x800000171c177211 */ /* 0x002fe400078eb8ff */
[----:B------:R-:W-:Y:S01]  /*1f70*/  FSEL R28, RZ, +INF , !P1 ;  /* 0x7f800000ff1c7808 */ /* 0x000fe20004800000 */
[----:B------:R-:W-:-:S04]  /*1f80*/  FMUL R32, R29, R32 ;  /* 0x000000201d207220 */ /* 0x000fc80000400000 */
[----:B------:R-:W-:Y:S01]  /*1f90*/  @!P2 FMUL R28, R23, R32 ;  /* 0x00000020171ca220 */ /* 0x000fe20000400000 */
[----:B------:R-:W-:-:S07]  /*1fa0*/  @!P0 LOP3.LUT R28, R4, 0x7fffffff, RZ, 0xc0, !PT ;  /* 0x7fffffff041c8812 */ /* 0x000fce00078ec0ff */
.L_x_264:
[----:B------:R-:W-:Y:S05]  /*1fb0*/  BSYNC.RECONVERGENT B0 ;  /* 0x0000000000007941 */ /* 0x000fea0003800200 */
.L_x_263:
[----:B------:R-:W1:Y:S01]  /*1fc0*/  LDCU UR6, c[0x0][0x3f8] ;  /* 0x00007f00ff0677ac */ /* 0x000e620008000800 */
[----:B------:R-:W-:Y:S01]  /*1fd0*/  IADD3 R20, PT, PT, R27, 0x300402, RZ ;  /* 0x003004021b147810 */ /* 0x000fe20007ffe0ff */
[----:B-----5:R-:W-:Y:S01]  /*1fe0*/  F2F.F64.F32 R22, R22 ;  /* 0x0000001600167310 */ /* 0x020fe20000201800 */
[----:B------:R-:W-:Y:S01]  /*1ff0*/  DADD R30, -R30, 1 ;  /* 0x3ff000001e1e7429 */ /* 0x000fe20000000100 */
[----:B------:R-:W-:Y:S01]  /*2000*/  BSSY.RECONVERGENT B0, `(.L_x_265) ;  /* 0x0000010000007945 */ /* 0x000fe20003800200 */
[----:B------:R-:W-:Y:S02]  /*2010*/  FSETP.GEU.AND P0, PT, |R20|, 5.8789094863358348022e-39, PT ;  /* 0x004004021400780b */ /* 0x000fe40003f0e200 */
[----:B0-----:R-:W-:-:S08]  /*2020*/  DFMA R24, -R26, R20, 1 ;  /* 0x3ff000001a18742b */ /* 0x001fd00000000114 */
[----:B------:R-:W-:Y:S01]  /*2030*/  DFMA R24, R24, R24, R24 ;  /* 0x000000181818722b */ /* 0x000fe20000000018 */
[----:B-1----:R-:W-:-:S04]  /*2040*/  FMUL R29, R28, UR6 ;  /* 0x000000061c1d7c20 */ /* 0x002fc80008400000 */
[----:B------:R-:W-:-:S03]  /*2050*/  FMUL R4, R29, R0 ;  /* 0x000000001d047220 */ /* 0x000fc60000400000 */
[----:B------:R-:W-:Y:S01]  /*2060*/  DFMA R24, R20, R24, R20 ;  /* 0x000000181418722b */ /* 0x000fe20000000014 */
[----:B--2---:R-:W0:Y:S07]  /*2070*/  F2F.F64.F32 R32, R4 ;  /* 0x0000000400207310 */ /* 0x004e2e0000201800 */
[----:B------:R-:W-:Y:S02]  /*2080*/  DFMA R28, -R26, R24, 1 ;  /* 0x3ff000001a1c742b */ /* 0x000fe40000000118 */
[----:B0-----:R-:W-:-:S06]  /*2090*/  DFMA R20, R30, R22, -R32 ;  /* 0x000000161e14722b */ /* 0x001fcc0000000820 */
[----:B------:R-:W-:Y:S01]  /*20a0*/  DFMA R32, R24, R28, R24 ;  /* 0x0000001c1820722b */ /* 0x000fe20000000018 */
[----:B------:R-:W-:Y:S10]  /*20b0*/  @P0 BRA `(.L_x_266) ;  /* 0x0000000000100947 */ /* 0x000ff40003800000 */
[----:B------:R-:W-:Y:S02]  /*20c0*/  LOP3.LUT R30, R27, 0x7fffffff, RZ, 0xc0, !PT ;  /* 0x7fffffff1b1e7812 */ /* 0x000fe400078ec0ff */
[----:B------:R-:W-:Y:S02]  /*20d0*/  MOV R4, 0x2100 ;  /* 0x0000210000047802 */ /* 0x000fe40000000f00 */
[----:B------:R-:W-:-:S07]  /*20e0*/  IADD3 R30, PT, PT, R30, -0x100000, RZ ;  /* 0xfff000001e1e7810 */ /* 0x000fce0007ffe0ff */
[----:B------:R-:W-:Y:S05]  /*20f0*/  CALL.REL.NOINC `($__internal_11_$__cuda_sm20_dblrcp_rn_slowpath_v3) ;  /* 0x0000002000507944 */ /* 0x000fea0003c00000 */
.L_x_266:
[----:B------:R-:W-:Y:S05]  /*2100*/  BSYNC.RECONVERGENT B0 ;  /* 0x0000000000007941 */ /* 0x000fea0003800200 */
.L_x_265:
[----:B------:R-:W-:Y:S01]  /*2110*/  DMUL R32, R20, R32 ;  /* 0x0000002014207228 */ /* 0x000fe20000000000 */
[----:B------:R-:W0:Y:S09]  /*2120*/  LDC.64 R20, c[0x0][0x3c0] ;  /* 0x0000f000ff147b82 */ /* 0x000e320000000a00 */
[----:B------:R-:W1:Y:S02]  /*2130*/  F2F.F32.F64 R33, R32 ;  /* 0x0000002000217310 */ /* 0x000e640000301000 */
[----:B-1----:R1:W-:Y:S04]  /*2140*/  STG.E desc[UR4][R18.64], R33 ;  /* 0x0000002112007986 */ /* 0x0023e8000c101904 */
[----:B------:R-:W2:Y:S04]  /*2150*/  LDG.E R23, desc[UR4][R12.64] ;  /* 0x000000040c177981 */ /* 0x000ea8000c1e1900 */
[----:B------:R-:W3:Y:S01]  /*2160*/  LDG.E R22, desc[UR4][R16.64] ;  /* 0x0000000410167981 */ /* 0x000ee2000c1e1900 */
[----:B0-----:R-:W-:-:S05]  /*2170*/  IMAD.WIDE.U32 R20, R3, 0x4, R20 ;  /* 0x0000000403147825 */ /* 0x001fca00078e0014 */
[----:B------:R1:W5:Y:S01]  /*2180*/  LDG.E R35, desc[UR4][R20.64] ;  /* 0x0000000414237981 */ /* 0x000362000c1e1900 */
[----:B------:R-:W-:Y:S01]  /*2190*/  BSSY.RECONVERGENT B0, `(.L_x_267) ;  /* 0x0000049000007945 */ /* 0x000fe20003800200 */
[----:B------:R-:W-:Y:S01]  /*21a0*/  MOV R4, 0x3f800000 ;  /* 0x3f80000000047802 */ /* 0x000fe20000000f00 */
[----:B--2---:R-:W0:Y:S01]  /*21b0*/  F2F.F64.F32 R30, R23 ;  /* 0x00000017001e7310 */ /* 0x004e220000201800 */
[----:B---3--:R-:W-:Y:S01]  /*21c0*/  FSETP.NEU.AND P0, PT, R22, 1, PT ;  /* 0x3f8000001600780b */ /* 0x008fe20003f0d000 */
        /* <DEDUP_REMOVED lines=13> */
[----:B------:R-:W-:-:S03]  /*22a0*/  I2FP.F32.S32 R23, R23 ;  /* 0x0000001700177245 */ /* 0x000fc60000201400 */
[C---:B------:R-:W-:Y:S01]  /*22b0*/  FADD R36, R4.reuse, 1 ;  /* 0x3f80000004247421 */ /* 0x040fe20000000000 */
[----:B------:R-:W-:-:S03]  /*22c0*/  FADD R29, R4, -1 ;  /* 0xbf800000041d7421 */ /* 0x000fc60000000000 */
[----:B------:R-:W2:Y:S01]  /*22d0*/  MUFU.RCP R28, R36 ;  /* 0x00000024001c7308 */ /* 0x000ea20000001000 */
[----:B-1----:R-:W-:-:S04]  /*22e0*/  FADD R33, R29, R29 ;  /* 0x0000001d1d217221 */ /* 0x002fc80000000000 */
[----:B--2---:R-:W-:-:S04]  /*22f0*/  FMUL R4, R28, R33 ;  /* 0x000000211c047220 */ /* 0x004fc80000400000 */
[----:B------:R-:W-:-:S04]  /*2300*/  FADD R32, R29, -R4 ;  /* 0x800000041d207221 */ /* 0x000fc80000000000 */
[----:B------:R-:W-:-:S04]  /*2310*/  FADD R32, R32, R32 ;  /* 0x0000002020207221 */ /* 0x000fc80000000000 */
[-C--:B------:R-:W-:Y:S01]  /*2320*/  FFMA R29, R29, -R4.reuse, R32 ;  /* 0x800000041d1d7223 */ /* 0x080fe20000000020 */
[----:B------:R-:W-:Y:S02]  /*2330*/  FSEL R32, RZ, -24, P0 ;  /* 0xc1c00000ff207808 */ /* 0x000fe40000000000 */
[----:B------:R-:W-:Y:S01]  /*2340*/  FSETP.NEU.AND P0, PT, |R22|, +INF , PT ;  /* 0x7f8000001600780b */ /* 0x000fe20003f0d200 */
[----:B------:R-:W-:Y:S01]  /*2350*/  FMUL R28, R28, R29 ;  /* 0x0000001d1c1c7220 */ /* 0x000fe20000400000 */
[----:B------:R-:W-:Y:S01]  /*2360*/  FMUL R29, R4, R4 ;  /* 0x00000004041d7220 */ /* 0x000fe20000400000 */
[----:B------:R-:W-:Y:S01]  /*2370*/  FFMA R33, R23, 1.1920928955078125e-07, R32 ;  /* 0x3400000017217823 */ /* 0x000fe20000000020 */
[----:B------:R-:W-:Y:S01]  /*2380*/  HFMA2 R32, -RZ, RZ, 0.771484375, 0.21533203125 ;  /* 0x3a2c32e4ff207431 */ /* 0x000fe200000001ff */
[----:B------:R-:W-:Y:S02]  /*2390*/  FSETP.NEU.AND P0, PT, R22, RZ, P0 ;  /* 0x000000ff1600720b */ /* 0x000fe4000070d000 */
[----:B------:R-:W-:-:S04]  /*23a0*/  FFMA R23, R4, 1.4426950216293334961, R33 ;  /* 0x3fb8aa3b04177823 */ /* 0x000fc80000000021 */
[----:B------:R-:W-:Y:S01]  /*23b0*/  FADD R33, R33, -R23 ;  /* 0x8000001721217221 */ /* 0x000fe20000000000 */
[----:B------:R-:W-:-:S03]  /*23c0*/  FFMA R32, R29, R32, 0.0032181653659790754318 ;  /* 0x3b52e7db1d207423 */ /* 0x000fc60000000020 */
[----:B------:R-:W-:Y:S01]  /*23d0*/  FFMA R33, R4, 1.4426950216293334961, R33 ;  /* 0x3fb8aa3b04217823 */ /* 0x000fe20000000021 */
[----:B------:R-:W-:-:S03]  /*23e0*/  FFMA R32, R29, R32, 0.018033718690276145935 ;  /* 0x3c93bb731d207423 */ /* 0x000fc60000000020 */
[----:B------:R-:W-:Y:S01]  /*23f0*/  FFMA R33, R28, 1.4426950216293334961, R33 ;  /* 0x3fb8aa3b1c217823 */ /* 0x000fe20000000021 */
[----:B------:R-:W-:Y:S01]  /*2400*/  @!P0 FADD R22, R22, R22 ;  /* 0x0000001616168221 */ /* 0x000fe20000000000 */
        /* <DEDUP_REMOVED lines=9> */
[----:B------:R-:W1:Y:S01]  /*24a0*/  FRND R29, R28 ;  /* 0x0000001c001d7307 */ /* 0x000e620000201000 */
[----:B------:R-:W-:Y:S01]  /*24b0*/  FADD R32, R32, -R23 ;  /* 0x8000001720207221 */ /* 0x000fe20000000000 */
[----:B------:R-:W-:Y:S01]  /*24c0*/  FFMA R33, R33, 2, -R28 ;  /* 0x4000000021217823 */ /* 0x000fe2000000081c */
[----:B------:R-:W-:Y:S02]  /*24d0*/  MOV R23, 0x391fcb8e ;  /* 0x391fcb8e00177802 */ /* 0x000fe40000000f00 */
[----:B------:R-:W-:Y:S01]  /*24e0*/  FSETP.GEU.AND P1, PT, R28, RZ, PT ;  /* 0x000000ff1c00720b */ /* 0x000fe20003f2e000 */
[----:B------:R-:W-:Y:S01]  /*24f0*/  FFMA R33, R32, 2, R33 ;  /* 0x4000000020217823 */ /* 0x000fe20000000021 */
[C---:B------:R-:W-:Y:S01]  /*2500*/  FSETP.GT.AND P2, PT, |R28|.reuse, 152, PT ;  /* 0x431800001c00780b */ /* 0x040fe20003f44200 */
[----:B-1----:R-:W-:Y:S01]  /*2510*/  FADD R4, R28, -R29 ;  /* 0x8000001d1c047221 */ /* 0x002fe20000000000 */
[----:B------:R-:W-:Y:S01]  /*2520*/  FSETP.GT.AND P3, PT, R29, RZ, PT ;  /* 0x000000ff1d00720b */ /* 0x000fe20003f64000 */
[----:B------:R-:W1:Y:S02]  /*2530*/  F2I.NTZ R28, R28 ;  /* 0x0000001c001c7305 */ /* 0x000e640000203100 */
[----:B------:R-:W-:-:S04]  /*2540*/  FADD R4, R4, R33 ;  /* 0x0000002104047221 */ /* 0x000fc80000000000 */
[----:B------:R-:W-:-:S04]  /*2550*/  FFMA R23, R4, R23, 0.0013391353422775864601 ;  /* 0x3aaf85ed04177423 */ /* 0x000fc80000000017 */
[----:B------:R-:W-:-:S04]  /*2560*/  FFMA R23, R4, R23, 0.0096188392490148544312 ;  /* 0x3c1d985604177423 */ /* 0x000fc80000000017 */
[----:B------:R-:W-:-:S04]  /*2570*/  FFMA R23, R4, R23, 0.055503588169813156128 ;  /* 0x3d6357bb04177423 */ /* 0x000fc80000000017 */
[----:B------:R-:W-:-:S04]  /*2580*/  FFMA R23, R4, R23, 0.24022644758224487305 ;  /* 0x3e75fdec04177423 */ /* 0x000fc80000000017 */
[----:B------:R-:W-:Y:S01]  /*2590*/  FFMA R29, R4, R23, 0.69314718246459960938 ;  /* 0x3f317218041d7423 */ /* 0x000fe20000000017 */
[----:B------:R-:W-:-:S03]  /*25a0*/  SEL R23, RZ, 0x83000000, P3 ;  /* 0x83000000ff177807 */ /* 0x000fc60001800000 */
[----:B------:R-:W-:Y:S01]  /*25b0*/  FFMA R29, R4, R29, 1 ;  /* 0x3f800000041d7423 */ /* 0x000fe2000000001d */
[----:B------:R-:W-:Y:S02]  /*25c0*/  IADD3 R4, PT, PT, R23, 0x7f000000, RZ ;  /* 0x7f00000017047810 */ /* 0x000fe40007ffe0ff */
[----:B-1----:R-:W-:-:S03]  /*25d0*/  LEA R23, R28, -R23, 0x17 ;  /* 0x800000171c177211 */ /* 0x002fc600078eb8ff */
[----:B------:R-:W-:Y:S01]  /*25e0*/  FMUL R32, R4, R29 ;  /* 0x0000001d04207220 */ /* 0x000fe20000400000 */
[----:B------:R-:W-:-:S03]  /*25f0*/  FSEL R4, RZ, +INF , !P1 ;  /* 0x7f800000ff047808 */ /* 0x000fc60004800000 */
[----:B------:R-:W-:Y:S01]  /*2600*/  @!P2 FMUL R4, R23, R32 ;  /* 0x000000201704a220 */ /* 0x000fe20000400000 */
[----:B------:R-:W-:-:S07]  /*2610*/  @!P0 LOP3.LUT R4, R22, 0x7fffffff, RZ, 0xc0, !PT ;  /* 0x7fffffff16048812 */ /* 0x000fce00078ec0ff */
.L_x_268:
[----:B------:R-:W-:Y:S05]  /*2620*/  BSYNC.RECONVERGENT B0 ;  /* 0x0000000000007941 */ /* 0x000fea0003800200 */
.L_x_267:
[----:B------:R-:W2:Y:S01]  /*2630*/  LDCU UR6, c[0x0][0x3f8] ;  /* 0x00007f00ff0677ac */ /* 0x000ea20008000800 */
[----:B------:R-:W-:Y:S01]  /*2640*/  IADD3 R24, PT, PT, R27, 0x300402, RZ ;  /* 0x003004021b187810 */ /* 0x000fe20007ffe0ff */
[----:B------:R-:W-:Y:S01]  /*2650*/  DADD R30, -R30, 1 ;  /* 0x3ff000001e1e7429 */ /* 0x000fe20000000100 */
[----:B------:R-:W-:Y:S02]  /*2660*/  BSSY.RECONVERGENT B0, `(.L_x_269) ;  /* 0x0000011000007945 */ /* 0x000fe40003800200 */
[----:B------:R-:W-:Y:S02]  /*2670*/  FSETP.GEU.AND P0, PT, |R24|, 5.8789094863358348022e-39, PT ;  /* 0x004004021800780b */ /* 0x000fe40003f0e200 */
[----:B0-----:R-:W-:-:S08]  /*2680*/  DFMA R22, -R26, R24, 1 ;  /* 0x3ff000001a16742b */ /* 0x001fd00000000118 */
[----:B------:R-:W-:Y:S02]  /*2690*/  DFMA R28, R22, R22, R22 ;  /* 0x00000016161c722b */ /* 0x000fe40000000016 */
[----:B-----5:R-:W-:Y:S01]  /*26a0*/  F2F.F64.F32 R22, R35 ;  /* 0x0000002300167310 */ /* 0x020fe20000201800 */
[----:B--2---:R-:W-:-:S04]  /*26b0*/  FMUL R4, R4, UR6 ;  /* 0x0000000604047c20 */ /* 0x004fc80008400000 */
[----:B------:R-:W-:Y:S01]  /*26c0*/  FMUL R4, R4, R5 ;  /* 0x0000000504047220 */ /* 0x000fe20000400000 */
[----:B------:R-:W-:-:S03]  /*26d0*/  DFMA R28, R24, R28, R24 ;  /* 0x0000001c181c722b */ /* 0x000fc60000000018 */
[----:B-1----:R-:W0:Y:S02]  /*26e0*/  F2F.F64.F32 R32, R4 ;  /* 0x0000000400207310 */ /* 0x002e240000201800 */
[----:B0-----:R-:W-:-:S03]  /*26f0*/  DFMA R22, R30, R22, R32 ;  /* 0x000000161e16722b */ /* 0x001fc60000000020 */
[----:B------:R-:W-:-:S08]  /*2700*/  DFMA R30, -R26, R28, 1 ;  /* 0x3ff000001a1e742b */ /* 0x000fd0000000011c */
[----:B------:R-:W-:Y:S01]  /*2710*/  DFMA R32, R28, R30, R28 ;  /* 0x0000001e1c20722b */ /* 0x000fe2000000001c */
[----:B------:R-:W-:Y:S10]  /*2720*/  @P0 BRA `(.L_x_270) ;  /* 0x0000000000100947 */ /* 0x000ff40003800000 */
[----:B------:R-:W-:Y:S02]  /*2730*/  LOP3.LUT R30, R27, 0x7fffffff, RZ, 0xc0, !PT ;  /* 0x7fffffff1b1e7812 */ /* 0x000fe400078ec0ff */
[----:B------:R-:W-:Y:S02]  /*2740*/  MOV R4, 0x2770 ;  /* 0x0000277000047802 */ /* 0x000fe40000000f00 */
[----:B------:R-:W-:-:S07]  /*2750*/  IADD3 R30, PT, PT, R30, -0x100000, RZ ;  /* 0xfff000001e1e7810 */ /* 0x000fce0007ffe0ff */
[----:B------:R-:W-:Y:S05]  /*2760*/  CALL.REL.NOINC `($__internal_11_$__cuda_sm20_dblrcp_rn_slowpath_v3) ;  /* 0x0000001800b47944 */ /* 0x000fea0003c00000 */
.L_x_270:
[----:B------:R-:W-:Y:S05]  /*2770*/  BSYNC.RECONVERGENT B0 ;  /* 0x0000000000007941 */ /* 0x000fea0003800200 */
.L_x_269:
[----:B------:R-:W-:Y:S01]  /*2780*/  DMUL R32, R22, R32 ;  /* 0x0000002016207228 */ /* 0x000fe20000000000 */
[----:B------:R-:W0:Y:S09]  /*2790*/  LDC.64 R24, c[0x0][0x3d8] ;  /* 0x0000f600ff187b82 */ /* 0x000e320000000a00 */
[----:B------:R-:W1:Y:S02]  /*27a0*/  F2F.F32.F64 R33, R32 ;  /* 0x0000002000217310 */ /* 0x000e640000301000 */
[----:B-1----:R1:W-:Y:S04]  /*27b0*/  STG.E desc[UR4][R20.64], R33 ;  /* 0x0000002114007986 */ /* 0x0023e8000c101904 */
[----:B------:R-:W2:Y:S04]  /*27c0*/  LDG.E R22, desc[UR4][R16.64] ;  /* 0x0000000410167981 */ /* 0x000ea8000c1e1900 */
[----:B------:R1:W5:Y:S01]  /*27d0*/  LDG.E R4, desc[UR4][R6.64] ;  /* 0x0000000406047981 */ /* 0x000362000c1e1900 */
[----:B------:R-:W-:Y:S01]  /*27e0*/  BSSY.RECONVERGENT B0, `(.L_x_271) ;  /* 0x0000046000007945 */ /* 0x000fe20003800200 */
[----:B0-----:R-:W-:Y:S01]  /*27f0*/  IMAD.WIDE.U32 R24, R3, 0x4, R24 ;  /* 0x0000000403187825 */ /* 0x001fe200078e0018 */
[----:B------:R-:W-:-:S02]  /*2800*/  MOV R28, 0x3f800000 ;  /* 0x3f800000001c7802 */ /* 0x000fc40000000f00 */
[----:B--2---:R-:W-:-:S13]  /*2810*/  FSETP.NEU.AND P0, PT, R22, 1, PT ;  /* 0x3f8000001600780b */ /* 0x004fda0003f0d000 */
[----:B-1----:R-:W-:Y:S05]  /*2820*/  @!P0 BRA `(.L_x_272) ;  /* 0x0000000400048947 */ /* 0x002fea0003800000 */
        /* <DEDUP_REMOVED lines=54> */
[----:B------:R-:W-:Y:S02]  /*2b90*/  IADD3 R30, PT, PT, R26, 0x7f000000, RZ ;  /* 0x7f0000001a1e7810 */ /* 0x000fe40007ffe0ff */
[----:B-1----:R-:W-:Y:S01]  /*2ba0*/  LEA R29, R29, -R26, 0x17 ;  /* 0x8000001a1d1d7211 */ /* 0x002fe200078eb8ff */
[----:B------:R-:W-:-:S04]  /*2bb0*/  FFMA R28, R27, R28, 0.0096188392490148544312 ;  /* 0x3c1d98561b1c7423 */ /* 0x000fc8000000001c */
[----:B------:R-:W-:-:S04]  /*2bc0*/  FFMA R28, R27, R28, 0.055503588169813156128 ;  /* 0x3d6357bb1b1c7423 */ /* 0x000fc8000000001c */
[----:B------:R-:W-:-:S04]  /*2bd0*/  FFMA R28, R27, R28, 0.24022644758224487305 ;  /* 0x3e75fdec1b1c7423 */ /* 0x000fc8000000001c */
[----:B------:R-:W-:-:S04]  /*2be0*/  FFMA R28, R27, R28, 0.69314718246459960938 ;  /* 0x3f3172181b1c7423 */ /* 0x000fc8000000001c */
[----:B------:R-:W-:Y:S01]  /*2bf0*/  FFMA R27, R27, R28, 1 ;  /* 0x3f8000001b1b7423 */ /* 0x000fe2000000001c */
[----:B------:R-:W-:-:S03]  /*2c00*/  FSEL R28, RZ, +INF , !P1 ;  /* 0x7f800000ff1c7808 */ /* 0x000fc60004800000 */
[----:B------:R-:W-:-:S04]  /*2c10*/  FMUL R30, R30, R27 ;  /* 0x0000001b1e1e7220 */ /* 0x000fc80000400000 */
[----:B------:R-:W-:Y:S01]  /*2c20*/  @!P2 FMUL R28, R29, R30 ;  /* 0x0000001e1d1ca220 */ /* 0x000fe20000400000 */
[----:B------:R-:W-:-:S07]  /*2c30*/  @!P0 LOP3.LUT R28, R22, 0x7fffffff, RZ, 0xc0, !PT ;  /* 0x7fffffff161c8812 */ /* 0x000fce00078ec0ff */
.L_x_272:
[----:B------:R-:W-:Y:S05]  /*2c40*/  BSYNC.RECONVERGENT B0 ;  /* 0x0000000000007941 */ /* 0x000fea0003800200 */
.L_x_271:
[----:B------:R-:W2:Y:S01]  /*2c50*/  LDG.E R35, desc[UR4][R24.64] ;  /* 0x0000000418237981 */ /* 0x000ea2000c1e1900 */
[----:B-----5:R-:W0:Y:S01]  /*2c60*/  F2F.F64.F32 R30, R4 ;  /* 0x00000004001e7310 */ /* 0x020e220000201800 */
[----:B------:R-:W1:Y:S01]  /*2c70*/  LDCU UR6, c[0x0][0x3f8] ;  /* 0x00007f00ff0677ac */ /* 0x000e620008000800 */
[----:B------:R-:W-:Y:S01]  /*2c80*/  BSSY.RECONVERGENT B0, `(.L_x_273) ;  /* 0x0000016000007945 */ /* 0x000fe20003800200 */
[----:B0-----:R-:W-:Y:S01]  /*2c90*/  DMUL R30, R10, R30 ;  /* 0x0000001e0a1e7228 */ /* 0x001fe20000000000 */
[----:B-1----:R-:W-:-:S07]  /*2ca0*/  FMUL R33, R28, UR6 ;  /* 0x000000061c217c20 */ /* 0x002fce0008400000 */
[C---:B------:R-:W-:Y:S01]  /*2cb0*/  DADD R26, R30.reuse, 1 ;  /* 0x3ff000001e1a7429 */ /* 0x040fe20000000000 */
[----:B------:R-:W-:Y:S01]  /*2cc0*/  FMUL R34, R33, R34 ;  /* 0x0000002221227220 */ /* 0x000fe20000400000 */
[----:B------:R-:W-:-:S03]  /*2cd0*/  DADD R30, -R30, 1 ;  /* 0x3ff000001e1e7429 */ /* 0x000fc60000000100 */
[----:B------:R-:W-:Y:S05]  /*2ce0*/  F2F.F64.F32 R32, R34 ;  /* 0x0000002200207310 */ /* 0x000fea0000201800 */
[----:B------:R-:W-:-:S03]  /*2cf0*/  IADD3 R28, PT, PT, R27, 0x300402, RZ ;  /* 0x003004021b1c7810 */ /* 0x000fc60007ffe0ff */
[----:B------:R-:W0:Y:S01]  /*2d00*/  MUFU.RCP64H R29, R27 ;  /* 0x0000001b001d7308 */ /* 0x000e220000001800 */
[----:B------:R-:W-:-:S07]  /*2d10*/  FSETP.GEU.AND P0, PT, |R28|, 5.8789094863358348022e-39, PT ;  /* 0x004004021c00780b */ /* 0x000fce0003f0e200 */
[----:B--2---:R-:W1:Y:S02]  /*2d20*/  F2F.F64.F32 R22, R35 ;  /* 0x0000002300167310 */ /* 0x004e640000201800 */
[----:B-1----:R-:W-:Y:S02]  /*2d30*/  DFMA R22, R30, R22, R32 ;  /* 0x000000161e16722b */ /* 0x002fe40000000020 */
[----:B0-----:R-:W-:-:S08]  /*2d40*/  DFMA R30, -R26, R28, 1 ;  /* 0x3ff000001a1e742b */ /* 0x001fd0000000011c */
[----:B------:R-:W-:-:S08]  /*2d50*/  DFMA R30, R30, R30, R30 ;  /* 0x0000001e1e1e722b */ /* 0x000fd0000000001e */
[----:B------:R-:W-:-:S08]  /*2d60*/  DFMA R30, R28, R30, R28 ;  /* 0x0000001e1c1e722b */ /* 0x000fd0000000001c */
[----:B------:R-:W-:-:S08]  /*2d70*/  DFMA R32, -R26, R30, 1 ;  /* 0x3ff000001a20742b */ /* 0x000fd0000000011e */
[----:B------:R-:W-:Y:S01]  /*2d80*/  DFMA R32, R30, R32, R30 ;  /* 0x000000201e20722b */ /* 0x000fe2000000001e */
[----:B------:R-:W-:Y:S10]  /*2d90*/  @P0 BRA `(.L_x_274) ;  /* 0x0000000000100947 */ /* 0x000ff40003800000 */
[----:B------:R-:W-:Y:S02]  /*2da0*/  LOP3.LUT R30, R27, 0x7fffffff, RZ, 0xc0, !PT ;  /* 0x7fffffff1b1e7812 */ /* 0x000fe400078ec0ff */
[----:B------:R-:W-:Y:S02]  /*2db0*/  MOV R4, 0x2de0 ;  /* 0x00002de000047802 */ /* 0x000fe40000000f00 */
[----:B------:R-:W-:-:S07]  /*2dc0*/  IADD3 R30, PT, PT, R30, -0x100000, RZ ;  /* 0xfff000001e1e7810 */ /* 0x000fce0007ffe0ff */
[----:B------:R-:W-:Y:S05]  /*2dd0*/  CALL.REL.NOINC `($__internal_11_$__cuda_sm20_dblrcp_rn_slowpath_v3) ;  /* 0x0000001400187944 */ /* 0x000fea0003c00000 */
.L_x_274:
[----:B------:R-:W-:Y:S05]  /*2de0*/  BSYNC.RECONVERGENT B0 ;  /* 0x0000000000007941 */ /* 0x000fea0003800200 */
.L_x_273:
        /* <DEDUP_REMOVED lines=13> */
[----:B------:R-:W-:-:S04]  /*2ec0*/  DADD R26, R30, 1 ;  /* 0x3ff000001e1a7429 */ /* 0x000fc80000000000 */
[----:B-1----:R-:W-:Y:S07]  /*2ed0*/  @!P0 BRA `(.L_x_276) ;  /* 0x0000000400048947 */ /* 0x002fee0003800000 */
        /* <DEDUP_REMOVED lines=12> */
[----:B------:R-:W0:Y:S01]  /*2fa0*/  MUFU.RCP R28, R35 ;  /* 0x00000023001c7308 */ /* 0x000e220000001000 */
[----:B------:R-:W-:-:S04]  /*2fb0*/  FADD R33, R29, R29 ;  /* 0x0000001d1d217221 */ /* 0x000fc80000000000 */
[----:B0-----:R-:W-:-:S04]  /*2fc0*/  FMUL R24, R28, R33 ;  /* 0x000000211c187220 */ /* 0x001fc80000400000 */
        /* <DEDUP_REMOVED lines=30> */
[C---:B------:R-:W-:Y:S02]  /*31b0*/  FSETP.GT.AND P2, PT, |R24|.reuse, 152, PT ;  /* 0x431800001800780b */ /* 0x040fe40003f44200 */
[----:B------:R-:W-:Y:S01]  /*31c0*/  FSETP.GEU.AND P1, PT, R24, RZ, PT ;  /* 0x000000ff1800720b */ /* 0x000fe20003f2e000 */
[----:B------:R-:W-:-:S03]  /*31d0*/  FFMA R34, R34, 2, R33 ;  /* 0x4000000022227823 */ /* 0x000fc60000000021 */
[----:B------:R-:W-:Y:S01]  /*31e0*/  FSEL R33, RZ, +INF , !P1 ;  /* 0x7f800000ff217808 */ /* 0x000fe20004800000 */
[----:B0-----:R-:W-:Y:S01]  /*31f0*/  FADD R25, R24, -R29 ;  /* 0x8000001d18197221 */ /* 0x001fe20000000000 */
[----:B------:R-:W-:Y:S02]  /*3200*/  FSETP.GT.AND P3, PT, R29, RZ, PT ;  /* 0x000000ff1d00720b */ /* 0x000fe40003f64000 */
[----:B------:R-:W0:Y:S01]  /*3210*/  F2I.NTZ R29, R24 ;  /* 0x00000018001d7305 */ /* 0x000e220000203100 */
        /* <DEDUP_REMOVED lines=9> */
[----:B0-----:R-:W-:-:S03]  /*32b0*/  LEA R29, R29, -R28, 0x17 ;  /* 0x8000001c1d1d7211 */ /* 0x001fc600078eb8ff */
[----:B------:R-:W-:-:S04]  /*32c0*/  FMUL R34, R25, R34 ;  /* 0x0000002219227220 */ /* 0x000fc80000400000 */
[----:B------:R-:W-:Y:S01]  /*32d0*/  @!P2 FMUL R33, R29, R34 ;  /* 0x000000221d21a220 */ /* 0x000fe20000400000 */
[----:B------:R-:W-:-:S07]  /*32e0*/  @!P0 LOP3.LUT R33, R4, 0x7fffffff, RZ, 0xc0, !PT ;  /* 0x7fffffff04218812 */ /* 0x000fce00078ec0ff */
.L_x_276:
[----:B------:R-:W-:Y:S05]  /*32f0*/  BSYNC.RECONVERGENT B0 ;  /* 0x0000000000007941 */ /* 0x000fea0003800200 */
.L_x_275:
[----:B------:R-:W0:Y:S01]  /*3300*/  MUFU.RCP64H R29, R27 ;  /* 0x0000001b001d7308 */ /* 0x000e220000001800 */
[----:B------:R-:W1:Y:S01]  /*3310*/  LDCU UR6, c[0x0][0x3f8] ;  /* 0x00007f00ff0677ac */ /* 0x000e620008000800 */
[----:B------:R-:W-:Y:S01]  /*3320*/  IADD3 R28, PT, PT, R27, 0x300402, RZ ;  /* 0x003004021b1c7810 */ /* 0x000fe20007ffe0ff */
[----:B------:R-:W-:Y:S01]  /*3330*/  DADD R30, -R30, 1 ;  /* 0x3ff000001e1e7429 */ /* 0x000fe20000000100 */
[----:B------:R-:W-:Y:S02]  /*3340*/  BSSY.RECONVERGENT B0, `(.L_x_277) ;  /* 0x0000011000007945 */ /* 0x000fe40003800200 */
[----:B------:R-:W-:Y:S02]  /*3350*/  FSETP.GEU.AND P0, PT, |R28|, 5.8789094863358348022e-39, PT ;  /* 0x004004021c00780b */ /* 0x000fe40003f0e200 */
[----:B0-----:R-:W-:Y:S01]  /*3360*/  DFMA R24, -R26, R28, 1 ;  /* 0x3ff000001a18742b */ /* 0x001fe2000000011c */
[----:B-1----:R-:W-:Y:S02]  /*3370*/  FMUL R4, R33, UR6 ;  /* 0x0000000621047c20 */ /* 0x002fe40008400000 */
[----:B-----5:R-:W-:Y:S02]  /*3380*/  F2F.F64.F32 R32, R32 ;  /* 0x0000002000207310 */ /* 0x020fe40000201800 */
[----:B------:R-:W-:-:S03]  /*3390*/  FMUL R34, R4, R5 ;  /* 0x0000000504227220 */ /* 0x000fc60000400000 */
[----:B------:R-:W-:-:S08]  /*33a0*/  DFMA R24, R24, R24, R24 ;  /* 0x000000181818722b */ /* 0x000fd00000000018 */
[----:B------:R-:W-:Y:S02]  /*33b0*/  DFMA R4, R28, R24, R28 ;  /* 0x000000181c04722b */ /* 0x000fe4000000001c */
[----:B------:R-:W0:Y:S02]  /*33c0*/  F2F.F64.F32 R24, R34 ;  /* 0x0000002200187310 */ /* 0x000e240000201800 */
[----:B0-----:R-:W-:-:S04]  /*33d0*/  DFMA R24, R30, R32, R24 ;  /* 0x000000201e18722b */ /* 0x001fc80000000018 */
[----:B------:R-:W-:-:S08]  /*33e0*/  DFMA R30, -R26, R4, 1 ;  /* 0x3ff000001a1e742b */ /* 0x000fd00000000104 */
[----:B------:R-:W-:Y:S01]  /*33f0*/  DFMA R32, R4, R30, R4 ;  /* 0x0000001e0420722b */ /* 0x000fe20000000004 */
[----:B------:R-:W-:Y:S10]  /*3400*/  @P0 BRA `(.L_x_278) ;  /* 0x0000000000100947 */ /* 0x000ff40003800000 */
[----:B------:R-:W-:Y:S02]  /*3410*/  LOP3.LUT R30, R27, 0x7fffffff, RZ, 0xc0, !PT ;  /* 0x7fffffff1b1e7812 */ /* 0x000fe400078ec0ff */
[----:B------:R-:W-:Y:S02]  /*3420*/  MOV R4, 0x3450 ;  /* 0x0000345000047802 */ /* 0x000fe40000000f00 */
[----:B------:R-:W-:-:S07]  /*3430*/  IADD3 R30, PT, PT, R30, -0x100000, RZ ;  /* 0xfff000001e1e7810 */ /* 0x000fce0007ffe0ff */
[----:B------:R-:W-:Y:S05]  /*3440*/  CALL.REL.NOINC `($__internal_11_$__cuda_sm20_dblrcp_rn_slowpath_v3) ;  /* 0x0000000c007c7944 */ /* 0x000fea0003c00000 */
.L_x_278:
[----:B------:R-:W-:Y:S05]  /*3450*/  BSYNC.RECONVERGENT B0 ;  /* 0x0000000000007941 */ /* 0x000fea0003800200 */
.L_x_277:
        /* <DEDUP_REMOVED lines=9> */
[----:B-1----:R-:W-:Y:S01]  /*34f0*/  MOV R22, 0x3f800000 ;  /* 0x3f80000000167802 */ /* 0x002fe20000000f00 */
        /* <DEDUP_REMOVED lines=10> */
[----:B------:R-:W-:-:S04]  /*35a0*/  FSETP.GEU.AND P0, PT, |R28|, 1.175494350822287508e-38, PT ;  /* 0x008000001c00780b */ /* 0x000fc80003f0e200 */
        /* <DEDUP_REMOVED lines=12> */
[----:B------:R-:W2:Y:S03]  /*3670*/  MUFU.RCP R6, R6 ;  /* 0x0000000600067308 */ /* 0x000ea60000001000 */
[----:B--2---:R-:W-:-:S04]  /*3680*/  FMUL R7, R6, R7 ;  /* 0x0000000706077220 */ /* 0x004fc80000400000 */
[----:B------:R-:W-:-:S04]  /*3690*/  FADD R31, R32, -R7 ;  /* 0x80000007201f7221 */ /* 0x000fc80000000000 */
[----:B------:R-:W-:-:S04]  /*36a0*/  FADD R31, R31, R31 ;  /* 0x0000001f1f1f7221 */ /* 0x000fc80000000000 */
[-C--:B------:R-:W-:Y:S01]  /*36b0*/  FFMA R23, R32, -R7.reuse, R31 ;  /* 0x8000000720177223 */ /* 0x080fe2000000001f */
[----:B------:R-:W-:Y:S02]  /*36c0*/  HFMA2 R32, -RZ, RZ, 0.771484375, 0.21533203125 ;  /* 0x3a2c32e4ff207431 */ /* 0x000fe400000001ff */
[C---:B------:R-:W-:Y:S01]  /*36d0*/  FMUL R31, R7.reuse, R7 ;  /* 0x00000007071f7220 */ /* 0x040fe20000400000 */
[----:B------:R-:W-:Y:S01]  /*36e0*/  FMUL R6, R6, R23 ;  /* 0x0000001706067220 */ /* 0x000fe20000400000 */
[----:B------:R-:W-:-:S04]  /*36f0*/  FFMA R23, R7, 1.4426950216293334961, R22 ;  /* 0x3fb8aa3b07177823 */ /* 0x000fc80000000016 */
[----:B------:R-:W-:Y:S01]  /*3700*/  FADD R22, R22, -R23 ;  /* 0x8000001716167221 */ /* 0x000fe20000000000 */
[----:B------:R-:W-:-:S03]  /*3710*/  FFMA R32, R31, R32, 0.0032181653659790754318 ;  /* 0x3b52e7db1f207423 */ /* 0x000fc60000000020 */
[----:B------:R-:W-:Y:S01]  /*3720*/  FFMA R33, R7, 1.4426950216293334961, R22 ;  /* 0x3fb8aa3b07217823 */ /* 0x000fe20000000016 */
[----:B------:R-:W-:-:S03]  /*3730*/  FFMA R32, R31, R32, 0.018033718690276145935 ;  /* 0x3c93bb731f207423 */ /* 0x000fc60000000020 */
[----:B------:R-:W-:Y:S01]  /*3740*/  FFMA R22, R6, 1.4426950216293334961, R33 ;  /* 0x3fb8aa3b06167823 */ /* 0x000fe20000000021 */
[----:B------:R-:W-:-:S03]  /*3750*/  FFMA R32, R31, R32, 0.12022458761930465698 ;  /* 0x3df6384f1f207423 */ /* 0x000fc60000000020 */
[----:B------:R-:W-:Y:S01]  /*3760*/  FFMA R22, R7, 1.9251366722983220825e-08, R22 ;  /* 0x32a55e3407167823 */ /* 0x000fe20000000016 */
[----:B------:R-:W-:-:S04]  /*3770*/  FMUL R32, R31, R32 ;  /* 0x000000201f207220 */ /* 0x000fc80000400000 */
[----:B------:R-:W-:-:S04]  /*3780*/  FMUL R31, R32, 3 ;  /* 0x40400000201f7820 */ /* 0x000fc80000400000 */
[----:B------:R-:W-:-:S04]  /*3790*/  FFMA R31, R6, R31, R22 ;  /* 0x0000001f061f7223 */ /* 0x000fc80000000016 */
[----:B------:R-:W-:Y:S01]  /*37a0*/  FFMA R32, R7, R32, R31 ;  /* 0x0000002007207223 */ /* 0x000fe2000000001f */
[----:B------:R-:W-:-:S03]  /*37b0*/  MOV R31, 0x391fcb8e ;  /* 0x391fcb8e001f7802 */ /* 0x000fc60000000f00 */
[----:B------:R-:W-:-:S04]  /*37c0*/  FADD R22, R23, R32 ;  /* 0x0000002017167221 */ /* 0x000fc80000000000 */
[----:B------:R-:W-:Y:S01]  /*37d0*/  FMUL R7, R22, 2 ;  /* 0x4000000016077820 */ /* 0x000fe20000400000 */
[----:B------:R-:W-:-:S03]  /*37e0*/  FADD R23, -R23, R22 ;  /* 0x0000001617177221 */ /* 0x000fc60000000100 */
[----:B------:R-:W2:Y:S01]  /*37f0*/  FRND R6, R7 ;  /* 0x0000000700067307 */ /* 0x000ea20000201000 */
[----:B------:R-:W-:Y:S01]  /*3800*/  FADD R23, R32, -R23 ;  /* 0x8000001720177221 */ /* 0x000fe20000000000 */
[----:B------:R-:W-:Y:S01]  /*3810*/  FFMA R22, R22, 2, -R7 ;  /* 0x4000000016167823 */ /* 0x000fe20000000807 */
[----:B------:R-:W-:-:S03]  /*3820*/  FSETP.GT.AND P2, PT, |R7|, 152, PT ;  /* 0x431800000700780b */ /* 0x000fc60003f44200 */
[----:B------:R-:W-:Y:S01]  /*3830*/  FFMA R23, R23, 2, R22 ;  /* 0x4000000017177823 */ /* 0x000fe20000000016 */
[----:B--2---:R-:W-:Y:S01]  /*3840*/  FADD R22, R7, -R6 ;  /* 0x8000000607167221 */ /* 0x004fe20000000000 */
[----:B------:R-:W-:-:S03]  /*3850*/  FSETP.GT.AND P1, PT, R6, RZ, PT ;  /* 0x000000ff0600720b */ /* 0x000fc60003f24000 */
[----:B------:R-:W-:Y:S01]  /*3860*/  FADD R22, R22, R23 ;  /* 0x0000001716167221 */ /* 0x000fe20000000000 */
[----:B------:R-:W-:Y:S02]  /*3870*/  SEL R6, RZ, 0x83000000, P1 ;  /* 0x83000000ff067807 */ /* 0x000fe40000800000 */
[----:B------:R-:W-:Y:S01]  /*3880*/  FSETP.GEU.AND P1, PT, R7, RZ, PT ;  /* 0x000000ff0700720b */ /* 0x000fe20003f2e000 */
[----:B------:R-:W-:-:S04]  /*3890*/  FFMA R23, R22, R31, 0.0013391353422775864601 ;  /* 0x3aaf85ed16177423 */ /* 0x000fc8000000001f */
[C---:B------:R-:W-:Y:S02]  /*38a0*/  FFMA R31, R22.reuse, R23, 0.0096188392490148544312 ;  /* 0x3c1d9856161f7423 */ /* 0x040fe40000000017 */
[----:B------:R-:W2:Y:S02]  /*38b0*/  F2I.NTZ R23, R7 ;  /* 0x0000000700177305 */ /* 0x000ea40000203100 */
[----:B------:R-:W-:-:S04]  /*38c0*/  FFMA R31, R22, R31, 0.055503588169813156128 ;  /* 0x3d6357bb161f7423 */ /* 0x000fc8000000001f */
[----:B------:R-:W-:-:S04]  /*38d0*/  FFMA R31, R22, R31, 0.24022644758224487305 ;  /* 0x3e75fdec161f7423 */ /* 0x000fc8000000001f */
[----:B------:R-:W-:Y:S01]  /*38e0*/  FFMA R33, R22, R31, 0.69314718246459960938 ;  /* 0x3f31721816217423 */ /* 0x000fe2000000001f */
[----:B------:R-:W-:-:S03]  /*38f0*/  IADD3 R31, PT, PT, R6, 0x7f000000, RZ ;  /* 0x7f000000061f7810 */ /* 0x000fc60007ffe0ff */
[----:B------:R-:W-:Y:S01]  /*3900*/  FFMA R32, R22, R33, 1 ;  /* 0x3f80000016207423 */ /* 0x000fe20000000021 */
[----:B--2---:R-:W-:Y:S01]  /*3910*/  LEA R23, R23, -R6, 0x17 ;  /* 0x8000000617177211 */ /* 0x004fe200078eb8ff */
[----:B------:R-:W-:Y:S01]  /*3920*/  @!P0 FADD R6, R28, R28 ;  /* 0x0000001c1c068221 */ /* 0x000fe20000000000 */
[----:B------:R-:W-:Y:S01]  /*3930*/  FSEL R22, RZ, +INF , !P1 ;  /* 0x7f800000ff167808 */ /* 0x000fe20004800000 */
[----:B------:R-:W-:-:S04]  /*3940*/  FMUL R32, R31, R32 ;  /* 0x000000201f207220 */ /* 0x000fc80000400000 */
[----:B------:R-:W-:Y:S01]  /*3950*/  @!P2 FMUL R22, R23, R32 ;  /* 0x000000201716a220 */ /* 0x000fe20000400000 */
[----:B------:R-:W-:-:S07]  /*3960*/  @!P0 LOP3.LUT R22, R6, 0x7fffffff, RZ, 0xc0, !PT ;  /* 0x7fffffff06168812 */ /* 0x000fce00078ec0ff */
.L_x_280:
[----:B------:R-:W-:Y:S05]  /*3970*/  BSYNC.RECONVERGENT B0 ;  /* 0x0000000000007941 */ /* 0x000fea0003800200 */
.L_x_279:
        /* <DEDUP_REMOVED lines=10> */
[----:B------:R-:W-:Y:S02]  /*3a20*/  DFMA R22, R28, R32, R28 ;  /* 0x000000201c16722b */ /* 0x000fe4000000001c */
[----:B------:R-:W1:Y:S06]  /*3a30*/  F2F.F64.F32 R32, R0 ;  /* 0x0000000000207310 */ /* 0x000e6c0000201800 */
[----:B------:R-:W-:Y:S02]  /*3a40*/  DFMA R34, -R26, R22, 1 ;  /* 0x3ff000001a22742b */ /* 0x000fe40000000116 */
[----:B-1----:R-:W-:-:S06]  /*3a50*/  DFMA R6, R4, R6, R32 ;  /* 0x000000060406722b */ /* 0x002fcc0000000020 */
[----:B------:R-:W-:Y:S01]  /*3a60*/  DFMA R32, R22, R34, R22 ;  /* 0x000000221620722b */ /* 0x000fe20000000016 */
[----:B------:R-:W-:Y:S10]  /*3a70*/  @P0 BRA `(.L_x_282) ;  /* 0x0000000000100947 */ /* 0x000ff40003800000 */
[----:B------:R-:W-:Y:S02]  /*3a80*/  LOP3.LUT R30, R27, 0x7fffffff, RZ, 0xc0, !PT ;  /* 0x7fffffff1b1e7812 */ /* 0x000fe400078ec0ff */
[----:B------:R-:W-:Y:S02]  /*3a90*/  MOV R4, 0x3ac0 ;  /* 0x00003ac000047802 */ /* 0x000fe40000000f00 */
[----:B------:R-:W-:-:S07]  /*3aa0*/  IADD3 R30, PT, PT, R30, -0x100000, RZ ;  /* 0xfff000001e1e7810 */ /* 0x000fce0007ffe0ff */
[----:B0-----:R-:W-:Y:S05]  /*3ab0*/  CALL.REL.NOINC `($__internal_11_$__cuda_sm20_dblrcp_rn_slowpath_v3) ;  /* 0x0000000400e07944 */ /* 0x001fea0003c00000 */
.L_x_282:
[----:B------:R-:W-:Y:S05]  /*3ac0*/  BSYNC.RECONVERGENT B0 ;  /* 0x0000000000007941 */ /* 0x000fea0003800200 */
.L_x_281:
[----:B------:R-:W-:Y:S01]  /*3ad0*/  DMUL R32, R6, R32 ;  /* 0x0000002006207228 */ /* 0x000fe20000000000 */
[----:B------:R-:W1:Y:S09]  /*3ae0*/  LDC.64 R6, c[0x0][0x3d0] ;  /* 0x0000f400ff067b82 */ /* 0x000e720000000a00 */
[----:B------:R-:W2:Y:S02]  /*3af0*/  F2F.F32.F64 R33, R32 ;  /* 0x0000002000217310 */ /* 0x000ea40000301000 */
[----:B--2---:R2:W-:Y:S04]  /*3b00*/  STG.E desc[UR4][R24.64], R33 ;  /* 0x0000002118007986 */ /* 0x0045e8000c101904 */
[----:B------:R-:W3:Y:S04]  /*3b10*/  LDG.E R12, desc[UR4][R12.64] ;  /* 0x000000040c0c7981 */ /* 0x000ee8000c1e1900 */
[----:B------:R-:W4:Y:S01]  /*3b20*/  LDG.E R16, desc[UR4][R16.64] ;  /* 0x0000000410107981 */ /* 0x000f22000c1e1900 */
[----:B-1----:R-:W-:-:S05]  /*3b30*/  IMAD.WIDE.U32 R6, R3, 0x4, R6 ;  /* 0x0000000403067825 */ /* 0x002fca00078e0006 */
[----:B------:R2:W5:Y:S01]  /*3b40*/  LDG.E R0, desc[UR4][R6.64] ;  /* 0x0000000406007981 */ /* 0x000562000c1e1900 */
[----:B------:R-:W-:Y:S01]  /*3b50*/  BSSY.RECONVERGENT B0, `(.L_x_283) ;  /* 0x0000049000007945 */ /* 0x000fe20003800200 */
[----:B------:R-:W-:Y:S01]  /*3b60*/  MOV R22, 0x3f800000 ;  /* 0x3f80000000167802 */ /* 0x000fe20000000f00 */
[----:B---3--:R-:W1:Y:S01]  /*3b70*/  F2F.F64.F32 R4, R12 ;  /* 0x0000000c00047310 */ /* 0x008e620000201800 */
[----:B----4-:R-:W-:Y:S01]  /*3b80*/  FSETP.NEU.AND P0, PT, R16, 1, PT ;  /* 0x3f8000001000780b */ /* 0x010fe20003f0d000 */
[----:B-1----:R-:W-:-:S08]  /*3b90*/  DMUL R10, R10, R4 ;  /* 0x000000040a0a7228 */ /* 0x002fd00000000000 */
[----:B0-----:R-:W-:-:S06]  /*3ba0*/  DADD R26, R10, 1 ;  /* 0x3ff000000a1a7429 */ /* 0x001fcc0000000000 */
[----:B------:R2:W0:Y:S01]  /*3bb0*/  MUFU.RCP64H R5, R27 ;  /* 0x0000001b00057308 */ /* 0x0004220000001800 */
        /* <DEDUP_REMOVED lines=15> */
[----:B--2---:R-:W-:Y:S01]  /*3cb0*/  FADD R25, R13, -1 ;  /* 0xbf8000000d197421 */ /* 0x004fe20000000000 */
[----:B------:R-:W-:-:S03]  /*3cc0*/  I2FP.F32.S32 R13, R12 ;  /* 0x0000000c000d7245 */ /* 0x000fc60000201400 */
[----:B------:R-:W-:Y:S01]  /*3cd0*/  FADD R24, R25, R25 ;  /* 0x0000001919187221 */ /* 0x000fe20000000000 */
[----:B------:R-:W1:Y:S01]  /*3ce0*/  MUFU.RCP R17, R17 ;  /* 0x0000001100117308 */ /* 0x000e620000001000 */
[----:B------:R-:W-:Y:S01]  /*3cf0*/  FFMA R23, R13, 1.1920928955078125e-07, R22 ;  /* 0x340000000d177823 */ /* 0x000fe20000000016 */
[----:B------:R-:W-:Y:S01]  /*3d00*/  @!P0 FADD R16, R16, R16 ;  /* 0x0000001010108221 */ /* 0x000fe20000000000 */
[----:B-1----:R-:W-:-:S04]  /*3d10*/  FMUL R12, R17, R24 ;  /* 0x00000018110c7220 */ /* 0x002fc80000400000 */
[----:B------:R-:W-:Y:S01]  /*3d20*/  FADD R24, R25, -R12 ;  /* 0x8000000c19187221 */ /* 0x000fe20000000000 */
[CC--:B------:R-:W-:Y:S01]  /*3d30*/  FMUL R22, R12.reuse, R12.reuse ;  /* 0x0000000c0c167220 */ /* 0x0c0fe20000400000 */
[----:B------:R-:W-:Y:S02]  /*3d40*/  FFMA R13, R12, 1.4426950216293334961, R23 ;  /* 0x3fb8aa3b0c0d7823 */ /* 0x000fe40000000017 */
[----:B------:R-:W-:Y:S01]  /*3d50*/  FADD R24, R24, R24 ;  /* 0x0000001818187221 */ /* 0x000fe20000000000 */
[C---:B------:R-:W-:Y:S01]  /*3d60*/  FFMA R29, R22.reuse, R29, 0.0032181653659790754318 ;  /* 0x3b52e7db161d7423 */ /* 0x040fe2000000001d */
[----:B------:R-:W-:Y:S02]  /*3d70*/  FADD R23, R23, -R13 ;  /* 0x8000000d17177221 */ /* 0x000fe40000000000 */
[----:B------:R-:W-:Y:S01]  /*3d80*/  FFMA R24, R25, -R12, R24 ;  /* 0x8000000c19187223 */ /* 0x000fe20000000018 */
[----:B------:R-:W-:Y:S01]  /*3d90*/  FFMA R29, R22, R29, 0.018033718690276145935 ;  /* 0x3c93bb73161d7423 */ /* 0x000fe2000000001d */
[----:B------:R-:W-:-:S02]  /*3da0*/  FFMA R23, R12, 1.4426950216293334961, R23 ;  /* 0x3fb8aa3b0c177823 */ /* 0x000fc40000000017 */
[----:B------:R-:W-:Y:S01]  /*3db0*/  FMUL R24, R17, R24 ;  /* 0x0000001811187220 */ /* 0x000fe20000400000 */
[----:B------:R-:W-:-:S03]  /*3dc0*/  FFMA R29, R22, R29, 0.12022458761930465698 ;  /* 0x3df6384f161d7423 */ /* 0x000fc6000000001d */
[----:B------:R-:W-:Y:S01]  /*3dd0*/  FFMA R23, R24, 1.4426950216293334961, R23 ;  /* 0x3fb8aa3b18177823 */ /* 0x000fe20000000017 */
[----:B------:R-:W-:Y:S01]  /*3de0*/  FMUL R29, R22, R29 ;  /* 0x0000001d161d7220 */ /* 0x000fe20000400000 */
[----:B------:R-:W-:Y:S02]  /*3df0*/  MOV R22, 0x391fcb8e ;  /* 0x391fcb8e00167802 */ /* 0x000fe40000000f00 */
[----:B------:R-:W-:Y:S01]  /*3e00*/  FFMA R23, R12, 1.9251366722983220825e-08, R23 ;  /* 0x32a55e340c177823 */ /* 0x000fe20000000017 */
        /* <DEDUP_REMOVED lines=29> */
.L_x_284:
[----:B------:R-:W-:Y:S05]  /*3fe0*/  BSYNC.RECONVERGENT B0 ;  /* 0x0000000000007941 */ /* 0x000fea0003800200 */
.L_x_283:
        /* <DEDUP_REMOVED lines=10> */
[----:B------:R-:W-:Y:S02]  /*4090*/  DFMA R22, R4, R16, R4 ;  /* 0x000000100416722b */ /* 0x000fe40000000004 */
[----:B------:R-:W0:Y:S06]  /*40a0*/  F2F.F64.F32 R16, R2 ;  /* 0x0000000200107310 */ /* 0x000e2c0000201800 */
[----:B--2---:R-:W-:-:S08]  /*40b0*/  DFMA R24, -R26, R22, 1 ;  /* 0x3ff000001a18742b */ /* 0x004fd00000000116 */
[----:B------:R-:W-:Y:S02]  /*40c0*/  DFMA R32, R22, R24, R22 ;  /* 0x000000181620722b */ /* 0x000fe40000000016 */
[----:B0-----:R-:W-:Y:S01]  /*40d0*/  DFMA R10, R10, R12, R16 ;  /* 0x0000000c0a0a722b */ /* 0x001fe20000000010 */
[----:B------:R-:W-:Y:S10]  /*40e0*/  @P0 BRA `(.L_x_286) ;  /* 0x0000000000100947 */ /* 0x000ff40003800000 */
[----:B------:R-:W-:Y:S02]  /*40f0*/  LOP3.LUT R30, R27, 0x7fffffff, RZ, 0xc0, !PT ;  /* 0x7fffffff1b1e7812 */ /* 0x000fe400078ec0ff */
[----:B------:R-:W-:Y:S02]  /*4100*/  MOV R4, 0x4130 ;  /* 0x0000413000047802 */ /* 0x000fe40000000f00 */
[----:B------:R-:W-:-:S07]  /*4110*/  IADD3 R30, PT, PT, R30, -0x100000, RZ ;  /* 0xfff000001e1e7810 */ /* 0x000fce0007ffe0ff */
[----:B------:R-:W-:Y:S05]  /*4120*/  CALL.REL.NOINC `($__internal_11_$__cuda_sm20_dblrcp_rn_slowpath_v3) ;  /* 0x0000000000447944 */ /* 0x000fea0003c00000 */
.L_x_286:
[----:B------:R-:W-:Y:S05]  /*4130*/  BSYNC.RECONVERGENT B0 ;  /* 0x0000000000007941 */ /* 0x000fea0003800200 */
.L_x_285:
[----:B------:R-:W-:Y:S01]  /*4140*/  DMUL R10, R10, R32 ;  /* 0x000000200a0a7228 */ /* 0x000fe20000000000 */
[----:B------:R-:W0:Y:S08]  /*4150*/  LDC.64 R4, c[0x0][0x398] ;  /* 0x0000e600ff047b82 */ /* 0x000e300000000a00 */
[----:B------:R-:W1:Y:S01]  /*4160*/  LDC.64 R12, c[0x0][0x3a0] ;  /* 0x0000e800ff0c7b82 */ /* 0x000e620000000a00 */
[----:B------:R-:W2:Y:S02]  /*4170*/  F2F.F32.F64 R11, R10 ;  /* 0x0000000a000b7310 */ /* 0x000ea40000301000 */
[----:B--2---:R2:W-:Y:S04]  /*4180*/  STG.E desc[UR4][R6.64], R11 ;  /* 0x0000000b06007986 */ /* 0x0045e8000c101904 */
[----:B------:R-:W3:Y:S04]  /*4190*/  LDG.E R8, desc[UR4][R8.64] ;  /* 0x0000000408087981 */ /* 0x000ee8000c1e1900 */
[----:B------:R-:W3:Y:S01]  /*41a0*/  LDG.E R15, desc[UR4][R14.64] ;  /* 0x000000040e0f7981 */ /* 0x000ee2000c1e1900 */
[----:B0-----:R-:W-:-:S04]  /*41b0*/  IMAD.WIDE.U32 R4, R3, 0x4, R4 ;  /* 0x0000000403047825 */ /* 0x001fc800078e0004 */
[----:B---3--:R-:W-:-:S05]  /*41c0*/  FADD R17, R8, R15 ;  /* 0x0000000f08117221 */ /* 0x008fca0000000000 */
[----:B------:R-:W-:Y:S04]  /*41d0*/  STG.E desc[UR4][R4.64], R17 ;  /* 0x0000001104007986 */ /* 0x000fe8000c101904 */
[----:B------:R-:W2:Y:S04]  /*41e0*/  LDG.E R18, desc[UR4][R18.64] ;  /* 0x0000000412127981 */ /* 0x000ea8000c1e1900 */
[----:B------:R-:W2:Y:S01]  /*41f0*/  LDG.E R21, desc[UR4][R20.64] ;  /* 0x0000000414157981 */ /* 0x000ea2000c1e1900 */
[----:B-1----:R-:W-:-:S04]  /*4200*/  IMAD.WIDE.U32 R2, R3, 0x4, R12 ;  /* 0x0000000403027825 */ /* 0x002fc800078e000c */
[----:B--2---:R-:W-:-:S05]  /*4210*/  FADD R7, R18, R21 ;  /* 0x0000001512077221 */ /* 0x004fca0000000000 */
[----:B------:R-:W-:Y:S01]  /*4220*/  STG.E desc[UR4][R2.64], R7 ;  /* 0x0000000702007986 */ /* 0x000fe2000c101904 */
[----:B------:R-:W-:Y:S05]  /*4230*/  EXIT ;  /* 0x000000000000794d */ /* 0x000fea0003800000 */
        .weak           $__internal_11_$__cuda_sm20_dblrcp_rn_slowpath_v3
        .type           $__internal_11_$__cuda_sm20_dblrcp_rn_slowpath_v3,@function
        .size           $__internal_11_$__cuda_sm20_dblrcp_rn_slowpath_v3,($__internal_12_$__cuda_sm3x_div_rn_noftz_f32_slowpath - $__internal_11_$__cuda_sm20_dblrcp_rn_slowpath_v3)
$__internal_11_$__cuda_sm20_dblrcp_rn_slowpath_v3:
[----:B------:R-:W-:Y:S01]  /*4240*/  DSETP.GTU.AND P0, PT, |R26|, +INF , PT ;  /* 0x7ff000001a00742a */ /* 0x000fe20003f0c200 */
[----:B------:R-:W-:-:S13]  /*4250*/  BSSY.RECONVERGENT B1, `(.L_x_287) ;  /* 0x0000022000017945 */ /* 0x000fda0003800200 */
[----:B------:R-:W-:Y:S05]  /*4260*/  @P0 BRA `(.L_x_288) ;  /* 0x0000000000780947 */ /* 0x000fea0003800000 */
[----:B------:R-:W-:-:S04]  /*4270*/  LOP3.LUT R28, R27, 0x7fffffff, RZ, 0xc0, !PT ;  /* 0x7fffffff1b1c7812 */ /* 0x000fc800078ec0ff */
[----:B------:R-:W-:-:S04]  /*4280*/  IADD3 R29, PT, PT, R28, -0x1, RZ ;  /* 0xffffffff1c1d7810 */ /* 0x000fc80007ffe0ff */
[----:B------:R-:W-:-:S13]  /*4290*/  ISETP.GE.U32.AND P0, PT, R29, 0x7fefffff, PT ;  /* 0x7fefffff1d00780c */ /* 0x000fda0003f06070 */
[----:B------:R-:W-:Y:S02]  /*42a0*/  @P0 LOP3.LUT R33, R27, 0x7ff00000, RZ, 0x3c, !PT ;  /* 0x7ff000001b210812 */ /* 0x000fe400078e3cff */
[----:B------:R-:W-:Y:S01]  /*42b0*/  @P0 MOV R32, RZ ;  /* 0x000000ff00200202 */ /* 0x000fe20000000f00 */
[----:B------:R-:W-:Y:S06]  /*42c0*/  @P0 BRA `(.L_x_289) ;  /* 0x0000000000680947 */ /* 0x000fec0003800000 */
[----:B------:R-:W-:-:S13]  /*42d0*/  ISETP.GE.U32.AND P0, PT, R28, 0x1000001, PT ;  /* 0x010000011c00780c */ /* 0x000fda0003f06070 */
[----:B------:R-:W-:Y:S05]  /*42e0*/  @!P0 BRA `(.L_x_290) ;  /* 0x0000000000348947 */ /* 0x000fea0003800000 */
[----:B------:R-:W-:Y:S02]  /*42f0*/  IADD3 R29, PT, PT, R27, -0x3fe00000, RZ ;  /* 0xc02000001b1d7810 */ /* 0x000fe40007ffe0ff */
[----:B------:R-:W-:Y:S02]  /*4300*/  MOV R28, R26 ;  /* 0x0000001a001c7202 */ /* 0x000fe40000000f00 */
[----:B------:R-:W0:Y:S04]  /*4310*/  MUFU.RCP64H R31, R29 ;  /* 0x0000001d001f7308 */ /* 0x000e280000001800 */
[----:B0-----:R-:W-:-:S08]  /*4320*/  DFMA R32, -R28, R30, 1 ;  /* 0x3ff000001c20742b */ /* 0x001fd0000000011e */
[----:B------:R-:W-:-:S08]  /*4330*/  DFMA R32, R32, R32, R32 ;  /* 0x000000202020722b */ /* 0x000fd00000000020 */
[----:B------:R-:W-:-:S08]  /*4340*/  DFMA R32, R30, R32, R30 ;  /* 0x000000201e20722b */ /* 0x000fd0000000001e */
[----:B------:R-:W-:-:S08]  /*4350*/  DFMA R30, -R28, R32, 1 ;  /* 0x3ff000001c1e742b */ /* 0x000fd00000000120 */
[----:B------:R-:W-:-:S08]  /*4360*/  DFMA R32, R32, R30, R32 ;  /* 0x0000001e2020722b */ /* 0x000fd00000000020 */
[----:B------:R-:W-:-:S08]  /*4370*/  DMUL R32, R32, 2.2250738585072013831e-308 ;  /* 0x0010000020207828 */ /* 0x000fd00000000000 */
[----:B------:R-:W-:-:S08]  /*4380*/  DFMA R26, -R26, R32, 1 ;  /* 0x3ff000001a1a742b */ /* 0x000fd00000000120 */
[----:B------:R-:W-:-:S08]  /*4390*/  DFMA R26, R26, R26, R26 ;  /* 0x0000001a1a1a722b */ /* 0x000fd0000000001a */
[----:B------:R-:W-:Y:S01]  /*43a0*/  DFMA R32, R32, R26, R32 ;  /* 0x0000001a2020722b */ /* 0x000fe20000000020 */
[----:B------:R-:W-:Y:S10]  /*43b0*/  BRA `(.L_x_289) ;  /* 0x00000000002c7947 */ /* 0x000ff40003800000 */
.L_x_290:
[----:B------:R-:W-:-:S06]  /*43c0*/  DMUL R26, R26, 8.11296384146066816958e+31 ;  /* 0x469000001a1a7828 */ /* 0x000fcc0000000000 */
[----:B------:R-:W0:Y:S02]  /*43d0*/  MUFU.RCP64H R31, R27 ;  /* 0x0000001b001f7308 */ /* 0x000e240000001800 */
[----:B0-----:R-:W-:-:S08]  /*43e0*/  DFMA R28, -R26, R30, 1 ;  /* 0x3ff000001a1c742b */ /* 0x001fd0000000011e */
[----:B------:R-:W-:-:S08]  /*43f0*/  DFMA R28, R28, R28, R28 ;  /* 0x0000001c1c1c722b */ /* 0x000fd0000000001c */
[----:B------:R-:W-:-:S08]  /*4400*/  DFMA R28, R30, R28, R30 ;  /* 0x0000001c1e1c722b */ /* 0x000fd0000000001e */
[----:B------:R-:W-:-:S08]  /*4410*/  DFMA R30, -R26, R28, 1 ;  /* 0x3ff000001a1e742b */ /* 0x000fd0000000011c */
[----:B------:R-:W-:-:S08]  /*4420*/  DFMA R30, R28, R30, R28 ;  /* 0x0000001e1c1e722b */ /* 0x000fd0000000001c */
[----:B------:R-:W-:Y:S01]  /*4430*/  DMUL R32, R30, 8.11296384146066816958e+31 ;  /* 0x469000001e207828 */ /* 0x000fe20000000000 */
[----:B------:R-:W-:Y:S10]  /*4440*/  BRA `(.L_x_289) ;  /* 0x0000000000087947 */ /* 0x000ff40003800000 */
.L_x_288:
[----:B------:R-:W-:Y:S02]  /*4450*/  LOP3.LUT R33, R27, 0x80000, RZ, 0xfc, !PT ;  /* 0x000800001b217812 */ /* 0x000fe400078efcff */
[----:B------:R-:W-:-:S07]  /*4460*/  MOV R32, R26 ;  /* 0x0000001a00207202 */ /* 0x000fce0000000f00 */
.L_x_289:
[----:B------:R-:W-:Y:S05]  /*4470*/  BSYNC.RECONVERGENT B1 ;  /* 0x0000000000017941 */ /* 0x000fea0003800200 */
.L_x_287:
[----:B------:R-:W-:Y:S01]  /*4480*/  HFMA2 R27, -RZ, RZ, 0, 0 ;  /* 0x00000000ff1b7431 */ /* 0x000fe200000001ff */
[----:B------:R-:W-:-:S04]  /*4490*/  MOV R26, R4 ;  /* 0x00000004001a7202 */ /* 0x000fc80000000f00 */
[----:B------:R-:W-:Y:S05]  /*44a0*/  RET.REL.NODEC R26 `(_Z27stress_backward_propagationPfS_S_S_S_S_S_S_S_S_S_S_S_S_S_fffiS_S_) ;  /* 0xffffffb81ad47950 */ /* 0x000fea0003c3ffff */
        .weak           $__internal_12_$__cuda_sm3x_div_rn_noftz_f32_slowpath
        .type           $__internal_12_$__cuda_sm3x_div_rn_noftz_f32_slowpath,@function
        .size           $__internal_12_$__cuda_sm3x_div_rn_noftz_f32_slowpath,(.L_x_569 - $__internal_12_$__cuda_sm3x_div_rn_noftz_f32_slowpath)
$__internal_12_$__cuda_sm3x_div_rn_noftz_f32_slowpath:
        /* <DEDUP_REMOVED lines=34> */
.L_x_292:
[----:B------:R-:W-:Y:S01]  /*46d0*/  LEA R18, R15, 0xc0800000, 0x17 ;  /* 0xc08000000f127811 */ /* 0x000fe200078eb8ff */
[----:B------:R-:W-:Y:S01]  /*46e0*/  BSSY.RECONVERGENT B2, `(.L_x_297) ;  /* 0x0000036000027945 */ /* 0x000fe20003800200 */
[----:B------:R-:W-:Y:S02]  /*46f0*/  IADD3 R20, PT, PT, R20, -0x7f, RZ ;  /* 0xffffff8114147810 */ /* 0x000fe40007ffe0ff */
[----:B------:R-:W-:-:S03]  /*4700*/  IADD3 R22, PT, PT, -R18, R7, RZ ;  /* 0x0000000712167210 */ /* 0x000fc60007ffe1ff */
[----:B------:R-:W-:Y:S01]  /*4710*/  IMAD R0, R20, -0x800000, R0 ;  /* 0xff80000014007824 */ /* 0x000fe200078e0200 */
[----:B------:R-:W0:Y:S01]  /*4720*/  MUFU.RCP R7, R22 ;  /* 0x0000001600077308 */ /* 0x000e220000001000 */
[----:B------:R-:W-:-:S04]  /*4730*/  FADD.FTZ R27, -R22, -RZ ;  /* 0x800000ff161b7221 */ /* 0x000fc80000010100 */
[----:B0-----:R-:W-:-:S04]  /*4740*/  FFMA R18, R7, R27, 1 ;  /* 0x3f80000007127423 */ /* 0x001fc8000000001b */
[----:B------:R-:W-:-:S04]  /*4750*/  FFMA R7, R7, R18, R7 ;  /* 0x0000001207077223 */ /* 0x000fc80000000007 */
[----:B------:R-:W-:-:S04]  /*4760*/  FFMA R18, R0, R7, RZ ;  /* 0x0000000700127223 */ /* 0x000fc800000000ff */
[----:B------:R-:W-:-:S04]  /*4770*/  FFMA R24, R27, R18, R0 ;  /* 0x000000121b187223 */ /* 0x000fc80000000000 */
[----:B------:R-:W-:-:S04]  /*4780*/  FFMA R18, R7, R24, R18 ;  /* 0x0000001807127223 */ /* 0x000fc80000000012 */
[----:B------:R-:W-:Y:S01]  /*4790*/  FFMA R29, R27, R18, R0 ;  /* 0x000000121b1d7223 */ /* 0x000fe20000000000 */
[----:B------:R-:W-:-:S03]  /*47a0*/  IADD3 R27, PT, PT, R20, 0x7f, -R15 ;  /* 0x0000007f141b7810 */ /* 0x000fc60007ffe80f */
[----:B------:R-:W-:Y:S01]  /*47b0*/  FFMA R0, R7, R29, R18 ;  /* 0x0000001d07007223 */ /* 0x000fe20000000012 */
[----:B------:R-:W-:-:S04]  /*47c0*/  IADD3 R27, PT, PT, R27, R16, RZ ;  /* 0x000000101b1b7210 */ /* 0x000fc80007ffe0ff */
        /* <DEDUP_REMOVED lines=14> */
[C---:B------:R-:W-:Y:S02]  /*48b0*/  ISETP.NE.AND P2, PT, R20.reuse, RZ, PT ;  /* 0x000000ff1400720c */ /* 0x040fe40003f45270 */
[C---:B------:R-:W-:Y:S02]  /*48c0*/  ISETP.NE.AND P1, PT, R20.reuse, RZ, PT ;  /* 0x000000ff1400720c */ /* 0x040fe40003f25270 */
[----:B------:R-:W-:Y:S01]  /*48d0*/  LOP3.LUT R16, R15, 0x7fffff, RZ, 0xc0, !PT ;  /* 0x007fffff0f107812 */ /* 0x000fe200078ec0ff */
[CCC-:B------:R-:W-:Y:S01]  /*48e0*/  FFMA.RP R15, R7.reuse, R29.reuse, R18.reuse ;  /* 0x0000001d070f7223 */ /* 0x1c0fe20000008012 */
[----:B------:R-:W-:Y:S01]  /*48f0*/  FFMA.RM R18, R7, R29, R18 ;  /* 0x0000001d07127223 */ /* 0x000fe20000004012 */
[----:B------:R-:W-:Y:S02]  /*4900*/  IADD3 R7, PT, PT, R20, 0x20, RZ ;  /* 0x0000002014077810 */ /* 0x000fe40007ffe0ff */
        /* <DEDUP_REMOVED lines=15> */
.L_x_299:
[----:B------:R-:W-:-:S04]  /*4a00*/  LOP3.LUT R0, R0, 0x80000000, RZ, 0xc0, !PT ;  /* 0x8000000000007812 */ /* 0x000fc800078ec0ff */
[----:B------:R-:W-:Y:S01]  /*4a10*/  LOP3.LUT R0, R0, 0x7f800000, RZ, 0xfc, !PT ;  /* 0x7f80000000007812 */ /* 0x000fe200078efcff */
[----:B------:R-:W-:Y:S06]  /*4a20*/  BRA `(.L_x_300) ;  /* 0x0000000000047947 */ /* 0x000fec0003800000 */
.L_x_298:
[----:B------:R-:W-:-:S07]  /*4a30*/  LEA R0, R27, R0, 0x17 ;  /* 0x000000001b007211 */ /* 0x000fce00078eb8ff */
.L_x_300:
[----:B------:R-:W-:Y:S05]  /*4a40*/  BSYNC.RECONVERGENT B2 ;  /* 0x0000000000027941 */ /* 0x000fea0003800200 */
.L_x_297:
[----:B------:R-:W-:Y:S05]  /*4a50*/  BRA `(.L_x_301) ;  /* 0x0000000000207947 */ /* 0x000fea0003800000 */
.L_x_296:
[----:B------:R-:W-:-:S04]  /*4a60*/  LOP3.LUT R0, R7, 0x80000000, R0, 0x48, !PT ;  /* 0x8000000007007812 */ /* 0x000fc800078e4800 */
[----:B------:R-:W-:Y:S01]  /*4a70*/  LOP3.LUT R0, R0, 0x7f800000, RZ, 0xfc, !PT ;  /* 0x7f80000000007812 */ /* 0x000fe200078efcff */
[----:B------:R-:W-:Y:S06]  /*4a80*/  BRA `(.L_x_301) ;  /* 0x0000000000147947 */ /* 0x000fec0003800000 */
.L_x_295:
[----:B------:R-:W-:Y:S01]  /*4a90*/  LOP3.LUT R0, R7, 0x80000000, R0, 0x48, !PT ;  /* 0x8000000007007812 */ /* 0x000fe200078e4800 */
[----:B------:R-:W-:Y:S06]  /*4aa0*/  BRA `(.L_x_301) ;  /* 0x00000000000c7947 */ /* 0x000fec0003800000 */
.L_x_294:
[----:B------:R-:W0:Y:S01]  /*4ab0*/  MUFU.RSQ R0, -QNAN ;  /* 0xffc0000000007908 */ /* 0x000e220000001400 */
[----:B------:R-:W-:Y:S05]  /*4ac0*/  BRA `(.L_x_301) ;  /* 0x0000000000047947 */ /* 0x000fea0003800000 */
.L_x_293:
[----:B------:R-:W-:-:S07]  /*4ad0*/  FADD.FTZ R0, R0, R7 ;  /* 0x0000000700007221 */ /* 0x000fce0000010000 */
.L_x_301:
[----:B------:R-:W-:Y:S05]  /*4ae0*/  BSYNC.RECONVERGENT B1 ;  /* 0x0000000000017941 */ /* 0x000fea0003800200 */
.L_x_291:
[----:B------:R-:W-:-:S04]  /*4af0*/  HFMA2 R15, -RZ, RZ, 0, 0 ;  /* 0x00000000ff0f7431 */ /* 0x000fc800000001ff */
[----:B0-----:R-:W-:Y:S05]  /*4b00*/  RET.REL.NODEC R14 `(_Z27stress_backward_propagationPfS_S_S_S_S_S_S_S_S_S_S_S_S_S_fffiS_S_) ;  /* 0xffffffb40e3c7950 */ /* 0x001fea0003c3ffff */
.L_x_302:
        /* <DEDUP_REMOVED lines=15> */
.L_x_569:


//--------------------- .text._Z29velocity_backward_propagationPfS_S_S_S_S_S_S_S_S_S_S_S_S_fff --------------------------
	.section	.text._Z29velocity_backward_propagationPfS_S_S_S_S_S_S_S_S_S_S_S_S_fff,"ax",@progbits
	.align	128
        .global         _Z29velocity_backward_propagationPfS_S_S_S_S_S_S_S_S_S_S_S_S_fff
        .type           _Z29velocity_backward_propagationPfS_S_S_S_S_S_S_S_S_S_S_S_S_fff,@function
        .size           _Z29velocity_backward_propagationPfS_S_S_S_S_S_S_S_S_S_S_S_S_fff,(.L_x_571 - _Z29velocity_backward_propagationPfS_S_S_S_S_S_S_S_S_S_S_S_S_fff)
        .other          _Z29velocity_backward_propagationPfS_S_S_S_S_S_S_S_S_S_S_S_S_fff,@"STO_CUDA_ENTRY STV_DEFAULT"
_Z29velocity_backward_propagationPfS_S_S_S_S_S_S_S_S_S_S_S_S_fff:
.text._Z29velocity_backward_propagationPfS_S_S_S_S_S_S_S_S_S_S_S_S_fff:
        /* <DEDUP_REMOVED lines=21> */
[--C-:B------:R-:W-:Y:S02]  /*0150*/  IMAD.WIDE.U32 R2, R15, 0x4, R4.reuse ;  /* 0x000000040f027825 */ /* 0x100fe400078e0004 */
[----:B-1----:R0:W2:Y:S04]  /*0160*/  LDG.E R19, desc[UR4][R18.64] ;  /* 0x0000000412137981 */ /* 0x0020a8000c1e1900 */
[----:B------:R-:W2:Y:S01]  /*0170*/  LDG.E R16, desc[UR4][R2.64+0x12c0] ;  /* 0x0012c00402107981 */ /* 0x000ea2000c1e1900 */
[----:B------:R-:W-:-:S03]  /*0180*/  IMAD.WIDE.U32 R26, R13, 0x4, R4 ;  /* 0x000000040d1a7825 */ /* 0x000fc600078e0004 */
[----:B------:R-:W3:Y:S01]  /*0190*/  LDG.E R21, desc[UR4][R2.64+0x960] ;  /* 0x0009600402157981 */ /* 0x000ee2000c1e1900 */
[--C-:B------:R-:W-:Y:S01]  /*01a0*/  IMAD.WIDE.U32 R8, R12, 0x4, R4.reuse ;  /* 0x000000040c087825 */ /* 0x100fe200078e0004 */
[----:B------:R-:W-:Y:S01]  /*01b0*/  IADD3 R10, PT, PT, R15, -0xbb8, RZ ;  /* 0xfffff4480f0a7810 */ /* 0x000fe20007ffe0ff */
[----:B0-----:R-:W0:Y:S01]  /*01c0*/  LDC R18, c[0x0][0x3f4] ;  /* 0x0000fd00ff127b82 */ /* 0x001e220000000800 */
        /* <DEDUP_REMOVED lines=35> */
[----:B------:R-:W-:Y:S05]  /*0400*/  CALL.REL.NOINC `($__internal_14_$__cuda_sm3x_div_rn_noftz_f32_slowpath) ;  /* 0x0000002000587944 */ /* 0x000fea0003c00000 */
[----:B------:R-:W-:-:S07]  /*0410*/  MOV R9, R0 ;  /* 0x0000000000097202 */ /* 0x000fce0000000f00 */
.L_x_304:
[----:B------:R-:W-:Y:S05]  /*0420*/  BSYNC.RECONVERGENT B0 ;  /* 0x0000000000007941 */ /* 0x000fea0003800200 */
.L_x_303:
[----:B------:R-:W0:Y:S01]  /*0430*/  LDC.64 R16, c[0x0][0x3b0] ;  /* 0x0000ec00ff107b82 */ /* 0x000e220000000a00 */
[C---:B------:R-:W-:Y:S01]  /*0440*/  IADD3 R8, PT, PT, R15.reuse, -0x1, RZ ;  /* 0xffffffff0f087810 */ /* 0x040fe20007ffe0ff */
[----:B------:R-:W2:Y:S01]  /*0450*/  LDG.E R27, desc[UR4][R2.64+0x8] ;  /* 0x00000804021b7981 */ /* 0x000ea2000c1e1900 */
[C---:B------:R-:W-:Y:S02]  /*0460*/  IADD3 R7, PT, PT, R15.reuse, -0x2, RZ ;  /* 0xfffffffe0f077810 */ /* 0x040fe40007ffe0ff */
[C---:B------:R-:W-:Y:S01]  /*0470*/  IADD3 R6, PT, PT, R15.reuse, -0x3, RZ ;  /* 0xfffffffd0f067810 */ /* 0x040fe20007ffe0ff */
[----:B------:R-:W3:Y:S01]  /*0480*/  LDG.E R25, desc[UR4][R2.64+0x4] ;  /* 0x0000040402197981 */ /* 0x000ee2000c1e1900 */
[C---:B------:R-:W-:Y:S01]  /*0490*/  IADD3 R5, PT, PT, R15.reuse, -0x4, RZ ;  /* 0xfffffffc0f057810 */ /* 0x040fe20007ffe0ff */
[----:B------:R-:W1:Y:S01]  /*04a0*/  LDC R26, c[0x0][0x3f8] ;  /* 0x0000fe00ff1a7b82 */ /* 0x000e620000000800 */
[----:B------:R-:W-:Y:S01]  /*04b0*/  IADD3 R4, PT, PT, R15, -0x5, RZ ;  /* 0xfffffffb0f047810 */ /* 0x000fe20007ffe0ff */
[----:B------:R-:W4:Y:S04]  /*04c0*/  LDG.E R29, desc[UR4][R2.64+0xc] ;  /* 0x00000c04021d7981 */ /* 0x000f28000c1e1900 */
[----:B------:R-:W5:Y:S04]  /*04d0*/  LDG.E R33, desc[UR4][R2.64+0x14] ;  /* 0x0000140402217981 */ /* 0x000f68000c1e1900 */
[----:B------:R-:W5:Y:S01]  /*04e0*/  LDG.E R35, desc[UR4][R2.64+0x18] ;  /* 0x0000180402237981 */ /* 0x000f62000c1e1900 */
[----:B0-----:R-:W-:-:S05]  /*04f0*/  IMAD.WIDE.U32 R30, R8, 0x4, R16 ;  /* 0x00000004081e7825 */ /* 0x001fca00078e0010 */
[----:B------:R-:W2:Y:S01]  /*0500*/  LDG.E R0, desc[UR4][R30.64] ;  /* 0x000000041e007981 */ /* 0x000ea2000c1e1900 */
[----:B------:R-:W-:-:S04]  /*0510*/  IMAD.WIDE.U32 R22, R7, 0x4, R16 ;  /* 0x0000000407167825 */ /* 0x000fc800078e0010 */
[--C-:B------:R-:W-:Y:S02]  /*0520*/  IMAD.WIDE.U32 R20, R6, 0x4, R16.reuse ;  /* 0x0000000406147825 */ /* 0x100fe400078e0010 */
[----:B------:R-:W4:Y:S02]  /*0530*/  LDG.E R22, desc[UR4][R22.64] ;  /* 0x0000000416167981 */ /* 0x000f24000c1e1900 */
[--C-:B------:R-:W-:Y:S02]  /*0540*/  IMAD.WIDE.U32 R18, R5, 0x4, R16.reuse ;  /* 0x0000000405127825 */ /* 0x100fe400078e0010 */
[----:B------:R1:W5:Y:S02]  /*0550*/  LDG.E R20, desc[UR4][R20.64] ;  /* 0x0000000414147981 */ /* 0x000364000c1e1900 */
[----:B------:R-:W-:Y:S02]  /*0560*/  IMAD.WIDE.U32 R16, R4, 0x4, R16 ;  /* 0x0000000404107825 */ /* 0x000fe400078e0010 */
[----:B------:R0:W5:Y:S04]  /*0570*/  LDG.E R31, desc[UR4][R2.64+0x10] ;  /* 0x00001004021f7981 */ /* 0x000168000c1e1900 */
[----:B------:R-:W5:Y:S04]  /*0580*/  LDG.E R18, desc[UR4][R18.64] ;  /* 0x0000000412127981 */ /* 0x000f68000c1e1900 */
[----:B------:R-:W5:Y:S01]  /*0590*/  LDG.E R16, desc[UR4][R16.64] ;  /* 0x0000000410107981 */ /* 0x000f62000c1e1900 */
[----:B-1----:R-:W0:Y:S01]  /*05a0*/  MUFU.RCP R21, R26 ;  /* 0x0000001a00157308 */ /* 0x002e220000001000 */
[----:B------:R-:W-:Y:S01]  /*05b0*/  BSSY.RECONVERGENT B0, `(.L_x_305) ;  /* 0x0000019000007945 */ /* 0x000fe20003800200 */
[----:B0-----:R-:W-:-:S04]  /*05c0*/  FFMA R2, R21, -R26, 1 ;  /* 0x3f80000015027423 */ /* 0x001fc8000000081a */
[----:B------:R-:W-:Y:S01]  /*05d0*/  FFMA R2, R21, R2, R21 ;  /* 0x0000000215027223 */ /* 0x000fe20000000015 */
        /* <DEDUP_REMOVED lines=8> */
[----:B------:R-:W-:Y:S01]  /*0660*/  FADD R33, R33, -R18 ;  /* 0x8000001221217221 */ /* 0x000fe20000000000 */
[----:B------:R-:W-:-:S03]  /*0670*/  FADD R23, R35, -R16 ;  /* 0x8000001023177221 */ /* 0x000fc60000000000 */
[----:B------:R-:W-:-:S04]  /*0680*/  FFMA R0, R33, 0.00035901000956073403358, R0 ;  /* 0x39bc398221007823 */ /* 0x000fc80000000000 */
        /* <DEDUP_REMOVED lines=11> */
.L_x_306:
[----:B------:R-:W-:Y:S05]  /*0740*/  BSYNC.RECONVERGENT B0 ;  /* 0x0000000000007941 */ /* 0x000fea0003800200 */
.L_x_305:
[----:B------:R-:W0:Y:S02]  /*0750*/  LDC.64 R16, c[0x0][0x3b8] ;  /* 0x0000ee00ff107b82 */ /* 0x000e240000000a00 */
[----:B0-----:R-:W-:-:S04]  /*0760*/  IMAD.WIDE.U32 R32, R7, 0x4, R16 ;  /* 0x0000000407207825 */ /* 0x001fc800078e0010 */
[--C-:B------:R-:W-:Y:S01]  /*0770*/  IMAD.WIDE.U32 R28, R15, 0x4, R16.reuse ;  /* 0x000000040f1c7825 */ /* 0x100fe200078e0010 */
[----:B------:R0:W2:Y:S03]  /*0780*/  LDG.E R22, desc[UR4][R32.64] ;  /* 0x0000000420167981 */ /* 0x0000a6000c1e1900 */
[--C-:B------:R-:W-:Y:S01]  /*0790*/  IMAD.WIDE.U32 R30, R8, 0x4, R16.reuse ;  /* 0x00000004081e7825 */ /* 0x100fe200078e0010 */
[----:B------:R-:W2:Y:S03]  /*07a0*/  LDG.E R23, desc[UR4][R28.64+0x4] ;  /* 0x000004041c177981 */ /* 0x000ea6000c1e1900 */
[--C-:B------:R-:W-:Y:S01]  /*07b0*/  IMAD.WIDE.U32 R18, R6, 0x4, R16.reuse ;  /* 0x0000000406127825 */ /* 0x100fe200078e0010 */
[----:B------:R-:W3:Y:S03]  /*07c0*/  LDG.E R3, desc[UR4][R30.64] ;  /* 0x000000041e037981 */ /* 0x000ee6000c1e1900 */
[--C-:B------:R-:W-:Y:S01]  /*07d0*/  IMAD.WIDE.U32 R20, R13, 0x4, R16.reuse ;  /* 0x000000040d147825 */ /* 0x100fe200078e0010 */
[----:B------:R-:W3:Y:S03]  /*07e0*/  LDG.E R0, desc[UR4][R28.64] ;  /* 0x000000041c007981 */ /* 0x000ee6000c1e1900 */
[--C-:B------:R-:W-:Y:S01]  /*07f0*/  IMAD.WIDE.U32 R24, R14, 0x4, R16.reuse ;  /* 0x000000040e187825 */ /* 0x100fe200078e0010 */
[----:B------:R-:W4:Y:S04]  /*0800*/  LDG.E R19, desc[UR4][R18.64] ;  /* 0x0000000412137981 */ /* 0x000f28000c1e1900 */
[----:B------:R-:W4:Y:S04]  /*0810*/  LDG.E R26, desc[UR4][R28.64+0x8] ;  /* 0x000008041c1a7981 */ /* 0x000f28000c1e1900 */
[----:B------:R-:W5:Y:S04]  /*0820*/  LDG.E R20, desc[UR4][R20.64] ;  /* 0x0000000414147981 */ /* 0x000f68000c1e1900 */
[----:B------:R-:W5:Y:S04]  /*0830*/  LDG.E R27, desc[UR4][R28.64+0x960] ;  /* 0x000960041c1b7981 */ /* 0x000f68000c1e1900 */
[----:B------:R-:W5:Y:S04]  /*0840*/  LDG.E R25, desc[UR4][R24.64] ;  /* 0x0000000418197981 */ /* 0x000f68000c1e1900 */
[----:B------:R-:W5:Y:S01]  /*0850*/  LDG.E R31, desc[UR4][R28.64+0x12c0] ;  /* 0x0012c0041c1f7981 */ /* 0x000f62000c1e1900 */
[----:B0-----:R-:W-:-:S03]  /*0860*/  IMAD.WIDE.U32 R32, R11, 0x4, R16 ;  /* 0x000000040b207825 */ /* 0x001fc600078e0010 */
[----:B------:R-:W5:Y:S01]  /*0870*/  LDG.E R24, desc[UR4][R28.64+0x2ee0] ;  /* 0x002ee0041c187981 */ /* 0x000f62000c1e1900 */
[----:B--2---:R-:W-:-:S04]  /*0880*/  FADD R22, R23, -R22 ;  /* 0x8000001617167221 */ /* 0x004fc80000000000 */
[----:B------:R-:W-:Y:S01]  /*0890*/  FMUL R22, R22, 0.096931003034114837646 ;  /* 0x3dc683c316167820 */ /* 0x000fe20000400000 */
[----:B---3--:R-:W-:-:S04]  /*08a0*/  FADD R3, R0, -R3 ;  /* 0x8000000300037221 */ /* 0x008fc80000000000 */
[----:B------:R-:W-:Y:S01]  /*08b0*/  FFMA R3, R3, 1.2213000059127807617, -R22 ;  /* 0x3f9c538f03037823 */ /* 0x000fe20000000816 */
[----:B----4-:R-:W-:Y:S01]  /*08c0*/  FADD R26, R26, -R19 ;  /* 0x800000131a1a7221 */ /* 0x010fe20000000000 */
[----:B------:R-:W-:-:S04]  /*08d0*/  IMAD.WIDE.U32 R18, R5, 0x4, R16 ;  /* 0x0000000405127825 */ /* 0x000fc800078e0010 */
[----:B------:R-:W-:Y:S02]  /*08e0*/  IMAD.WIDE.U32 R22, R12, 0x4, R16 ;  /* 0x000000040c167825 */ /* 0x000fe400078e0010 */
[----:B------:R0:W2:Y:S02]  /*08f0*/  LDG.E R18, desc[UR4][R18.64] ;  /* 0x0000000412127981 */ /* 0x0000a4000c1e1900 */
[----:B-----5:R-:W-:Y:S01]  /*0900*/  FADD R27, R27, -R20 ;  /* 0x800000141b1b7221 */ /* 0x020fe20000000000 */
[----:B------:R-:W-:-:S04]  /*0910*/  IMAD.WIDE.U32 R20, R4, 0x4, R16 ;  /* 0x0000000404147825 */ /* 0x000fc800078e0010 */
[----:B------:R-:W-:Y:S01]  /*0920*/  FADD R0, R0, -R25 ;  /* 0x8000001900007221 */ /* 0x000fe20000000000 */
[----:B------:R-:W0:Y:S01]  /*0930*/  LDG.E R22, desc[UR4][R22.64] ;  /* 0x0000000416167981 */ /* 0x000e22000c1e1900 */
[----:B------:R-:W-:-:S03]  /*0940*/  FFMA R26, R26, 0.017448000609874725342, R3 ;  /* 0x3c8eef1c1a1a7823 */ /* 0x000fc60000000003 */
[----:B------:R-:W2:Y:S04]  /*0950*/  LDG.E R25, desc[UR4][R28.64+0xc] ;  /* 0x00000c041c197981 */ /* 0x000ea8000c1e1900 */
[----:B------:R-:W3:Y:S04]  /*0960*/  LDG.E R20, desc[UR4][R20.64] ;  /* 0x0000000414147981 */ /* 0x000ee8000c1e1900 */
[----:B------:R-:W3:Y:S01]  /*0970*/  LDG.E R3, desc[UR4][R28.64+0x10] ;  /* 0x000010041c037981 */ /* 0x000ee2000c1e1900 */
[----:B------:R-:W-:-:S03]  /*0980*/  FMUL R27, R27, 0.096931003034114837646 ;  /* 0x3dc683c31b1b7820 */ /* 0x000fc60000400000 */
[----:B------:R-:W4:Y:S01]  /*0990*/  LDG.E R23, desc[UR4][R28.64+0x1c20] ;  /* 0x001c20041c177981 */ /* 0x000f22000c1e1900 */
[----:B0-----:R-:W-:Y:S01]  /*09a0*/  FADD R19, R31, -R22 ;  /* 0x800000161f137221 */ /* 0x001fe20000000000 */
[----:B--2---:R-:W-:Y:S01]  /*09b0*/  FADD R25, R25, -R18 ;  /* 0x8000001219197221 */ /* 0x004fe20000000000 */
[----:B------:R-:W-:-:S03]  /*09c0*/  FFMA R18, R0, 1.2213000059127807617, -R27 ;  /* 0x3f9c538f00127823 */ /* 0x000fc6000000081b */
[----:B------:R-:W-:Y:S01]  /*09d0*/  FFMA R22, R25, -0.0029672998934984207153, R26 ;  /* 0xbb42770819167823 */ /* 0x000fe2000000001a */
[----:B---3--:R-:W-:Y:S01]  /*09e0*/  FADD R3, R3, -R20 ;  /* 0x8000001403037221 */ /* 0x008fe20000000000 */
[----:B------:R-:W-:Y:S01]  /*09f0*/  IADD3 R27, PT, PT, R15, -0xe10, RZ ;  /* 0xfffff1f00f1b7810 */ /* 0x000fe20007ffe0ff */
[----:B------:R-:W-:Y:S01]  /*0a00*/  FFMA R21, R19, 0.017448000609874725342, R18 ;  /* 0x3c8eef1c13157823 */ /* 0x000fe20000000012 */
[----:B------:R-:W-:-:S04]  /*0a10*/  IMAD.WIDE.U32 R30, R10, 0x4, R16 ;  /* 0x000000040a1e7825 */ /* 0x000fc800078e0010 */
[----:B------:R-:W-:Y:S01]  /*0a20*/  FFMA R22, R3, 0.00035901000956073403358, R22 ;  /* 0x39bc398203167823 */ /* 0x000fe20000000016 */
[----:B------:R-:W-:Y:S01]  /*0a30*/  IADD3 R3, PT, PT, R15, -0x6, RZ ;  /* 0xfffffffa0f037810 */ /* 0x000fe20007ffe0ff */
[----:B------:R-:W2:Y:S01]  /*0a40*/  LDG.E R26, desc[UR4][R28.64+0x14] ;  /* 0x000014041c1a7981 */ /* 0x000ea2000c1e1900 */
[----:B------:R-:W-:-:S03]  /*0a50*/  IMAD.WIDE.U32 R18, R27, 0x4, R16 ;  /* 0x000000041b127825 */ /* 0x000fc600078e0010 */
[----:B------:R-:W4:Y:S01]  /*0a60*/  LDG.E R0, desc[UR4][R32.64] ;  /* 0x0000000420007981 */ /* 0x000f22000c1e1900 */
[----:B------:R-:W-:-:S03]  /*0a70*/  IMAD.WIDE.U32 R16, R3, 0x4, R16 ;  /* 0x0000000403107825 */ /* 0x000fc600078e0010 */
[----:B------:R0:W3:Y:S04]  /*0a80*/  LDG.E R20, desc[UR4][R30.64] ;  /* 0x000000041e147981 */ /* 0x0000e8000c1e1900 */
[----:B------:R-:W2:Y:S04]  /*0a90*/  LDG.E R17, desc[UR4][R16.64] ;  /* 0x0000000410117981 */ /* 0x000ea8000c1e1900 */
[----:B------:R-:W3:Y:S01]  /*0aa0*/  LDG.E R25, desc[UR4][R28.64+0x2580] ;  /* 0x002580041c197981 */ /* 0x000ee2000c1e1900 */
[----:B0-----:R-:W0:Y:S03]  /*0ab0*/  LDC R30, c[0x0][0x3f8] ;  /* 0x0000fe00ff1e7b82 */ /* 0x001e260000000800 */
[----:B------:R-:W5:Y:S01]  /*0ac0*/  LDG.E R19, desc[UR4][R18.64] ;  /* 0x0000000412137981 */ /* 0x000f62000c1e1900 */
[----:B0-----:R-:W0:Y:S01]  /*0ad0*/  MUFU.RCP R33, R30 ;  /* 0x0000001e00217308 */ /* 0x001e220000001000 */
[----:B------:R-:W-:Y:S01]  /*0ae0*/  BSSY.RECONVERGENT B0, `(.L_x_307) ;  /* 0x0000015000007945 */ /* 0x000fe20003800200 */
[----:B--2---:R-:W-:Y:S01]  /*0af0*/  FADD R31, R26, -R17 ;  /* 0x800000111a1f7221 */ /* 0x004fe20000000000 */
[----:B----4-:R-:W-:-:S03]  /*0b00*/  FADD R26, R23, -R0 ;  /* 0x80000000171a7221 */ /* 0x010fc60000000000 */
[----:B------:R-:W-:Y:S01]  /*0b10*/  FFMA R23, R31, -2.1847999960300512612e-05, R22 ;  /* 0xb7b746391f177823 */ /* 0x000fe20000000016 */
[----:B0-----:R-:W-:-:S03]  /*0b20*/  FFMA R0, R33, -R30, 1 ;  /* 0x3f80000021007423 */ /* 0x001fc6000000081e */
[----:B------:R-:W0:Y:S01]  /*0b30*/  FCHK P0, R23, R30 ;  /* 0x0000001e17007302 */ /* 0x000e220000000000 */
[----:B------:R-:W-:Y:S01]  /*0b40*/  FFMA R0, R33, R0, R33 ;  /* 0x0000000021007223 */ /* 0x000fe20000000021 */
[----:B---3--:R-:W-:Y:S01]  /*0b50*/  FADD R20, R25, -R20 ;  /* 0x8000001419147221 */ /* 0x008fe20000000000 */
[----:B------:R-:W-:Y:S02]  /*0b60*/  FFMA R21, R26, -0.0029672998934984207153, R21 ;  /* 0xbb4277081a157823 */ /* 0x000fe40000000015 */
[----:B------:R-:W-:Y:S01]  /*0b70*/  FFMA R25, R0, R23, RZ ;  /* 0x0000001700197223 */ /* 0x000fe200000000ff */
[----:B-----5:R-:W-:Y:S01]  /*0b80*/  FADD R19, R24, -R19 ;  /* 0x8000001318137221 */ /* 0x020fe20000000000 */
[----:B------:R-:W-:Y:S02]  /*0b90*/  FFMA R20, R20, 0.00035901000956073403358, R21 ;  /* 0x39bc398214147823 */ /* 0x000fe40000000015 */
[----:B------:R-:W-:Y:S02]  /*0ba0*/  FFMA R16, R25, -R30, R23 ;  /* 0x8000001e19107223 */ /* 0x000fe40000000017 */
[----:B------:R-:W-:-:S02]  /*0bb0*/  FFMA R24, R19, -2.1847999960300512612e-05, R20 ;  /* 0xb7b7463913187823 */ /* 0x000fc40000000014 */
[----:B------:R-:W-:Y:S01]  /*0bc0*/  FFMA R25, R0, R16, R25 ;  /* 0x0000001000197223 */ /* 0x000fe20000000019 */
[----:B0-----:R-:W-:Y:S06]  /*0bd0*/  @!P0 BRA `(.L_x_308) ;  /* 0x0000000000148947 */ /* 0x001fec0003800000 */
[----:B------:R-:W0:Y:S01]  /*0be0*/  LDCU UR6, c[0x0][0x3f8] ;  /* 0x00007f00ff0677ac */ /* 0x000e220008000800 */
[----:B------:R-:W-:Y:S02]  /*0bf0*/  MOV R16, 0xc20 ;  /* 0x00000c2000107802 */ /* 0x000fe40000000f00 */
[----:B0-----:R-:W-:-:S07]  /*0c00*/  MOV R0, UR6 ;  /* 0x0000000600007c02 */ /* 0x001fce0008000f00 */
[----:B------:R-:W-:Y:S05]  /*0c10*/  CALL.REL.NOINC `($__internal_14_$__cuda_sm3x_div_rn_noftz_f32_slowpath) ;  /* 0x0000001800547944 */ /* 0x000fea0003c00000 */
[----:B------:R-:W-:-:S07]  /*0c20*/  MOV R25, R0 ;  /* 0x0000000000197202 */ /* 0x000fce0000000f00 */
.L_x_308:
[----:B------:R-:W-:Y:S05]  /*0c30*/  BSYNC.RECONVERGENT B0 ;  /* 0x0000000000007941 */ /* 0x000fea0003800200 */
.L_x_307:
        /* <DEDUP_REMOVED lines=8> */
[----:B------:R-:W4:Y:S04]  /*0cc0*/  LDG.E R26, desc[UR4][R22.64+0xc] ;  /* 0x00000c04161a7981 */ /* 0x000f28000c1e1900 */
[----:B------:R-:W5:Y:S01]  /*0cd0*/  LDG.E R35, desc[UR4][R22.64+0x18] ;  /* 0x0000180416237981 */ /* 0x000f62000c1e1900 */
[----:B0-----:R-:W0:Y:S01]  /*0ce0*/  LDC R28, c[0x0][0x3f8] ;  /* 0x0000fe00ff1c7b82 */ /* 0x001e220000000800 */
[----:B--2---:R-:W-:-:S02]  /*0cf0*/  FADD R20, R0, -R19 ;  /* 0x8000001300147221 */ /* 0x004fc40000000000 */
[----:B------:R-:W3:Y:S01]  /*0d00*/  LDG.E R0, desc[UR4][R22.64+0x4] ;  /* 0x0000040416007981 */ /* 0x000ee2000c1e1900 */
[----:B------:R-:W-:-:S06]  /*0d10*/  IMAD.WIDE.U32 R18, R5, 0x4, R16 ;  /* 0x0000000405127825 */ /* 0x000fcc00078e0010 */
[----:B------:R-:W2:Y:S01]  /*0d20*/  LDG.E R18, desc[UR4][R18.64] ;  /* 0x0000000412127981 */ /* 0x000ea2000c1e1900 */
[----:B----4-:R-:W-:-:S03]  /*0d30*/  FADD R31, R26, -R29 ;  /* 0x8000001d1a1f7221 */ /* 0x010fc60000000000 */
[----:B------:R-:W4:Y:S01]  /*0d40*/  LDG.E R29, desc[UR4][R22.64+0x10] ;  /* 0x00001004161d7981 */ /* 0x000f22000c1e1900 */
[----:B---3--:R-:W-:Y:S01]  /*0d50*/  FADD R0, R0, -R21 ;  /* 0x8000001500007221 */ /* 0x008fe20000000000 */
[----:B------:R-:W-:-:S04]  /*0d60*/  FMUL R21, R20, 0.096931003034114837646 ;  /* 0x3dc683c314157820 */ /* 0x000fc80000400000 */
[----:B------:R-:W-:Y:S01]  /*0d70*/  FFMA R0, R0, 1.2213000059127807617, -R21 ;  /* 0x3f9c538f00007823 */ /* 0x000fe20000000815 */
[----:B------:R-:W-:-:S04]  /*0d80*/  IMAD.WIDE.U32 R20, R6, 0x4, R16 ;  /* 0x0000000406147825 */ /* 0x000fc800078e0010 */
[----:B------:R-:W-:Y:S01]  /*0d90*/  FFMA R0, R31, 0.017448000609874725342, R0 ;  /* 0x3c8eef1c1f007823 */ /* 0x000fe20000000000 */
[----:B------:R-:W-:Y:S01]  /*0da0*/  IMAD.WIDE.U32 R16, R4, 0x4, R16 ;  /* 0x0000000404107825 */ /* 0x000fe200078e0010 */
[----:B------:R-:W2:Y:S04]  /*0db0*/  LDG.E R31, desc[UR4][R22.64+0x14] ;  /* 0x00001404161f7981 */ /* 0x000ea8000c1e1900 */
[----:B------:R-:W4:Y:S04]  /*0dc0*/  LDG.E R20, desc[UR4][R20.64] ;  /* 0x0000000414147981 */ /* 0x000f28000c1e1900 */
[----:B------:R-:W5:Y:S01]  /*0dd0*/  LDG.E R16, desc[UR4][R16.64] ;  /* 0x0000000410107981 */ /* 0x000f62000c1e1900 */
[----:B0-----:R-:W0:Y:S01]  /*0de0*/  MUFU.RCP R33, R28 ;  /* 0x0000001c00217308 */ /* 0x001e220000001000 */
[----:B------:R-:W-:Y:S01]  /*0df0*/  BSSY.RECONVERGENT B0, `(.L_x_309) ;  /* 0x0000014000007945 */ /* 0x000fe20003800200 */
[----:B0-----:R-:W-:-:S04]  /*0e00*/  FFMA R26, R33, -R28, 1 ;  /* 0x3f800000211a7423 */ /* 0x001fc8000000081c */
[----:B------:R-:W-:Y:S01]  /*0e10*/  FFMA R26, R33, R26, R33 ;  /* 0x0000001a211a7223 */ /* 0x000fe20000000021 */
[----:B--2---:R-:W-:Y:S01]  /*0e20*/  FADD R31, R31, -R18 ;  /* 0x800000121f1f7221 */ /* 0x004fe20000000000 */
[----:B----4-:R-:W-:-:S04]  /*0e30*/  FADD R29, R29, -R20 ;  /* 0x800000141d1d7221 */ /* 0x010fc80000000000 */
[----:B------:R-:W-:Y:S01]  /*0e40*/  FFMA R0, R29, -0.0029672998934984207153, R0 ;  /* 0xbb4277081d007823 */ /* 0x000fe20000000000 */
[----:B-----5:R-:W-:-:S03]  /*0e50*/  FADD R35, R35, -R16 ;  /* 0x8000001023237221 */ /* 0x020fc60000000000 */
        /* <DEDUP_REMOVED lines=11> */
[----:B------:R-:W-:Y:S05]  /*0f10*/  CALL.REL.NOINC `($__internal_14_$__cuda_sm3x_div_rn_noftz_f32_slowpath) ;  /* 0x0000001400947944 */ /* 0x000fea0003c00000 */
[----:B------:R-:W-:-:S07]  /*0f20*/  MOV R26, R0 ;  /* 0x00000000001a7202 */ /* 0x000fce0000000f00 */
.L_x_310:
[----:B------:R-:W-:Y:S05]  /*0f30*/  BSYNC.RECONVERGENT B0 ;  /* 0x0000000000007941 */ /* 0x000fea0003800200 */
.L_x_309:
[----:B------:R-:W0:Y:S02]  /*0f40*/  LDC.64 R16, c[0x0][0x3c0] ;  /* 0x0000f000ff107b82 */ /* 0x000e240000000a00 */
[----:B0-----:R-:W-:-:S04]  /*0f50*/  IMAD.WIDE.U32 R30, R14, 0x4, R16 ;  /* 0x000000040e1e7825 */ /* 0x001fc800078e0010 */
[--C-:B------:R-:W-:Y:S02]  /*0f60*/  IMAD.WIDE.U32 R20, R15, 0x4, R16.reuse ;  /* 0x000000040f147825 */ /* 0x100fe400078e0010 */
[----:B------:R-:W2:Y:S02]  /*0f70*/  LDG.E R31, desc[UR4][R30.64] ;  /* 0x000000041e1f7981 */ /* 0x000ea4000c1e1900 */
[--C-:B------:R-:W-:Y:S02]  /*0f80*/  IMAD.WIDE.U32 R18, R13, 0x4, R16.reuse ;  /* 0x000000040d127825 */ /* 0x100fe400078e0010 */
[----:B------:R-:W2:Y:S04]  /*0f90*/  LDG.E R0, desc[UR4][R20.64] ;  /* 0x0000000414007981 */ /* 0x000ea8000c1e1900 */
[----:B------:R-:W3:Y:S04]  /*0fa0*/  LDG.E R19, desc[UR4][R18.64] ;  /* 0x0000000412137981 */ /* 0x000ee8000c1e1900 */
[----:B------:R-:W3:Y:S01]  /*0fb0*/  LDG.E R22, desc[UR4][R20.64+0x960] ;  /* 0x0009600414167981 */ /* 0x000ee2000c1e1900 */
[----:B------:R-:W-:-:S06]  /*0fc0*/  IMAD.WIDE.U32 R28, R12, 0x4, R16 ;  /* 0x000000040c1c7825 */ /* 0x000fcc00078e0010 */
[----:B------:R-:W4:Y:S04]  /*0fd0*/  LDG.E R28, desc[UR4][R28.64] ;  /* 0x000000041c1c7981 */ /* 0x000f28000c1e1900 */
[----:B------:R-:W5:Y:S01]  /*0fe0*/  LDG.E R29, desc[UR4][R20.64+0x2ee0] ;  /* 0x002ee004141d7981 */ /* 0x000f62000c1e1900 */
[----:B--2---:R-:W-:-:S03]  /*0ff0*/  FADD R0, R0, -R31 ;  /* 0x8000001f00007221 */ /* 0x004fc60000000000 */
[----:B------:R-:W4:Y:S01]  /*1000*/  LDG.E R31, desc[UR4][R20.64+0x12c0] ;  /* 0x0012c004141f7981 */ /* 0x000f22000c1e1900 */
[----:B---3--:R-:W-:-:S04]  /*1010*/  FADD R22, R22, -R19 ;  /* 0x8000001316167221 */ /* 0x008fc80000000000 */
[----:B------:R-:W-:-:S04]  /*1020*/  FMUL R23, R22, 0.096931003034114837646 ;  /* 0x3dc683c316177820 */ /* 0x000fc80000400000 */
[----:B------:R-:W-:Y:S01]  /*1030*/  FFMA R0, R0, 1.2213000059127807617, -R23 ;  /* 0x3f9c538f00007823 */ /* 0x000fe20000000817 */
[----:B------:R-:W-:-:S04]  /*1040*/  IMAD.WIDE.U32 R22, R11, 0x4, R16 ;  /* 0x000000040b167825 */ /* 0x000fc800078e0010 */
[--C-:B------:R-:W-:Y:S02]  /*1050*/  IMAD.WIDE.U32 R18, R10, 0x4, R16.reuse ;  /* 0x000000040a127825 */ /* 0x100fe400078e0010 */
[----:B------:R-:W2:Y:S02]  /*1060*/  LDG.E R22, desc[UR4][R22.64] ;  /* 0x0000000416167981 */ /* 0x000ea4000c1e1900 */
[----:B------:R-:W-:Y:S02]  /*1070*/  IMAD.WIDE.U32 R16, R27, 0x4, R16 ;  /* 0x000000041b107825 */ /* 0x000fe400078e0010 */
[----:B------:R-:W2:Y:S04]  /*1080*/  LDG.E R27, desc[UR4][R20.64+0x1c20] ;  /* 0x001c2004141b7981 */ /* 0x000ea8000c1e1900 */
[----:B------:R-:W3:Y:S04]  /*1090*/  LDG.E R18, desc[UR4][R18.64] ;  /* 0x0000000412127981 */ /* 0x000ee8000c1e1900 */
[----:B------:R-:W5:Y:S01]  /*10a0*/  LDG.E R16, desc[UR4][R16.64] ;  /* 0x0000000410107981 */ /* 0x000f62000c1e1900 */
[----:B----4-:R-:W-:-:S03]  /*10b0*/  FADD R33, R31, -R28 ;  /* 0x8000001c1f217221 */ /* 0x010fc60000000000 */
[----:B------:R-:W3:Y:S01]  /*10c0*/  LDG.E R31, desc[UR4][R20.64+0x2580] ;  /* 0x00258004141f7981 */ /* 0x000ee2000c1e1900 */
[----:B------:R-:W0:Y:S01]  /*10d0*/  LDC R28, c[0x0][0x3f4] ;  /* 0x0000fd00ff1c7b82 */ /* 0x000e220000000800 */
[----:B------:R-:W-:Y:S01]  /*10e0*/  FFMA R0, R33, 0.017448000609874725342, R0 ;  /* 0x3c8eef1c21007823 */ /* 0x000fe20000000000 */
[----:B--2---:R-:W-:Y:S01]  /*10f0*/  FADD R27, R27, -R22 ;  /* 0x800000161b1b7221 */ /* 0x004fe20000000000 */
[----:B0-----:R-:W0:Y:S03]  /*1100*/  MUFU.RCP R23, R28 ;  /* 0x0000001c00177308 */ /* 0x001e260000001000 */
[----:B------:R-:W-:Y:S01]  /*1110*/  FFMA R0, R27, -0.0029672998934984207153, R0 ;  /* 0xbb4277081b007823 */ /* 0x000fe20000000000 */
[----:B-----5:R-:W-:Y:S01]  /*1120*/  FADD R29, R29, -R16 ;  /* 0x800000101d1d7221 */ /* 0x020fe20000000000 */
[----:B0-----:R-:W-:-:S04]  /*1130*/  FFMA R16, R23, -R28, 1 ;  /* 0x3f80000017107423 */ /* 0x001fc8000000081c */
[----:B------:R-:W-:Y:S01]  /*1140*/  FFMA R27, R23, R16, R23 ;  /* 0x00000010171b7223 */ /* 0x000fe20000000017 */
[----:B------:R-:W-:Y:S01]  /*1150*/  BSSY.RECONVERGENT B0, `(.L_x_311) ;  /* 0x000000f000007945 */ /* 0x000fe20003800200 */
[----:B---3--:R-:W-:-:S04]  /*1160*/  FADD R31, R31, -R18 ;  /* 0x800000121f1f7221 */ /* 0x008fc80000000000 */
        /* <DEDUP_REMOVED lines=13> */
.L_x_312:
[----:B------:R-:W-:Y:S05]  /*1240*/  BSYNC.RECONVERGENT B0 ;  /* 0x0000000000007941 */ /* 0x000fea0003800200 */
.L_x_311:
        /* <DEDUP_REMOVED lines=10> */
[----:B------:R-:W4:Y:S02]  /*12f0*/  LDG.E R33, desc[UR4][R22.64+0x8] ;  /* 0x0000080416217981 */ /* 0x000f24000c1e1900 */
[--C-:B------:R-:W-:Y:S02]  /*1300*/  IMAD.WIDE.U32 R4, R4, 0x4, R16.reuse ;  /* 0x0000000404047825 */ /* 0x100fe400078e0010 */
[----:B------:R0:W4:Y:S02]  /*1310*/  LDG.E R6, desc[UR4][R6.64] ;  /* 0x0000000406067981 */ /* 0x000124000c1e1900 */
[----:B------:R-:W-:Y:S02]  /*1320*/  IMAD.WIDE.U32 R16, R3, 0x4, R16 ;  /* 0x0000000403107825 */ /* 0x000fe400078e0010 */
[----:B------:R-:W3:Y:S04]  /*1330*/  LDG.E R3, desc[UR4][R22.64] ;  /* 0x0000000416037981 */ /* 0x000ee8000c1e1900 */
        /* <DEDUP_REMOVED lines=8> */
[----:B0-----:R-:W-:Y:S01]  /*13c0*/  FMUL R7, R20, 0.096931003034114837646 ;  /* 0x3dc683c314077820 */ /* 0x001fe20000400000 */
[----:B----4-:R-:W-:Y:S01]  /*13d0*/  FADD R6, R33, -R6 ;  /* 0x8000000621067221 */ /* 0x010fe20000000000 */
[----:B---3--:R-:W-:-:S04]  /*13e0*/  FADD R18, R3, -R18 ;  /* 0x8000001203127221 */ /* 0x008fc80000000000 */
[----:B------:R-:W-:Y:S01]  /*13f0*/  FFMA R7, R18, 1.2213000059127807617, -R7 ;  /* 0x3f9c538f12077823 */ /* 0x000fe20000000807 */
        /* <DEDUP_REMOVED lines=20> */
.L_x_314:
[----:B------:R-:W-:Y:S05]  /*1540*/  BSYNC.RECONVERGENT B0 ;  /* 0x0000000000007941 */ /* 0x000fea0003800200 */
.L_x_313:
        /* <DEDUP_REMOVED lines=24> */
[----:B-1----:R-:W0:Y:S02]  /*16d0*/  MUFU.RCP R5, R8 ;  /* 0x0000000800057308 */ /* 0x002e240000001000 */
[----:B------:R-:W-:Y:S01]  /*16e0*/  FFMA R0, R0, 1.2213000059127807617, -R3 ;  /* 0x3f9c538f00007823 */ /* 0x000fe20000000803 */
[----:B----4-:R-:W-:-:S04]  /*16f0*/  FADD R29, R29, -R20 ;  /* 0x800000141d1d7221 */ /* 0x010fc80000000000 */
[----:B------:R-:W-:Y:S01]  /*1700*/  FFMA R0, R29, 0.017448000609874725342, R0 ;  /* 0x3c8eef1c1d007823 */ /* 0x000fe20000000000 */
[----:B-----5:R-:W-:-:S04]  /*1710*/  FADD R11, R11, -R12 ;  /* 0x8000000c0b0b7221 */ /* 0x020fc80000000000 */
[----:B------:R-:W-:Y:S01]  /*1720*/  FFMA R0, R11, -0.0029672998934984207153, R0 ;  /* 0xbb4277080b007823 */ /* 0x000fe20000000000 */
[----:B------:R-:W-:-:S04]  /*1730*/  FADD R17, R17, -R22 ;  /* 0x8000001611117221 */ /* 0x000fc80000000000 */
[----:B------:R-:W-:Y:S01]  /*1740*/  FFMA R0, R17, 0.00035901000956073403358, R0 ;  /* 0x39bc398211007823 */ /* 0x000fe20000000000 */
[----:B------:R-:W-:Y:S01]  /*1750*/  FADD R31, R31, -R6 ;  /* 0x800000061f1f7221 */ /* 0x000fe20000000000 */
[----:B0-----:R-:W-:-:S03]  /*1760*/  FFMA R6, R5, -R8, 1 ;  /* 0x3f80000005067423 */ /* 0x001fc60000000808 */
[----:B------:R-:W-:Y:S01]  /*1770*/  FFMA R23, R31, -2.1847999960300512612e-05, R0 ;  /* 0xb7b746391f177823 */ /* 0x000fe20000000000 */
        /* <DEDUP_REMOVED lines=11> */
.L_x_316:
[----:B------:R-:W-:Y:S05]  /*1830*/  BSYNC.RECONVERGENT B0 ;  /* 0x0000000000007941 */ /* 0x000fea0003800200 */
.L_x_315:
[----:B------:R-:W0:Y:S01]  /*1840*/  LDC.64 R20, c[0x0][0x3e8] ;  /* 0x0000fa00ff147b82 */ /* 0x000e220000000a00 */
[----:B------:R-:W1:Y:S01]  /*1850*/  LDCU UR6, c[0x0][0x3f0] ;  /* 0x00007e00ff0677ac */ /* 0x000e620008000800 */
[----:B0-----:R-:W-:-:S05]  /*1860*/  IMAD.WIDE.U32 R20, R15, 0x4, R20 ;  /* 0x000000040f147825 */ /* 0x001fca00078e0014 */
[----:B------:R-:W2:Y:S01]  /*1870*/  LDG.E R0, desc[UR4][R20.64] ;  /* 0x0000000414007981 */ /* 0x000ea2000c1e1900 */
[----:B-1----:R-:W0:Y:S01]  /*1880*/  F2F.F64.F32 R10, UR6 ;  /* 0x00000006000a7d10 */ /* 0x002e220008201800 */
[----:B------:R-:W-:Y:S01]  /*1890*/  BSSY.RECONVERGENT B0, `(.L_x_317) ;  /* 0x0000012000007945 */ /* 0x000fe20003800200 */
[----:B0-----:R-:W-:-:S06]  /*18a0*/  DMUL R10, R10, 0.5 ;  /* 0x3fe000000a0a7828 */ /* 0x001fcc0000000000 */
[----:B--2---:R-:W0:Y:S02]  /*18b0*/  F2F.F64.F32 R18, R0 ;  /* 0x0000000000127310 */ /* 0x004e240000201800 */
[----:B0-----:R-:W-:-:S08]  /*18c0*/  DMUL R18, R10, R18 ;  /* 0x000000120a127228 */ /* 0x001fd00000000000 */
[----:B------:R-:W-:-:S06]  /*18d0*/  DADD R12, R18, 1 ;  /* 0x3ff00000120c7429 */ /* 0x000fcc0000000000 */
[----:B------:R-:W0:Y:S04]  /*18e0*/  MUFU.RCP64H R23, R13 ;  /* 0x0000000d00177308 */ /* 0x000e280000001800 */
[----:B------:R-:W-:-:S04]  /*18f0*/  IADD3 R22, PT, PT, R13, 0x300402, RZ ;  /* 0x003004020d167810 */ /* 0x000fc80007ffe0ff */
[----:B------:R-:W-:Y:S02]  /*1900*/  FSETP.GEU.AND P0, PT, |R22|, 5.8789094863358348022e-39, PT ;  /* 0x004004021600780b */ /* 0x000fe40003f0e200 */
        /* <DEDUP_REMOVED lines=9> */
[----:B------:R-:W-:Y:S05]  /*19a0*/  CALL.REL.NOINC `($__internal_13_$__cuda_sm20_dblrcp_rn_slowpath_v3) ;  /* 0x00000008004c7944 */ /* 0x000fea0003c00000 */
.L_x_318:
[----:B------:R-:W-:Y:S05]  /*19b0*/  BSYNC.RECONVERGENT B0 ;  /* 0x0000000000007941 */ /* 0x000fea0003800200 */
.L_x_317:
[----:B------:R-:W0:Y:S01]  /*19c0*/  LDC.64 R6, c[0x0][0x390] ;  /* 0x0000e400ff067b82 */ /* 0x000e220000000a00 */
[----:B------:R-:W1:Y:S01]  /*19d0*/  LDCU UR6, c[0x0][0x3f0] ;  /* 0x00007e00ff0677ac */ /* 0x000e620008000800 */
[----:B0-----:R-:W-:-:S05]  /*19e0*/  IMAD.WIDE.U32 R6, R15, 0x4, R6 ;  /* 0x000000040f067825 */ /* 0x001fca00078e0006 */
[----:B------:R-:W2:Y:S01]  /*19f0*/  LDG.E R12, desc[UR4][R6.64] ;  /* 0x00000004060c7981 */ /* 0x000ea2000c1e1900 */
[----:B------:R-:W-:Y:S01]  /*1a00*/  FADD R0, R4, R9 ;  /* 0x0000000904007221 */ /* 0x000fe20000000000 */
[----:B------:R-:W-:-:S03]  /*1a10*/  DADD R18, -R18, 1 ;  /* 0x3ff0000012127429 */ /* 0x000fc60000000100 */
[----:B------:R-:W-:-:S04]  /*1a20*/  FADD R0, R0, -R5 ;  /* 0x8000000500007221 */ /* 0x000fc80000000000 */
[----:B-1----:R-:W-:-:S04]  /*1a30*/  FMUL R0, R0, UR6 ;  /* 0x0000000600007c20 */ /* 0x002fc80008400000 */
[----:B------:R-:W-:Y:S08]  /*1a40*/  F2F.F64.F32 R8, R0 ;  /* 0x0000000000087310 */ /* 0x000ff00000201800 */
[----:B--2---:R-:W0:Y:S02]  /*1a50*/  F2F.F64.F32 R12, R12 ;  /* 0x0000000c000c7310 */ /* 0x004e240000201800 */
[----:B0-----:R-:W-:Y:S01]  /*1a60*/  DFMA R8, R18, R12, R8 ;  /* 0x0000000c1208722b */ /* 0x001fe20000000008 */
[----:B------:R-:W0:Y:S07]  /*1a70*/  LDC.64 R18, c[0x0][0x3e0] ;  /* 0x0000f800ff127b82 */ /* 0x000e2e0000000a00 */
[----:B------:R-:W-:-:S06]  /*1a80*/  DMUL R8, R8, R16 ;  /* 0x0000001008087228 */ /* 0x000fcc0000000000 */
[----:B------:R-:W1:Y:S01]  /*1a90*/  F2F.F32.F64 R3, R8 ;  /* 0x0000000800037310 */ /* 0x000e620000301000 */
[----:B0-----:R-:W-:Y:S01]  /*1aa0*/  IMAD.WIDE.U32 R18, R15, 0x4, R18 ;  /* 0x000000040f127825 */ /* 0x001fe200078e0012 */
[----:B-1----:R0:W-:Y:S04]  /*1ab0*/  STG.E desc[UR4][R6.64], R3 ;  /* 0x0000000306007986 */ /* 0x0021e8000c101904 */
[----:B------:R-:W2:Y:S01]  /*1ac0*/  LDG.E R14, desc[UR4][R18.64] ;  /* 0x00000004120e7981 */ /* 0x000ea2000c1e1900 */
[----:B------:R-:W-:Y:S01]  /*1ad0*/  BSSY.RECONVERGENT B0, `(.L_x_319) ;  /* 0x0000011000007945 */ /* 0x000fe20003800200 */
[----:B--2---:R-:W1:Y:S02]  /*1ae0*/  F2F.F64.F32 R28, R14 ;  /* 0x0000000e001c7310 */ /* 0x004e640000201800 */
[----:B-1----:R-:W-:-:S08]  /*1af0*/  DMUL R28, R10, R28 ;  /* 0x0000001c0a1c7228 */ /* 0x002fd00000000000 */
[----:B------:R-:W-:-:S06]  /*1b00*/  DADD R12, R28, 1 ;  /* 0x3ff000001c0c7429 */ /* 0x000fcc0000000000 */
[----:B------:R-:W1:Y:S04]  /*1b10*/  MUFU.RCP64H R23, R13 ;  /* 0x0000000d00177308 */ /* 0x000e680000001800 */
[----:B------:R-:W-:-:S04]  /*1b20*/  IADD3 R22, PT, PT, R13, 0x300402, RZ ;  /* 0x003004020d167810 */ /* 0x000fc80007ffe0ff */
[----:B------:R-:W-:Y:S02]  /*1b30*/  FSETP.GEU.AND P0, PT, |R22|, 5.8789094863358348022e-39, PT ;  /* 0x004004021600780b */ /* 0x000fe40003f0e200 */
[----:B-1----:R-:W-:-:S08]  /*1b40*/  DFMA R16, -R12, R22, 1 ;  /* 0x3ff000000c10742b */ /* 0x002fd00000000116 */
[----:B------:R-:W-:-:S08]  /*1b50*/  DFMA R16, R16, R16, R16 ;  /* 0x000000101010722b */ /* 0x000fd00000000010 */
[----:B------:R-:W-:-:S08]  /*1b60*/  DFMA R16, R22, R16, R22 ;  /* 0x000000101610722b */ /* 0x000fd00000000016 */
[----:B------:R-:W-:-:S08]  /*1b70*/  DFMA R8, -R12, R16, 1 ;  /* 0x3ff000000c08742b */ /* 0x000fd00000000110 */
[----:B------:R-:W-:Y:S01]  /*1b80*/  DFMA R16, R16, R8, R16 ;  /* 0x000000081010722b */ /* 0x000fe20000000010 */
[----:B0-----:R-:W-:Y:S10]  /*1b90*/  @P0 BRA `(.L_x_320) ;  /* 0x0000000000100947 */ /* 0x001ff40003800000 */
[----:B------:R-:W-:Y:S02]  /*1ba0*/  LOP3.LUT R0, R13, 0x7fffffff, RZ, 0xc0, !PT ;  /* 0x7fffffff0d007812 */ /* 0x000fe400078ec0ff */
[----:B------:R-:W-:Y:S02]  /*1bb0*/  MOV R14, 0x1be0 ;  /* 0x00001be0000e7802 */ /* 0x000fe40000000f00 */
[----:B------:R-:W-:-:S07]  /*1bc0*/  IADD3 R0, PT, PT, R0, -0x100000, RZ ;  /* 0xfff0000000007810 */ /* 0x000fce0007ffe0ff */
[----:B------:R-:W-:Y:S05]  /*1bd0*/  CALL.REL.NOINC `($__internal_13_$__cuda_sm20_dblrcp_rn_slowpath_v3) ;  /* 0x0000000400c07944 */ /* 0x000fea0003c00000 */
.L_x_320:
[----:B------:R-:W-:Y:S05]  /*1be0*/  BSYNC.RECONVERGENT B0 ;  /* 0x0000000000007941 */ /* 0x000fea0003800200 */
.L_x_319:
        /* <DEDUP_REMOVED lines=10> */
[----:B0-----:R-:W-:-:S08]  /*1c90*/  DFMA R2, R28, R12, R2 ;  /* 0x0000000c1c02722b */ /* 0x001fd00000000002 */
[----:B------:R-:W-:-:S06]  /*1ca0*/  DMUL R2, R2, R16 ;  /* 0x0000001002027228 */ /* 0x000fcc0000000000 */
[----:B------:R-:W0:Y:S02]  /*1cb0*/  F2F.F32.F64 R31, R2 ;  /* 0x00000002001f7310 */ /* 0x000e240000301000 */
[----:B0-----:R0:W-:Y:S04]  /*1cc0*/  STG.E desc[UR4][R8.64], R31 ;  /* 0x0000001f08007986 */ /* 0x0011e8000c101904 */
        /* <DEDUP_REMOVED lines=18> */
.L_x_322:
[----:B------:R-:W-:Y:S05]  /*1df0*/  BSYNC.RECONVERGENT B0 ;  /* 0x0000000000007941 */ /* 0x000fea0003800200 */
.L_x_321:
        /* <DEDUP_REMOVED lines=11> */
[----:B------:R-:W-:-:S10]  /*1eb0*/  DMUL R4, R4, R16 ;  /* 0x0000001004047228 */ /* 0x000fd40000000000 */
        /* <DEDUP_REMOVED lines=20> */
[----:B------:R-:W-:Y:S02]  /*2000*/  MOV R28, R16 ;  /* 0x00000010001c7202 */ /* 0x000fe40000000f00 */
[----:B------:R-:W-:-:S07]  /*2010*/  MOV R29, R17 ;  /* 0x00000011001d7202 */ /* 0x000fce0000000f00 */
.L_x_324:
[----:B------:R-:W-:Y:S05]  /*2020*/  BSYNC.RECONVERGENT B0 ;  /* 0x0000000000007941 */ /* 0x000fea0003800200 */
.L_x_323:
[----:B------:R-:W0:Y:S08]  /*2030*/  LDC.64 R10, c[0x0][0x3a8] ;  /* 0x0000ea00ff0a7b82 */ /* 0x000e300000000a00 */
[----:B------:R-:W1:Y:S01]  /*2040*/  LDC R23, c[0x0][0x3f4] ;  /* 0x0000fd00ff177b82 */ /* 0x000e620000000800 */
[----:B0-----:R-:W-:-:S05]  /*2050*/  IMAD.WIDE.U32 R10, R15, 0x4, R10 ;  /* 0x000000040f0a7825 */ /* 0x001fca00078e000a */
[----:B------:R-:W2:Y:S01]  /*2060*/  LDG.E R4, desc[UR4][R10.64] ;  /* 0x000000040a047981 */ /* 0x000ea2000c1e1900 */
[----:B------:R-:W-:Y:S01]  /*2070*/  BSSY.RECONVERGENT B0, `(.L_x_325) ;  /* 0x0000010000007945 */ /* 0x000fe20003800200 */
[----:B------:R-:W-:Y:S01]  /*2080*/  DADD R12, -R20, 1 ;  /* 0x3ff00000140c7429 */ /* 0x000fe20000000100 */
[----:B-1----:R-:W0:Y:S08]  /*2090*/  MUFU.RCP R0, R23 ;  /* 0x0000001700007308 */ /* 0x002e300000001000 */
[----:B------:R-:W1:Y:S01]  /*20a0*/  FCHK P0, R24, R23 ;  /* 0x0000001718007302 */ /* 0x000e620000000000 */
[----:B0-----:R-:W-:-:S04]  /*20b0*/  FFMA R17, R0, -R23, 1 ;  /* 0x3f80000000117423 */ /* 0x001fc80000000817 */
[----:B------:R-:W-:-:S04]  /*20c0*/  FFMA R17, R0, R17, R0 ;  /* 0x0000001100117223 */ /* 0x000fc80000000000 */
[----:B------:R-:W-:-:S04]  /*20d0*/  FFMA R19, R17, R24, RZ ;  /* 0x0000001811137223 */ /* 0x000fc800000000ff */
[----:B------:R-:W-:-:S04]  /*20e0*/  FFMA R0, R19, -R23, R24 ;  /* 0x8000001713007223 */ /* 0x000fc80000000018 */
[----:B------:R-:W-:Y:S01]  /*20f0*/  FFMA R0, R17, R0, R19 ;  /* 0x0000000011007223 */ /* 0x000fe20000000013 */
[----:B--2---:R-:W0:Y:S01]  /*2100*/  F2F.F64.F32 R4, R4 ;  /* 0x0000000400047310 */ /* 0x004e220000201800 */
[----:B-1----:R-:W-:Y:S05]  /*2110*/  @!P0 BRA `(.L_x_326) ;  /* 0x0000000000148947 */ /* 0x002fea0003800000 */
[----:B------:R-:W1:Y:S01]  /*2120*/  LDCU UR6, c[0x0][0x3f4] ;  /* 0x00007e80ff0677ac */ /* 0x000e620008000800 */
[----:B------:R-:W-:Y:S02]  /*2130*/  MOV R23, R24 ;  /* 0x0000001800177202 */ /* 0x000fe40000000f00 */
[----:B------:R-:W-:Y:S02]  /*2140*/  MOV R16, 0x2170 ;  /* 0x0000217000107802 */ /* 0x000fe40000000f00 */
[----:B-1----:R-:W-:-:S07]  /*2150*/  MOV R0, UR6 ;  /* 0x0000000600007c02 */ /* 0x002fce0008000f00 */
[----:B0-----:R-:W-:Y:S05]  /*2160*/  CALL.REL.NOINC `($__internal_14_$__cuda_sm3x_div_rn_noftz_f32_slowpath) ;  /* 0x0000000400007944 */ /* 0x001fea0003c00000 */
.L_x_326:
[----:B------:R-:W-:Y:S05]  /*2170*/  BSYNC.RECONVERGENT B0 ;  /* 0x0000000000007941 */ /* 0x000fea0003800200 */
.L_x_325:
[----:B------:R-:W1:Y:S01]  /*2180*/  LDCU UR6, c[0x0][0x3f0] ;  /* 0x00007e00ff0677ac */ /* 0x000e620008000800 */
[----:B------:R-:W-:-:S04]  /*2190*/  FADD R27, -R0, R27 ;  /* 0x0000001b001b7221 */ /* 0x000fc80000000100 */
[----:B------:R-:W-:-:S04]  /*21a0*/  FADD R27, R27, -R26 ;  /* 0x8000001a1b1b7221 */ /* 0x000fc80000000000 */
[----:B-1----:R-:W-:-:S06]  /*21b0*/  FMUL R16, R27, UR6 ;  /* 0x000000061b107c20 */ /* 0x002fcc0008400000 */
[----:B------:R-:W0:Y:S02]  /*21c0*/  F2F.F64.F32 R16, R16 ;  /* 0x0000001000107310 */ /* 0x000e240000201800 */
[----:B0-----:R-:W-:Y:S01]  /*21d0*/  DFMA R4, R12, R4, R16 ;  /* 0x000000040c04722b */ /* 0x001fe20000000010 */
[----:B------:R-:W0:Y:S07]  /*21e0*/  LDC.64 R12, c[0x0][0x380] ;  /* 0x0000e000ff0c7b82 */ /* 0x000e2e0000000a00 */
[----:B------:R-:W-:Y:S01]  /*21f0*/  DMUL R4, R4, R28 ;  /* 0x0000001c04047228 */ /* 0x000fe20000000000 */
[----:B------:R-:W1:Y:S05]  /*2200*/  LDC.64 R16, c[0x0][0x388] ;  /* 0x0000e200ff107b82 */ /* 0x000e6a0000000a00 */
[----:B------:R-:W2:Y:S02]  /*2210*/  F2F.F32.F64 R19, R4 ;  /* 0x0000000400137310 */ /* 0x000ea40000301000 */
[----:B--2---:R-:W-:Y:S04]  /*2220*/  STG.E desc[UR4][R10.64], R19 ;  /* 0x000000130a007986 */ /* 0x004fe8000c101904 */
        /* <DEDUP_REMOVED lines=11> */
        .weak           $__internal_13_$__cuda_sm20_dblrcp_rn_slowpath_v3
        .type           $__internal_13_$__cuda_sm20_dblrcp_rn_slowpath_v3,@function
        .size           $__internal_13_$__cuda_sm20_dblrcp_rn_slowpath_v3,($__internal_14_$__cuda_sm3x_div_rn_noftz_f32_slowpath - $__internal_13_$__cuda_sm20_dblrcp_rn_slowpath_v3)
$__internal_13_$__cuda_sm20_dblrcp_rn_slowpath_v3:
        /* <DEDUP_REMOVED lines=13> */
[----:B------:R-:W0:Y:S01]  /*23b0*/  MUFU.RCP64H R17, R23 ;  /* 0x0000001700117308 */ /* 0x000e220000001800 */
[----:B------:R-:W-:-:S06]  /*23c0*/  MOV R16, R0 ;  /* 0x0000000000107202 */ /* 0x000fcc0000000f00 */
        /* <DEDUP_REMOVED lines=10> */
.L_x_330:
[----:B------:R-:W-:Y:S01]  /*2470*/  DMUL R22, R12, 8.11296384146066816958e+31 ;  /* 0x469000000c167828 */ /* 0x000fe20000000000 */
[----:B------:R-:W-:-:S05]  /*2480*/  MOV R12, R0 ;  /* 0x00000000000c7202 */ /* 0x000fca0000000f00 */
        /* <DEDUP_REMOVED lines=8> */
.L_x_328:
[----:B------:R-:W-:Y:S02]  /*2510*/  LOP3.LUT R17, R13, 0x80000, RZ, 0xfc, !PT ;  /* 0x000800000d117812 */ /* 0x000fe400078efcff */
[----:B------:R-:W-:-:S07]  /*2520*/  MOV R16, R12 ;  /* 0x0000000c00107202 */ /* 0x000fce0000000f00 */
.L_x_329:
[----:B------:R-:W-:Y:S05]  /*2530*/  BSYNC.RECONVERGENT B1 ;  /* 0x0000000000017941 */ /* 0x000fea0003800200 */
.L_x_327:
[----:B------:R-:W-:Y:S01]  /*2540*/  HFMA2 R13, -RZ, RZ, 0, 0 ;  /* 0x00000000ff0d7431 */ /* 0x000fe200000001ff */
[----:B------:R-:W-:-:S04]  /*2550*/  MOV R12, R14 ;  /* 0x0000000e000c7202 */ /* 0x000fc80000000f00 */
[----:B------:R-:W-:Y:S05]  /*2560*/  RET.REL.NODEC R12 `(_Z29velocity_backward_propagationPfS_S_S_S_S_S_S_S_S_S_S_S_S_fff) ;  /* 0xffffffd80ca47950 */ /* 0x000fea0003c3ffff */
        .weak           $__internal_14_$__cuda_sm3x_div_rn_noftz_f32_slowpath
        .type           $__internal_14_$__cuda_sm3x_div_rn_noftz_f32_slowpath,@function
        .size           $__internal_14_$__cuda_sm3x_div_rn_noftz_f32_slowpath,(.L_x_571 - $__internal_14_$__cuda_sm3x_div_rn_noftz_f32_slowpath)
$__internal_14_$__cuda_sm3x_div_rn_noftz_f32_slowpath:
        /* <DEDUP_REMOVED lines=36> */
.L_x_332:
[----:B------:R-:W-:Y:S01]  /*27b0*/  LEA R19, R17, 0xc0800000, 0x17 ;  /* 0xc080000011137811 */ /* 0x000fe200078eb8ff */
[----:B------:R-:W-:Y:S01]  /*27c0*/  BSSY.RECONVERGENT B2, `(.L_x_337) ;  /* 0x0000036000027945 */ /* 0x000fe20003800200 */
[----:B------:R-:W-:Y:S02]  /*27d0*/  IADD3 R20, PT, PT, R20, -0x7f, RZ ;  /* 0xffffff8114147810 */ /* 0x000fe40007ffe0ff */
[----:B------:R-:W-:-:S04]  /*27e0*/  IADD3 R0, PT, PT, -R19, R0, RZ ;  /* 0x0000000013007210 */ /* 0x000fc80007ffe1ff */
[----:B------:R0:W1:Y:S01]  /*27f0*/  MUFU.RCP R22, R0 ;  /* 0x0000000000167308 */ /* 0x0000620000001000 */
[----:B------:R-:W-:Y:S01]  /*2800*/  FADD.FTZ R21, -R0, -RZ ;  /* 0x800000ff00157221 */ /* 0x000fe20000010100 */
[----:B0-----:R-:W-:-:S03]  /*2810*/  IMAD R0, R20, -0x800000, R23 ;  /* 0xff80000014007824 */ /* 0x001fc600078e0217 */
[----:B-1----:R-:W-:-:S04]  /*2820*/  FFMA R19, R22, R21, 1 ;  /* 0x3f80000016137423 */ /* 0x002fc80000000015 */
[----:B------:R-:W-:-:S04]  /*2830*/  FFMA R19, R22, R19, R22 ;  /* 0x0000001316137223 */ /* 0x000fc80000000016 */
[----:B------:R-:W-:-:S04]  /*2840*/  FFMA R22, R0, R19, RZ ;  /* 0x0000001300167223 */ /* 0x000fc800000000ff */
[----:B------:R-:W-:-:S04]  /*2850*/  FFMA R23, R21, R22, R0 ;  /* 0x0000001615177223 */ /* 0x000fc80000000000 */
[----:B------:R-:W-:Y:S01]  /*2860*/  FFMA R22, R19, R23, R22 ;  /* 0x0000001713167223 */ /* 0x000fe20000000016 */
[----:B------:R-:W-:-:S03]  /*2870*/  IADD3 R23, PT, PT, R20, 0x7f, -R17 ;  /* 0x0000007f14177810 */ /* 0x000fc60007ffe811 */
[----:B------:R-:W-:Y:S01]  /*2880*/  FFMA R21, R21, R22, R0 ;  /* 0x0000001615157223 */ /* 0x000fe20000000000 */
[----:B------:R-:W-:-:S03]  /*2890*/  IADD3 R23, PT, PT, R23, R18, RZ ;  /* 0x0000001217177210 */ /* 0x000fc60007ffe0ff */
        /* <DEDUP_REMOVED lines=36> */
.L_x_339:
[----:B------:R-:W-:-:S04]  /*2ae0*/  LOP3.LUT R0, R0, 0x80000000, RZ, 0xc0, !PT ;  /* 0x8000000000007812 */ /* 0x000fc800078ec0ff */
[----:B------:R-:W-:Y:S01]  /*2af0*/  LOP3.LUT R0, R0, 0x7f800000, RZ, 0xfc, !PT ;  /* 0x7f80000000007812 */ /* 0x000fe200078efcff */
[----:B------:R-:W-:Y:S06]  /*2b00*/  BRA `(.L_x_340) ;  /* 0x0000000000047947 */ /* 0x000fec0003800000 */
.L_x_338:
[----:B------:R-:W-:-:S07]  /*2b10*/  LEA R0, R23, R0, 0x17 ;  /* 0x0000000017007211 */ /* 0x000fce00078eb8ff */
.L_x_340:
[----:B------:R-:W-:Y:S05]  /*2b20*/  BSYNC.RECONVERGENT B2 ;  /* 0x0000000000027941 */ /* 0x000fea0003800200 */
.L_x_337:
[----:B------:R-:W-:Y:S05]  /*2b30*/  BRA `(.L_x_341) ;  /* 0x0000000000207947 */ /* 0x000fea0003800000 */
.L_x_336:
[----:B------:R-:W-:-:S04]  /*2b40*/  LOP3.LUT R0, R0, 0x80000000, R23, 0x48, !PT ;  /* 0x8000000000007812 */ /* 0x000fc800078e4817 */
[----:B------:R-:W-:Y:S01]  /*2b50*/  LOP3.LUT R0, R0, 0x7f800000, RZ, 0xfc, !PT ;  /* 0x7f80000000007812 */ /* 0x000fe200078efcff */
[----:B------:R-:W-:Y:S06]  /*2b60*/  BRA `(.L_x_341) ;  /* 0x0000000000147947 */ /* 0x000fec0003800000 */
.L_x_335:
[----:B------:R-:W-:Y:S01]  /*2b70*/  LOP3.LUT R0, R0, 0x80000000, R23, 0x48, !PT ;  /* 0x8000000000007812 */ /* 0x000fe200078e4817 */
[----:B------:R-:W-:Y:S06]  /*2b80*/  BRA `(.L_x_341) ;  /* 0x00000000000c7947 */ /* 0x000fec0003800000 */
.L_x_334:
[----:B------:R-:W0:Y:S01]  /*2b90*/  MUFU.RSQ R0, -QNAN ;  /* 0xffc0000000007908 */ /* 0x000e220000001400 */
[----:B------:R-:W-:Y:S05]  /*2ba0*/  BRA `(.L_x_341) ;  /* 0x0000000000047947 */ /* 0x000fea0003800000 */
.L_x_333:
[----:B------:R-:W-:-:S07]  /*2bb0*/  FADD.FTZ R0, R23, R0 ;  /* 0x0000000017007221 */ /* 0x000fce0000010000 */
.L_x_341:
[----:B------:R-:W-:Y:S05]  /*2bc0*/  BSYNC.RECONVERGENT B1 ;  /* 0x0000000000017941 */ /* 0x000fea0003800200 */
.L_x_331:
[----:B------:R-:W-:-:S04]  /*2bd0*/  HFMA2 R17, -RZ, RZ, 0, 0 ;  /* 0x00000000ff117431 */ /* 0x000fc800000001ff */
[----:B0-----:R-:W-:Y:S05]  /*2be0*/  RET.REL.NODEC R16 `(_Z29velocity_backward_propagationPfS_S_S_S_S_S_S_S_S_S_S_S_S_fff) ;  /* 0xffffffd410047950 */ /* 0x001fea0003c3ffff */
.L_x_342:
        /* <DEDUP_REMOVED lines=9> */
.L_x_571:


//--------------------- .text._Z8rt_s_resPfS_S_S_S_S_S_S_S_S_fffS_S_S_S_S_S_ --------------------------
	.section	.text._Z8rt_s_resPfS_S_S_S_S_S_S_S_S_fffS_S_S_S_S_S_,"ax",@progbits
	.align	128
        .global         _Z8rt_s_resPfS_S_S_S_S_S_S_S_S_fffS_S_S_S_S_S_
        .type           _Z8rt_s_resPfS_S_S_S_S_S_S_S_S_fffS_S_S_S_S_S_,@function
        .size           _Z8rt_s_resPfS_S_S_S_S_S_S_S_S_fffS_S_S_S_S_S_,(.L_x_572 - _Z8rt_s_resPfS_S_S_S_S_S_S_S_S_fffS_S_S_S_S_S_)
        .other          _Z8rt_s_resPfS_S_S_S_S_S_S_S_S_fffS_S_S_S_S_S_,@"STO_CUDA_ENTRY STV_DEFAULT"
_Z8rt_s_resPfS_S_S_S_S_S_S_S_S_fffS_S_S_S_S_S_:
.text._Z8rt_s_resPfS_S_S_S_S_S_S_S_S_fffS_S_S_S_S_S_:
        /* <DEDUP_REMOVED lines=66> */
[----:B------:R-:W-:Y:S05]  /*0420*/  CALL.REL.NOINC `($__internal_15_$__cuda_sm3x_div_rn_noftz_f32_slowpath) ;  /* 0x0000000c00d07944 */ /* 0x000fea0003c00000 */
[----:B------:R-:W-:-:S07]  /*0430*/  MOV R12, R0 ;  /* 0x00000000000c7202 */ /* 0x000fce0000000f00 */
.L_x_344:
[----:B------:R-:W-:Y:S05]  /*0440*/  BSYNC.RECONVERGENT B0 ;  /* 0x0000000000007941 */ /* 0x000fea0003800200 */
.L_x_343:
        /* <DEDUP_REMOVED lines=49> */
.L_x_346:
[----:B------:R-:W-:Y:S05]  /*0760*/  BSYNC.RECONVERGENT B0 ;  /* 0x0000000000007941 */ /* 0x000fea0003800200 */
.L_x_345:
        /* <DEDUP_REMOVED lines=47> */
[----:B------:R-:W-:Y:S05]  /*0a60*/  CALL.REL.NOINC `($__internal_15_$__cuda_sm3x_div_rn_noftz_f32_slowpath) ;  /* 0x0000000800407944 */ /* 0x000fea0003c00000 */
[----:B------:R-:W-:-:S07]  /*0a70*/  MOV R17, R0 ;  /* 0x0000000000117202 */ /* 0x000fce0000000f00 */
.L_x_348:
[----:B------:R-:W-:Y:S05]  /*0a80*/  BSYNC.RECONVERGENT B0 ;  /* 0x0000000000007941 */ /* 0x000fea0003800200 */
.L_x_347:
        /* <DEDUP_REMOVED lines=45> */
.L_x_350:
[----:B------:R-:W-:Y:S05]  /*0d60*/  BSYNC.RECONVERGENT B0 ;  /* 0x0000000000007941 */ /* 0x000fea0003800200 */
.L_x_349:
[----:B------:R-:W0:Y:S01]  /*0d70*/  LDC.64 R2, c[0x0][0x3f0] ;  /* 0x0000fc00ff027b82 */ /* 0x000e220000000a00 */
[----:B------:R-:W1:Y:S07]  /*0d80*/  LDCU UR6, c[0x0][0x3d0] ;  /* 0x00007a00ff0677ac */ /* 0x000e6e0008000800 */
[----:B------:R-:W2:Y:S08]  /*0d90*/  LDC.64 R14, c[0x0][0x3c0] ;  /* 0x0000f000ff0e7b82 */ /* 0x000eb00000000a00 */
[----:B------:R-:W3:Y:S01]  /*0da0*/  LDC.64 R4, c[0x0][0x3f8] ;  /* 0x0000fe00ff047b82 */ /* 0x000ee20000000a00 */
[----:B0-----:R-:W-:-:S07]  /*0db0*/  IMAD.WIDE.U32 R2, R6, 0x4, R2 ;  /* 0x0000000406027825 */ /* 0x001fce00078e0002 */
[----:B------:R-:W0:Y:S01]  /*0dc0*/  LDC.64 R8, c[0x0][0x3c8] ;  /* 0x0000f200ff087b82 */ /* 0x000e220000000a00 */
[----:B------:R-:W4:Y:S01]  /*0dd0*/  LDG.E R0, desc[UR4][R2.64] ;  /* 0x0000000402007981 */ /* 0x000f22000c1e1900 */
[----:B--2---:R-:W-:-:S06]  /*0de0*/  IMAD.WIDE.U32 R14, R6, 0x4, R14 ;  /* 0x00000004060e7825 */ /* 0x004fcc00078e000e */
[----:B------:R-:W2:Y:S01]  /*0df0*/  LDC.64 R22, c[0x0][0x3e0] ;  /* 0x0000f800ff167b82 */ /* 0x000ea20000000a00 */
[----:B------:R-:W4:Y:S01]  /*0e00*/  LDG.E R11, desc[UR4][R14.64] ;  /* 0x000000040e0b7981 */ /* 0x000f22000c1e1900 */
[----:B---3--:R-:W-:-:S04]  /*0e10*/  IMAD.WIDE.U32 R4, R6, 0x4, R4 ;  /* 0x0000000406047825 */ /* 0x008fc800078e0004 */
[----:B0-----:R-:W-:Y:S02]  /*0e20*/  IMAD.WIDE.U32 R20, R6, 0x4, R8 ;  /* 0x0000000406147825 */ /* 0x001fe400078e0008 */
[----:B------:R-:W0:Y:S02]  /*0e30*/  LDC.64 R8, c[0x0][0x400] ;  /* 0x00010000ff087b82 */ /* 0x000e240000000a00 */
[----:B----4-:R-:W-:-:S04]  /*0e40*/  FMUL R10, R0, R11 ;  /* 0x0000000b000a7220 */ /* 0x010fc80000400000 */
[----:B------:R-:W-:-:S04]  /*0e50*/  FFMA R11, R11, R12, -R10 ;  /* 0x0000000c0b0b7223 */ /* 0x000fc8000000080a */
[----:B-1----:R-:W-:-:S05]  /*0e60*/  FFMA R11, R11, UR6, R0 ;  /* 0x000000060b0b7c23 */ /* 0x002fca0008000000 */
[----:B------:R1:W-:Y:S04]  /*0e70*/  STG.E desc[UR4][R2.64], R11 ;  /* 0x0000000b02007986 */ /* 0x0003e8000c101904 */
[----:B------:R-:W3:Y:S04]  /*0e80*/  LDG.E R0, desc[UR4][R4.64] ;  /* 0x0000000404007981 */ /* 0x000ee8000c1e1900 */
[----:B------:R-:W3:Y:S01]  /*0e90*/  LDG.E R10, desc[UR4][R20.64] ;  /* 0x00000004140a7981 */ /* 0x000ee2000c1e1900 */
[----:B0-----:R-:W-:-:S04]  /*0ea0*/  IMAD.WIDE.U32 R8, R6, 0x4, R8 ;  /* 0x0000000406087825 */ /* 0x001fc800078e0008 */
[----:B---3--:R-:W-:-:S04]  /*0eb0*/  FMUL R13, R0, R10 ;  /* 0x0000000a000d7220 */ /* 0x008fc80000400000 */
[----:B------:R-:W-:Y:S02]  /*0ec0*/  FFMA R13, R10, R17, -R13 ;  /* 0x000000110a0d7223 */ /* 0x000fe4000000080d */
[----:B-1----:R-:W0:Y:S02]  /*0ed0*/  LDC.64 R10, c[0x0][0x408] ;  /* 0x00010200ff0a7b82 */ /* 0x002e240000000a00 */
[----:B------:R-:W-:-:S05]  /*0ee0*/  FFMA R13, R13, UR6, R0 ;  /* 0x000000060d0d7c23 */ /* 0x000fca0008000000 */
[----:B------:R1:W-:Y:S04]  /*0ef0*/  STG.E desc[UR4][R4.64], R13 ;  /* 0x0000000d04007986 */ /* 0x0003e8000c101904 */
[----:B------:R3:W4:Y:S04]  /*0f00*/  LDG.E R19, desc[UR4][R20.64] ;  /* 0x0000000414137981 */ /* 0x000728000c1e1900 */
[----:B------:R-:W4:Y:S01]  /*0f10*/  LDG.E R0, desc[UR4][R8.64] ;  /* 0x0000000408007981 */ /* 0x000f22000c1e1900 */
[C---:B--2---:R-:W-:Y:S01]  /*0f20*/  IMAD.WIDE.U32 R22, R6.reuse, 0x4, R22 ;  /* 0x0000000406167825 */ /* 0x044fe200078e0016 */
[----:B---3--:R-:W2:Y:S03]  /*0f30*/  LDC.64 R20, c[0x0][0x390] ;  /* 0x0000e400ff147b82 */ /* 0x008ea60000000a00 */
[----:B0-----:R-:W-:-:S04]  /*0f40*/  IMAD.WIDE.U32 R10, R6, 0x4, R10 ;  /* 0x00000004060a7825 */ /* 0x001fc800078e000a */
[----:B----4-:R-:W-:-:S04]  /*0f50*/  FMUL R16, R0, R19 ;  /* 0x0000001300107220 */ /* 0x010fc80000400000 */
[----:B------:R-:W-:-:S04]  /*0f60*/  FFMA R19, R19, R18, -R16 ;  /* 0x0000001213137223 */ /* 0x000fc80000000810 */
[----:B------:R-:W-:-:S05]  /*0f70*/  FFMA R19, R19, UR6, R0 ;  /* 0x0000000613137c23 */ /* 0x000fca0008000000 */
[----:B------:R-:W-:Y:S04]  /*0f80*/  STG.E desc[UR4][R8.64], R19 ;  /* 0x0000001308007986 */ /* 0x000fe8000c101904 */
[----:B------:R-:W1:Y:S04]  /*0f90*/  LDG.E R14, desc[UR4][R14.64] ;  /* 0x000000040e0e7981 */ /* 0x000e68000c1e1900 */
[----:B------:R-:W1:Y:S02]  /*0fa0*/  LDG.E R0, desc[UR4][R10.64] ;  /* 0x000000040a007981 */ /* 0x000e64000c1e1900 */
[----:B-1----:R-:W-:-:S04]  /*0fb0*/  FMUL R13, R0, R14 ;  /* 0x0000000e000d7220 */ /* 0x002fc80000400000 */
[----:B------:R-:W-:Y:S02]  /*0fc0*/  FFMA R13, R14, R7, -R13 ;  /* 0x000000070e0d7223 */ /* 0x000fe4000000080d */
[----:B------:R-:W0:Y:S02]  /*0fd0*/  LDC.64 R14, c[0x0][0x3e8] ;  /* 0x0000fa00ff0e7b82 */ /* 0x000e240000000a00 */
[----:B------:R-:W-:-:S05]  /*0fe0*/  FFMA R13, R13, UR6, R0 ;  /* 0x000000060d0d7c23 */ /* 0x000fca0008000000 */
[----:B------:R1:W-:Y:S04]  /*0ff0*/  STG.E desc[UR4][R10.64], R13 ;  /* 0x0000000d0a007986 */ /* 0x0003e8000c101904 */
[----:B------:R-:W3:Y:S04]  /*1000*/  LDG.E R25, desc[UR4][R2.64] ;  /* 0x0000000402197981 */ /* 0x000ee8000c1e1900 */
[----:B------:R-:W4:Y:S04]  /*1010*/  LDG.E R27, desc[UR4][R4.64] ;  /* 0x00000004041b7981 */ /* 0x000f28000c1e1900 */
[----:B------:R-:W5:Y:S01]  /*1020*/  LDG.E R22, desc[UR4][R22.64] ;  /* 0x0000000416167981 */ /* 0x000f62000c1e1900 */
[----:B------:R-:W-:Y:S01]  /*1030*/  FADD R0, R17, R12 ;  /* 0x0000000c11007221 */ /* 0x000fe20000000000 */
[----:B--2---:R-:W-:-:S04]  /*1040*/  IMAD.WIDE.U32 R20, R6, 0x4, R20 ;  /* 0x0000000406147825 */ /* 0x004fc800078e0014 */
[----:B0-----:R-:W-:-:S04]  /*1050*/  IMAD.WIDE.U32 R14, R6, 0x4, R14 ;  /* 0x00000004060e7825 */ /* 0x001fc800078e000e */
[----:B---3--:R-:W-:-:S04]  /*1060*/  FADD R0, R0, -R25 ;  /* 0x8000001900007221 */ /* 0x008fc80000000000 */
[----:B----4-:R-:W-:Y:S01]  /*1070*/  FADD R27, R0, -R27 ;  /* 0x8000001b001b7221 */ /* 0x010fe20000000000 */
[----:B-----5:R-:W-:Y:S02]  /*1080*/  FMUL R0, R22, R22 ;  /* 0x0000001616007220 */ /* 0x020fe40000400000 */
[----:B------:R-:W0:Y:S02]  /*1090*/  LDC.64 R22, c[0x0][0x398] ;  /* 0x0000e600ff167b82 */ /* 0x000e240000000a00 */
[----:B------:R-:W-:-:S05]  /*10a0*/  FMUL R27, R0, R27 ;  /* 0x0000001b001b7220 */ /* 0x000fca0000400000 */
[----:B------:R2:W-:Y:S04]  /*10b0*/  STG.E desc[UR4][R20.64], R27 ;  /* 0x0000001b14007986 */ /* 0x0005e8000c101904 */
[----:B------:R-:W3:Y:S04]  /*10c0*/  LDG.E R16, desc[UR4][R8.64] ;  /* 0x0000000408107981 */ /* 0x000ee8000c1e1900 */
[----:B------:R-:W4:Y:S04]  /*10d0*/  LDG.E R0, desc[UR4][R14.64] ;  /* 0x000000040e007981 */ /* 0x000f28000c1e1900 */
[----:B------:R-:W5:Y:S01]  /*10e0*/  LDG.E R24, desc[UR4][R10.64] ;  /* 0x000000040a187981 */ /* 0x000f62000c1e1900 */
[----:B-1----:R-:W-:Y:S01]  /*10f0*/  FADD R13, -R7, R18 ;  /* 0x00000012070d7221 */ /* 0x002fe20000000100 */
[----:B--2---:R-:W1:Y:S01]  /*1100*/  LDC.64 R20, c[0x0][0x3b8] ;  /* 0x0000ee00ff147b82 */ /* 0x004e620000000a00 */
[----:B0-----:R-:W-:-:S04]  /*1110*/  IMAD.WIDE.U32 R22, R6, 0x4, R22 ;  /* 0x0000000406167825 */ /* 0x001fc800078e0016 */
[----:B---3--:R-:W-:Y:S01]  /*1120*/  FADD R13, R13, -R16 ;  /* 0x800000100d0d7221 */ /* 0x008fe20000000000 */
[----:B----4-:R-:W-:-:S03]  /*1130*/  FMUL R0, R0, R0 ;  /* 0x0000000000007220 */ /* 0x010fc60000400000 */
[----:B-----5:R-:W-:-:S04]  /*1140*/  FADD R13, R13, R24 ;  /* 0x000000180d0d7221 */ /* 0x020fc80000000000 */
[----:B------:R-:W-:-:S05]  /*1150*/  FMUL R13, R0, R13 ;  /* 0x0000000d000d7220 */ /* 0x000fca0000400000 */
[----:B------:R0:W-:Y:S04]  /*1160*/  STG.E desc[UR4][R22.64], R13 ;  /* 0x0000000d16007986 */ /* 0x0001e8000c101904 */
[----:B------:R-:W2:Y:S04]  /*1170*/  LDG.E R16, desc[UR4][R10.64] ;  /* 0x000000040a107981 */ /* 0x000ea8000c1e1900 */
[----:B------:R-:W3:Y:S01]  /*1180*/  LDG.E R0, desc[UR4][R14.64] ;  /* 0x000000040e007981 */ /* 0x000ee2000c1e1900 */
[----:B-1----:R-:W-:Y:S01]  /*1190*/  IMAD.WIDE.U32 R20, R6, 0x4, R20 ;  /* 0x0000000406147825 */ /* 0x002fe200078e0014 */
[----:B0-----:R-:W0:Y:S03]  /*11a0*/  LDC.64 R22, c[0x0][0x3a8] ;  /* 0x0000ea00ff167b82 */ /* 0x001e260000000a00 */
[----:B--2---:R-:W-:Y:S01]  /*11b0*/  FADD R7, -R16, R7 ;  /* 0x0000000710077221 */ /* 0x004fe20000000100 */
[----:B---3--:R-:W-:-:S04]  /*11c0*/  FMUL R0, R0, R0 ;  /* 0x0000000000007220 */ /* 0x008fc80000400000 */
[----:B------:R-:W-:-:S05]  /*11d0*/  FMUL R7, R0, R7 ;  /* 0x0000000700077220 */ /* 0x000fca0000400000 */
[----:B------:R-:W-:Y:S04]  /*11e0*/  STG.E desc[UR4][R20.64], R7 ;  /* 0x0000000714007986 */ /* 0x000fe8000c101904 */
[----:B------:R-:W2:Y:S04]  /*11f0*/  LDG.E R4, desc[UR4][R4.64] ;  /* 0x0000000404047981 */ /* 0x000ea8000c1e1900 */
[----:B------:R-:W3:Y:S01]  /*1200*/  LDG.E R0, desc[UR4][R14.64] ;  /* 0x000000040e007981 */ /* 0x000ee2000c1e1900 */
[----:B0-----:R-:W-:-:S04]  /*1210*/  IMAD.WIDE.U32 R10, R6, 0x4, R22 ;  /* 0x00000004060a7825 */ /* 0x001fc800078e0016 */
[----:B--2---:R-:W-:Y:S01]  /*1220*/  FADD R17, -R4, R17 ;  /* 0x0000001104117221 */ /* 0x004fe20000000100 */
[----:B---3--:R-:W-:-:S04]  /*1230*/  FMUL R0, R0, R0 ;  /* 0x0000000000007220 */ /* 0x008fc80000400000 */
[----:B------:R-:W-:Y:S02]  /*1240*/  FMUL R13, R0, R17 ;  /* 0x00000011000d7220 */ /* 0x000fe40000400000 */
[----:B------:R-:W0:Y:S03]  /*1250*/  LDC.64 R16, c[0x0][0x3a0] ;  /* 0x0000e800ff107b82 */ /* 0x000e260000000a00 */
[----:B------:R1:W-:Y:S04]  /*1260*/  STG.E desc[UR4][R10.64], R13 ;  /* 0x0000000d0a007986 */ /* 0x0003e8000c101904 */
[----:B------:R-:W2:Y:S04]  /*1270*/  LDG.E R9, desc[UR4][R8.64] ;  /* 0x0000000408097981 */ /* 0x000ea8000c1e1900 */
[----:B------:R-:W3:Y:S01]  /*1280*/  LDG.E R0, desc[UR4][R14.64] ;  /* 0x000000040e007981 */ /* 0x000ee2000c1e1900 */
[----:B-1----:R-:W1:Y:S01]  /*1290*/  LDC.64 R10, c[0x0][0x3b0] ;  /* 0x0000ec00ff0a7b82 */ /* 0x002e620000000a00 */
[----:B0-----:R-:W-:-:S04]  /*12a0*/  IMAD.WIDE.U32 R4, R6, 0x4, R16 ;  /* 0x0000000406047825 */ /* 0x001fc800078e0010 */
[----:B--2---:R-:W-:Y:S01]  /*12b0*/  FADD R7, -R9, R18 ;  /* 0x0000001209077221 */ /* 0x004fe20000000100 */
[----:B---3--:R-:W-:-:S04]  /*12c0*/  FMUL R0, R0, R0 ;  /* 0x0000000000007220 */ /* 0x008fc80000400000 */
[----:B------:R-:W-:-:S05]  /*12d0*/  FMUL R17, R0, R7 ;  /* 0x0000000700117220 */ /* 0x000fca0000400000 */
[----:B------:R-:W-:Y:S04]  /*12e0*/  STG.E desc[UR4][R4.64], R17 ;  /* 0x0000001104007986 */ /* 0x000fe8000c101904 */
[----:B------:R-:W2:Y:S04]  /*12f0*/  LDG.E R3, desc[UR4][R2.64] ;  /* 0x0000000402037981 */ /* 0x000ea8000c1e1900 */
[----:B------:R-:W3:Y:S01]  /*1300*/  LDG.E R0, desc[UR4][R14.64] ;  /* 0x000000040e007981 */ /* 0x000ee2000c1e1900 */
[----:B-1----:R-:W-:-:S04]  /*1310*/  IMAD.WIDE.U32 R6, R6, 0x4, R10 ;  /* 0x0000000406067825 */ /* 0x002fc800078e000a */
[----:B--2---:R-:W-:Y:S01]  /*1320*/  FADD R9, -R3, R12 ;  /* 0x0000000c03097221 */ /* 0x004fe20000000100 */
[----:B---3--:R-:W-:-:S04]  /*1330*/  FMUL R0, R0, R0 ;  /* 0x0000000000007220 */ /* 0x008fc80000400000 */
[----:B------:R-:W-:-:S05]  /*1340*/  FMUL R9, R0, R9 ;  /* 0x0000000900097220 */ /* 0x000fca0000400000 */
[----:B------:R-:W-:Y:S01]  /*1350*/  STG.E desc[UR4][R6.64], R9 ;  /* 0x0000000906007986 */ /* 0x000fe2000c101904 */
[----:B------:R-:W-:Y:S05]  /*1360*/  EXIT ;  /* 0x000000000000794d */ /* 0x000fea0003800000 */
        .weak           $__internal_15_$__cuda_sm3x_div_rn_noftz_f32_slowpath
        .type           $__internal_15_$__cuda_sm3x_div_rn_noftz_f32_slowpath,@function
        .size           $__internal_15_$__cuda_sm3x_div_rn_noftz_f32_slowpath,(.L_x_572 - $__internal_15_$__cuda_sm3x_div_rn_noftz_f32_slowpath)
$__internal_15_$__cuda_sm3x_div_rn_noftz_f32_slowpath:
        /* <DEDUP_REMOVED lines=36> */
.L_x_352:
        /* <DEDUP_REMOVED lines=51> */
.L_x_359:
[----:B------:R-:W-:-:S04]  /*18e0*/  LOP3.LUT R0, R0, 0x80000000, RZ, 0xc0, !PT ;  /* 0x8000000000007812 */ /* 0x000fc800078ec0ff */
[----:B------:R-:W-:Y:S01]  /*18f0*/  LOP3.LUT R0, R0, 0x7f800000, RZ, 0xfc, !PT ;  /* 0x7f80000000007812 */ /* 0x000fe200078efcff */
[----:B------:R-:W-:Y:S06]  /*1900*/  BRA `(.L_x_360) ;  /* 0x0000000000047947 */ /* 0x000fec0003800000 */
.L_x_358:
[----:B------:R-:W-:-:S07]  /*1910*/  LEA R0, R23, R0, 0x17 ;  /* 0x0000000017007211 */ /* 0x000fce00078eb8ff */
.L_x_360:
[----:B------:R-:W-:Y:S05]  /*1920*/  BSYNC.RECONVERGENT B2 ;  /* 0x0000000000027941 */ /* 0x000fea0003800200 */
.L_x_357:
[----:B------:R-:W-:Y:S05]  /*1930*/  BRA `(.L_x_361) ;  /* 0x0000000000207947 */ /* 0x000fea0003800000 */
.L_x_356:
[----:B------:R-:W-:-:S04]  /*1940*/  LOP3.LUT R0, R3, 0x80000000, R0, 0x48, !PT ;  /* 0x8000000003007812 */ /* 0x000fc800078e4800 */
[----:B------:R-:W-:Y:S01]  /*1950*/  LOP3.LUT R0, R0, 0x7f800000, RZ, 0xfc, !PT ;  /* 0x7f80000000007812 */ /* 0x000fe200078efcff */
[----:B------:R-:W-:Y:S06]  /*1960*/  BRA `(.L_x_361) ;  /* 0x0000000000147947 */ /* 0x000fec0003800000 */
.L_x_355:
[----:B------:R-:W-:Y:S01]  /*1970*/  LOP3.LUT R0, R3, 0x80000000, R0, 0x48, !PT ;  /* 0x8000000003007812 */ /* 0x000fe200078e4800 */
[----:B------:R-:W-:Y:S06]  /*1980*/  BRA `(.L_x_361) ;  /* 0x00000000000c7947 */ /* 0x000fec0003800000 */
.L_x_354:
[----:B------:R-:W0:Y:S01]  /*1990*/  MUFU.RSQ R0, -QNAN ;  /* 0xffc0000000007908 */ /* 0x000e220000001400 */
[----:B------:R-:W-:Y:S05]  /*19a0*/  BRA `(.L_x_361) ;  /* 0x0000000000047947 */ /* 0x000fea0003800000 */
.L_x_353:
[----:B------:R-:W-:-:S07]  /*19b0*/  FADD.FTZ R0, R0, R3 ;  /* 0x0000000300007221 */ /* 0x000fce0000010000 */
.L_x_361:
[----:B------:R-:W-:Y:S05]  /*19c0*/  BSYNC.RECONVERGENT B1 ;  /* 0x0000000000017941 */ /* 0x000fea0003800200 */
.L_x_351:
[----:B------:R-:W-:Y:S01]  /*19d0*/  HFMA2 R3, -RZ, RZ, 0, 0 ;  /* 0x00000000ff037431 */ /* 0x000fe200000001ff */
[----:B------:R-:W-:-:S04]  /*19e0*/  MOV R2, R15 ;  /* 0x0000000f00027202 */ /* 0x000fc80000000f00 */
[----:B0-----:R-:W-:Y:S05]  /*19f0*/  RET.REL.NODEC R2 `(_Z8rt_s_resPfS_S_S_S_S_S_S_S_S_fffS_S_S_S_S_S_) ;  /* 0xffffffe402807950 */ /* 0x001fea0003c3ffff */
.L_x_362:
        /* <DEDUP_REMOVED lines=16> */
.L_x_572:


//--------------------- .text._Z8rt_u_resPfS_S_S_S_S_S_S_S_S_S_S_S_S_fffiS_S_S_S_S_S_S_S_S_S_S_S_S_S_S_S_ --------------------------
	.section	.text._Z8rt_u_resPfS_S_S_S_S_S_S_S_S_S_S_S_S_fffiS_S_S_S_S_S_S_S_S_S_S_S_S_S_S_S_,"ax",@progbits
	.align	128
        .global         _Z8rt_u_resPfS_S_S_S_S_S_S_S_S_S_S_S_S_fffiS_S_S_S_S_S_S_S_S_S_S_S_S_S_S_S_
        .type           _Z8rt_u_resPfS_S_S_S_S_S_S_S_S_S_S_S_S_fffiS_S_S_S_S_S_S_S_S_S_S_S_S_S_S_S_,@function
        .size           _Z8rt_u_resPfS_S_S_S_S_S_S_S_S_S_S_S_S_fffiS_S_S_S_S_S_S_S_S_S_S_S_S_S_S_S_,(.L_x_573 - _Z8rt_u_resPfS_S_S_S_S_S_S_S_S_S_S_S_S_fffiS_S_S_S_S_S_S_S_S_S_S_S_S_S_S_S_)
        .other          _Z8rt_u_resPfS_S_S_S_S_S_S_S_S_S_S_S_S_fffiS_S_S_S_S_S_S_S_S_S_S_S_S_S_S_S_,@"STO_CUDA_ENTRY STV_DEFAULT"
_Z8rt_u_resPfS_S_S_S_S_S_S_S_S_S_S_S_S_fffiS_S_S_S_S_S_S_S_S_S_S_S_S_S_S_S_:
.text._Z8rt_u_resPfS_S_S_S_S_S_S_S_S_S_S_S_S_fffiS_S_S_S_S_S_S_S_S_S_S_S_S_S_S_S_:
        /* <DEDUP_REMOVED lines=65> */
[----:B------:R-:W-:Y:S05]  /*0410*/  CALL.REL.NOINC `($__internal_16_$__cuda_sm3x_div_rn_noftz_f32_slowpath) ;  /* 0x0000002000207944 */ /* 0x000fea0003c00000 */
[----:B------:R-:W-:-:S07]  /*0420*/  MOV R7, R21 ;  /* 0x0000001500077202 */ /* 0x000fce0000000f00 */
.L_x_364:
[----:B------:R-:W-:Y:S05]  /*0430*/  BSYNC.RECONVERGENT B0 ;  /* 0x0000000000007941 */ /* 0x000fea0003800200 */
.L_x_363:
        /* <DEDUP_REMOVED lines=10> */
[----:B------:R-:W5:Y:S01]  /*04e0*/  LDG.E R23, desc[UR4][R14.64+0x10] ;  /* 0x000010040e177981 */ /* 0x000f62000c1e1900 */
[----:B0-----:R-:W-:-:S05]  /*04f0*/  IMAD.WIDE.U32 R28, R8, 0x4, R16 ;  /* 0x00000004081c7825 */ /* 0x001fca00078e0010 */
[----:B------:R-:W2:Y:S01]  /*0500*/  LDG.E R33, desc[UR4][R28.64] ;  /* 0x000000041c217981 */ /* 0x000ea2000c1e1900 */
[----:B------:R-:W-:-:S04]  /*0510*/  IMAD.WIDE.U32 R30, R9, 0x4, R16 ;  /* 0x00000004091e7825 */ /* 0x000fc800078e0010 */
[--C-:B------:R-:W-:Y:S01]  /*0520*/  IMAD.WIDE.U32 R20, R10, 0x4, R16.reuse ;  /* 0x000000040a147825 */ /* 0x100fe200078e0010 */
[----:B------:R-:W4:Y:S03]  /*0530*/  LDG.E R24, desc[UR4][R30.64] ;  /* 0x000000041e187981 */ /* 0x000f26000c1e1900 */
[--C-:B------:R-:W-:Y:S01]  /*0540*/  IMAD.WIDE.U32 R18, R11, 0x4, R16.reuse ;  /* 0x000000040b127825 */ /* 0x100fe200078e0010 */
[----:B------:R-:W5:Y:S04]  /*0550*/  LDG.E R29, desc[UR4][R14.64+0x14] ;  /* 0x000014040e1d7981 */ /* 0x000f68000c1e1900 */
[----:B------:R-:W5:Y:S01]  /*0560*/  LDG.E R20, desc[UR4][R20.64] ;  /* 0x0000000414147981 */ /* 0x000f62000c1e1900 */
[----:B------:R-:W-:-:S03]  /*0570*/  IMAD.WIDE.U32 R16, R12, 0x4, R16 ;  /* 0x000000040c107825 */ /* 0x000fc600078e0010 */
[----:B------:R-:W5:Y:S04]  /*0580*/  LDG.E R18, desc[UR4][R18.64] ;  /* 0x0000000412127981 */ /* 0x000f68000c1e1900 */
[----:B------:R-:W5:Y:S04]  /*0590*/  LDG.E R28, desc[UR4][R14.64+0x18] ;  /* 0x000018040e1c7981 */ /* 0x000f68000c1e1900 */
[----:B------:R-:W5:Y:S01]  /*05a0*/  LDG.E R17, desc[UR4][R16.64] ;  /* 0x0000000410117981 */ /* 0x000f62000c1e1900 */
[----:B------:R-:W-:Y:S01]  /*05b0*/  BSSY.RECONVERGENT B0, `(.L_x_365) ;  /* 0x000001b000007945 */ /* 0x000fe20003800200 */
[----:B---3--:R-:W-:Y:S01]  /*05c0*/  FADD R26, -R13, R26 ;  /* 0x0000001a0d1a7221 */ /* 0x008fe20000000100 */
[----:B--2---:R-:W-:-:S04]  /*05d0*/  FADD R22, R22, -R33 ;  /* 0x8000002116167221 */ /* 0x004fc80000000000 */
[----:B------:R-:W-:Y:S01]  /*05e0*/  FMUL R13, R22, 0.09693145751953125 ;  /* 0x3dc68400160d7820 */ /* 0x000fe20000400000 */
[----:B----4-:R-:W-:-:S03]  /*05f0*/  FADD R24, R25, -R24 ;  /* 0x8000001819187221 */ /* 0x010fc60000000000 */
[----:B------:R-:W-:Y:S01]  /*0600*/  FFMA R13, R26, 1.22133636474609375, -R13 ;  /* 0x3f9c54c01a0d7823 */ /* 0x000fe2000000080d */
[----:B-1----:R-:W0:Y:S03]  /*0610*/  MUFU.RCP R22, R27 ;  /* 0x0000001b00167308 */ /* 0x002e260000001000 */
        /* <DEDUP_REMOVED lines=20> */
.L_x_366:
[----:B------:R-:W-:Y:S05]  /*0760*/  BSYNC.RECONVERGENT B0 ;  /* 0x0000000000007941 */ /* 0x000fea0003800200 */
.L_x_365:
[----:B------:R-:W0:Y:S01]  /*0770*/  LDC.64 R14, c[0x0][0x3b8] ;  /* 0x0000ee00ff0e7b82 */ /* 0x000e220000000a00 */
[----:B------:R-:W-:Y:S01]  /*0780*/  IADD3 R29, PT, PT, R0, -0xe10, RZ ;  /* 0xfffff1f0001d7810 */ /* 0x000fe20007ffe0ff */
        /* <DEDUP_REMOVED lines=9> */
[----:B------:R0:W4:Y:S01]  /*0820*/  LDG.E R22, desc[UR4][R22.64] ;  /* 0x0000000416167981 */ /* 0x000122000c1e1900 */
[----:B------:R-:W-:-:S03]  /*0830*/  IMAD.WIDE.U32 R20, R6, 0x4, R14 ;  /* 0x0000000406147825 */ /* 0x000fc600078e000e */
[----:B------:R-:W4:Y:S01]  /*0840*/  LDG.E R31, desc[UR4][R18.64+0x12c0] ;  /* 0x0012c004121f7981 */ /* 0x000f22000c1e1900 */
[----:B------:R-:W-:-:S03]  /*0850*/  IMAD.WIDE.U32 R14, R29, 0x4, R14 ;  /* 0x000000041d0e7825 */ /* 0x000fc600078e000e */
[----:B------:R-:W5:Y:S01]  /*0860*/  LDG.E R16, desc[UR4][R16.64] ;  /* 0x0000000410107981 */ /* 0x000f62000c1e1900 */
[----:B0-----:R-:W0:Y:S03]  /*0870*/  LDC R23, c[0x0][0x3f4] ;  /* 0x0000fd00ff177b82 */ /* 0x001e260000000800 */
        /* <DEDUP_REMOVED lines=29> */
[----:B------:R-:W-:Y:S05]  /*0a50*/  CALL.REL.NOINC `($__internal_16_$__cuda_sm3x_div_rn_noftz_f32_slowpath) ;  /* 0x0000001800907944 */ /* 0x000fea0003c00000 */
[----:B------:R-:W-:-:S07]  /*0a60*/  MOV R14, R21 ;  /* 0x00000015000e7202 */ /* 0x000fce0000000f00 */
.L_x_368:
[----:B------:R-:W-:Y:S05]  /*0a70*/  BSYNC.RECONVERGENT B0 ;  /* 0x0000000000007941 */ /* 0x000fea0003800200 */
.L_x_367:
[----:B------:R-:W0:Y:S01]  /*0a80*/  LDC.64 R16, c[0x0][0x3b8] ;  /* 0x0000ee00ff107b82 */ /* 0x000e220000000a00 */
[----:B------:R-:W2:Y:S01]  /*0a90*/  LDG.E R32, desc[UR4][R18.64+0x4] ;  /* 0x0000040412207981 */ /* 0x000ea2000c1e1900 */
[----:B------:R-:W-:-:S03]  /*0aa0*/  IADD3 R15, PT, PT, R0, -0x6, RZ ;  /* 0xfffffffa000f7810 */ /* 0x000fc60007ffe0ff */
[----:B------:R-:W3:Y:S04]  /*0ab0*/  LDG.E R33, desc[UR4][R18.64+0x8] ;  /* 0x0000080412217981 */ /* 0x000ee8000c1e1900 */
[----:B------:R-:W4:Y:S04]  /*0ac0*/  LDG.E R35, desc[UR4][R18.64+0xc] ;  /* 0x00000c0412237981 */ /* 0x000f28000c1e1900 */
[----:B------:R-:W5:Y:S01]  /*0ad0*/  LDG.E R37, desc[UR4][R18.64+0x10] ;  /* 0x0000100412257981 */ /* 0x000f62000c1e1900 */
[----:B0-----:R-:W-:-:S04]  /*0ae0*/  IMAD.WIDE.U32 R26, R9, 0x4, R16 ;  /* 0x00000004091a7825 */ /* 0x001fc800078e0010 */
[--C-:B------:R-:W-:Y:S02]  /*0af0*/  IMAD.WIDE.U32 R30, R8, 0x4, R16.reuse ;  /* 0x00000004081e7825 */ /* 0x100fe400078e0010 */
[----:B------:R-:W2:Y:S02]  /*0b00*/  LDG.E R27, desc[UR4][R26.64] ;  /* 0x000000041a1b7981 */ /* 0x000ea4000c1e1900 */
[--C-:B------:R-:W-:Y:S02]  /*0b10*/  IMAD.WIDE.U32 R24, R10, 0x4, R16.reuse ;  /* 0x000000040a187825 */ /* 0x100fe400078e0010 */
[----:B------:R-:W3:Y:S02]  /*0b20*/  LDG.E R31, desc[UR4][R30.64] ;  /* 0x000000041e1f7981 */ /* 0x000ee4000c1e1900 */
[--C-:B------:R-:W-:Y:S02]  /*0b30*/  IMAD.WIDE.U32 R22, R11, 0x4, R16.reuse ;  /* 0x000000040b167825 */ /* 0x100fe400078e0010 */
[----:B------:R0:W4:Y:S02]  /*0b40*/  LDG.E R24, desc[UR4][R24.64] ;  /* 0x0000000418187981 */ /* 0x000124000c1e1900 */
[----:B------:R-:W-:-:S02]  /*0b50*/  IMAD.WIDE.U32 R20, R12, 0x4, R16 ;  /* 0x000000040c147825 */ /* 0x000fc400078e0010 */
[----:B------:R-:W5:Y:S02]  /*0b60*/  LDG.E R22, desc[UR4][R22.64] ;  /* 0x0000000416167981 */ /* 0x000f64000c1e1900 */
[----:B------:R-:W-:Y:S02]  /*0b70*/  IMAD.WIDE.U32 R16, R15, 0x4, R16 ;  /* 0x000000040f107825 */ /* 0x000fe400078e0010 */
[----:B------:R-:W5:Y:S01]  /*0b80*/  LDG.E R20, desc[UR4][R20.64] ;  /* 0x0000000414147981 */ /* 0x000f62000c1e1900 */
[----:B0-----:R-:W0:Y:S03]  /*0b90*/  LDC R25, c[0x0][0x3f8] ;  /* 0x0000fe00ff197b82 */ /* 0x001e260000000800 */
[----:B------:R-:W5:Y:S04]  /*0ba0*/  LDG.E R26, desc[UR4][R18.64+0x14] ;  /* 0x00001404121a7981 */ /* 0x000f68000c1e1900 */
[----:B------:R-:W5:Y:S01]  /*0bb0*/  LDG.E R17, desc[UR4][R16.64] ;  /* 0x0000000410117981 */ /* 0x000f62000c1e1900 */
[----:B------:R-:W-:Y:S01]  /*0bc0*/  BSSY.RECONVERGENT B0, `(.L_x_369) ;  /* 0x000001a000007945 */ /* 0x000fe20003800200 */
[----:B--2---:R-:W-:Y:S01]  /*0bd0*/  FADD R27, R32, -R27 ;  /* 0x8000001b201b7221 */ /* 0x004fe20000000000 */
[----:B---3--:R-:W-:-:S03]  /*0be0*/  FADD R31, R28, -R31 ;  /* 0x8000001f1c1f7221 */ /* 0x008fc60000000000 */
[----:B------:R-:W-:Y:S01]  /*0bf0*/  FMUL R30, R27, 0.09693145751953125 ;  /* 0x3dc684001b1e7820 */ /* 0x000fe20000400000 */
[----:B----4-:R-:W-:-:S03]  /*0c00*/  FADD R33, R33, -R24 ;  /* 0x8000001821217221 */ /* 0x010fc60000000000 */
[----:B------:R-:W-:Y:S01]  /*0c10*/  FFMA R30, R31, 1.22133636474609375, -R30 ;  /* 0x3f9c54c01f1e7823 */ /* 0x000fe2000000081e */
[----:B0-----:R-:W0:Y:S01]  /*0c20*/  MUFU.RCP R28, R25 ;  /* 0x00000019001c7308 */ /* 0x001e220000001000 */
[----:B-----5:R-:W-:Y:S02]  /*0c30*/  FADD R35, R35, -R22 ;  /* 0x8000001623237221 */ /* 0x020fe40000000000 */
[----:B------:R-:W-:Y:S01]  /*0c40*/  FFMA R30, R33, 0.017447661608457565308, R30 ;  /* 0x3c8eee66211e7823 */ /* 0x000fe2000000001e */
[----:B------:R-:W-:-:S03]  /*0c50*/  FADD R37, R37, -R20 ;  /* 0x8000001425257221 */ /* 0x000fc60000000000 */
        /* <DEDUP_REMOVED lines=16> */
.L_x_370:
[----:B------:R-:W-:Y:S05]  /*0d60*/  BSYNC.RECONVERGENT B0 ;  /* 0x0000000000007941 */ /* 0x000fea0003800200 */
.L_x_369:
        /* <DEDUP_REMOVED lines=11> */
[----:B------:R1:W4:Y:S04]  /*0e20*/  LDG.E R20, desc[UR4][R20.64] ;  /* 0x0000000414147981 */ /* 0x000328000c1e1900 */
        /* <DEDUP_REMOVED lines=8> */
[----:B-1----:R-:W1:Y:S01]  /*0eb0*/  MUFU.RCP R21, R34 ;  /* 0x0000002200157308 */ /* 0x002e620000001000 */
[----:B------:R-:W-:Y:S01]  /*0ec0*/  BSSY.RECONVERGENT B0, `(.L_x_371) ;  /* 0x0000019000007945 */ /* 0x000fe20003800200 */
[----:B--2---:R-:W-:-:S04]  /*0ed0*/  FADD R26, R31, -R26 ;  /* 0x8000001a1f1a7221 */ /* 0x004fc80000000000 */
[----:B0-----:R-:W-:Y:S01]  /*0ee0*/  FMUL R23, R26, 0.09693145751953125 ;  /* 0x3dc684001a177820 */ /* 0x001fe20000400000 */
        /* <DEDUP_REMOVED lines=9> */
[----:B-1----:R-:W-:-:S03]  /*0f80*/  FFMA R32, R21, -R34, 1 ;  /* 0x3f80000015207423 */ /* 0x002fc60000000822 */
        /* <DEDUP_REMOVED lines=12> */
.L_x_372:
[----:B------:R-:W-:Y:S05]  /*1050*/  BSYNC.RECONVERGENT B0 ;  /* 0x0000000000007941 */ /* 0x000fea0003800200 */
.L_x_371:
[----:B------:R-:W0:Y:S02]  /*1060*/  LDC.64 R16, c[0x0][0x3c0] ;  /* 0x0000f000ff107b82 */ /* 0x000e240000000a00 */
[----:B0-----:R-:W-:-:S04]  /*1070*/  IMAD.WIDE.U32 R20, R3, 0x4, R16 ;  /* 0x0000000403147825 */ /* 0x001fc800078e0010 */
[--C-:B------:R-:W-:Y:S02]  /*1080*/  IMAD.WIDE.U32 R18, R0, 0x4, R16.reuse ;  /* 0x0000000400127825 */ /* 0x100fe400078e0010 */
[----:B------:R-:W2:Y:S02]  /*1090*/  LDG.E R20, desc[UR4][R20.64] ;  /* 0x0000000414147981 */ /* 0x000ea4000c1e1900 */
[--C-:B------:R-:W-:Y:S02]  /*10a0*/  IMAD.WIDE.U32 R22, R2, 0x4, R16.reuse ;  /* 0x0000000402167825 */ /* 0x100fe400078e0010 */
[----:B------:R-:W2:Y:S02]  /*10b0*/  LDG.E R33, desc[UR4][R18.64+0x960] ;  /* 0x0009600412217981 */ /* 0x000ea4000c1e1900 */
[--C-:B------:R-:W-:Y:S02]  /*10c0*/  IMAD.WIDE.U32 R24, R4, 0x4, R16.reuse ;  /* 0x0000000404187825 */ /* 0x100fe400078e0010 */
[----:B------:R0:W3:Y:S02]  /*10d0*/  LDG.E R23, desc[UR4][R22.64] ;  /* 0x0000000416177981 */ /* 0x0000e4000c1e1900 */
[----:B------:R-:W-:-:S02]  /*10e0*/  IMAD.WIDE.U32 R26, R5, 0x4, R16 ;  /* 0x00000004051a7825 */ /* 0x000fc400078e0010 */
[----:B------:R-:W3:Y:S02]  /*10f0*/  LDG.E R34, desc[UR4][R18.64] ;  /* 0x0000000412227981 */ /* 0x000ee4000c1e1900 */
[--C-:B------:R-:W-:Y:S02]  /*1100*/  IMAD.WIDE.U32 R30, R6, 0x4, R16.reuse ;  /* 0x00000004061e7825 */ /* 0x100fe400078e0010 */
[----:B------:R1:W4:Y:S04]  /*1110*/  LDG.E R24, desc[UR4][R24.64] ;  /* 0x0000000418187981 */ /* 0x000328000c1e1900 */
[----:B------:R-:W4:Y:S01]  /*1120*/  LDG.E R35, desc[UR4][R18.64+0x12c0] ;  /* 0x0012c00412237981 */ /* 0x000f22000c1e1900 */
[----:B------:R-:W-:Y:S01]  /*1130*/  IMAD.WIDE.U32 R16, R29, 0x4, R16 ;  /* 0x000000041d107825 */ /* 0x000fe200078e0010 */
[----:B0-----:R-:W0:Y:S02]  /*1140*/  LDC R22, c[0x0][0x3f4] ;  /* 0x0000fd00ff167b82 */ /* 0x001e240000000800 */
        /* <DEDUP_REMOVED lines=32> */
.L_x_374:
[----:B------:R-:W-:Y:S05]  /*1350*/  BSYNC.RECONVERGENT B0 ;  /* 0x0000000000007941 */ /* 0x000fea0003800200 */
.L_x_373:
        /* <DEDUP_REMOVED lines=11> */
[----:B------:R-:W4:Y:S04]  /*1410*/  LDG.E R24, desc[UR4][R24.64] ;  /* 0x0000000418187981 */ /* 0x000f28000c1e1900 */
        /* <DEDUP_REMOVED lines=35> */
.L_x_376:
[----:B------:R-:W-:Y:S05]  /*1650*/  BSYNC.RECONVERGENT B0 ;  /* 0x0000000000007941 */ /* 0x000fea0003800200 */
.L_x_375:
        /* <DEDUP_REMOVED lines=21> */
[----:B--2---:R-:W-:-:S02]  /*17b0*/  FADD R19, R19, -R22 ;  /* 0x8000001613137221 */ /* 0x004fc40000000000 */
[----:B-1----:R-:W0:Y:S02]  /*17c0*/  MUFU.RCP R22, R27 ;  /* 0x0000001b00167308 */ /* 0x002e240000001000 */
[----:B------:R-:W-:Y:S01]  /*17d0*/  FMUL R19, R19, 0.09693145751953125 ;  /* 0x3dc6840013137820 */ /* 0x000fe20000400000 */
[----:B---3--:R-:W-:-:S04]  /*17e0*/  FADD R12, R12, -R15 ;  /* 0x8000000f0c0c7221 */ /* 0x008fc80000000000 */
[----:B------:R-:W-:Y:S01]  /*17f0*/  FFMA R12, R12, 1.22133636474609375, -R19 ;  /* 0x3f9c54c00c0c7823 */ /* 0x000fe20000000813 */
[----:B----4-:R-:W-:-:S04]  /*1800*/  FADD R9, R9, -R20 ;  /* 0x8000001409097221 */ /* 0x010fc80000000000 */
[----:B------:R-:W-:Y:S01]  /*1810*/  FFMA R9, R9, 0.017447661608457565308, R12 ;  /* 0x3c8eee6609097823 */ /* 0x000fe2000000000c */
[----:B-----5:R-:W-:-:S04]  /*1820*/  FADD R2, R25, -R2 ;  /* 0x8000000219027221 */ /* 0x020fc80000000000 */
[----:B------:R-:W-:Y:S01]  /*1830*/  FFMA R2, R2, -0.0029672894161194562912, R9 ;  /* 0xbb4276db02027823 */ /* 0x000fe20000000009 */
[----:B0-----:R-:W-:Y:S01]  /*1840*/  FFMA R9, R22, -R27, 1 ;  /* 0x3f80000016097423 */ /* 0x001fe2000000081b */
[----:B------:R-:W-:-:S03]  /*1850*/  FADD R5, R6, -R5 ;  /* 0x8000000506057221 */ /* 0x000fc60000000000 */
[----:B------:R-:W-:Y:S01]  /*1860*/  FFMA R9, R22, R9, R22 ;  /* 0x0000000916097223 */ /* 0x000fe20000000016 */
        /* <DEDUP_REMOVED lines=13> */
.L_x_378:
[----:B------:R-:W-:Y:S05]  /*1940*/  BSYNC.RECONVERGENT B0 ;  /* 0x0000000000007941 */ /* 0x000fea0003800200 */
.L_x_377:
[----:B------:R-:W0:Y:S08]  /*1950*/  LDC.64 R26, c[0x0][0x440] ;  /* 0x00011000ff1a7b82 */ /* 0x000e300000000a00 */
[----:B------:R-:W1:Y:S08]  /*1960*/  LDC.64 R16, c[0x0][0x3e0] ;  /* 0x0000f800ff107b82 */ /* 0x000e700000000a00 */
[----:B------:R-:W2:Y:S01]  /*1970*/  LDC R15, c[0x0][0x3f0] ;  /* 0x0000fc00ff0f7b82 */ /* 0x000ea20000000800 */
[----:B0-----:R-:W-:-:S07]  /*1980*/  IMAD.WIDE.U32 R26, R0, 0x4, R26 ;  /* 0x00000004001a7825 */ /* 0x001fce00078e001a */
[----:B------:R-:W0:Y:S01]  /*1990*/  LDC.64 R10, c[0x0][0x448] ;  /* 0x00011200ff0a7b82 */ /* 0x000e220000000a00 */
[----:B------:R-:W3:Y:S01]  /*19a0*/  LDG.E R2, desc[UR4][R26.64] ;  /* 0x000000041a027981 */ /* 0x000ee2000c1e1900 */
[----:B-1----:R-:W-:-:S06]  /*19b0*/  IMAD.WIDE.U32 R16, R0, 0x4, R16 ;  /* 0x0000000400107825 */ /* 0x002fcc00078e0010 */
[----:B------:R-:W1:Y:S01]  /*19c0*/  LDC.64 R36, c[0x0][0x3e8] ;  /* 0x0000fa00ff247b82 */ /* 0x000e620000000a00 */
[----:B------:R-:W3:Y:S07]  /*19d0*/  LDG.E R3, desc[UR4][R16.64] ;  /* 0x0000000410037981 */ /* 0x000eee000c1e1900 */
[----:B------:R-:W4:Y:S01]  /*19e0*/  LDC.64 R22, c[0x0][0x458] ;  /* 0x00011600ff167b82 */ /* 0x000f220000000a00 */
[----:B0-----:R-:W-:-:S07]  /*19f0*/  IMAD.WIDE.U32 R10, R0, 0x4, R10 ;  /* 0x00000004000a7825 */ /* 0x001fce00078e000a */
[----:B------:R-:W0:Y:S01]  /*1a00*/  LDC.64 R30, c[0x0][0x460] ;  /* 0x00011800ff1e7b82 */ /* 0x000e220000000a00 */
[----:B-1----:R-:W-:-:S07]  /*1a10*/  IMAD.WIDE.U32 R36, R0, 0x4, R36 ;  /* 0x0000000400247825 */ /* 0x002fce00078e0024 */
[----:B------:R-:W1:Y:S08]  /*1a20*/  LDC.64 R34, c[0x0][0x468] ;  /* 0x00011a00ff227b82 */ /* 0x000e700000000a00 */
[----:B------:R-:W5:Y:S01]  /*1a30*/  LDC.64 R24, c[0x0][0x470] ;  /* 0x00011c00ff187b82 */ /* 0x000f620000000a00 */
[----:B---3--:R-:W-:-:S04]  /*1a40*/  FMUL R4, R2, R3 ;  /* 0x0000000302047220 */ /* 0x008fc80000400000 */
[----:B------:R-:W-:-:S03]  /*1a50*/  FFMA R3, R3, R8, -R4 ;  /* 0x0000000803037223 */ /* 0x000fc60000000804 */
[----:B------:R-:W3:Y:S01]  /*1a60*/  LDC.64 R4, c[0x0][0x450] ;  /* 0x00011400ff047b82 */ /* 0x000ee20000000a00 */
[----:B--2---:R-:W-:-:S05]  /*1a70*/  FFMA R3, R3, R15, R2 ;  /* 0x0000000f03037223 */ /* 0x004fca0000000002 */
[----:B------:R2:W-:Y:S04]  /*1a80*/  STG.E desc[UR4][R26.64], R3 ;  /* 0x000000031a007986 */ /* 0x0005e8000c101904 */
[----:B------:R-:W4:Y:S04]  /*1a90*/  LDG.E R2, desc[UR4][R10.64] ;  /* 0x000000040a027981 */ /* 0x000f28000c1e1900 */
[----:B------:R-:W4:Y:S01]  /*1aa0*/  LDG.E R6, desc[UR4][R36.64] ;  /* 0x0000000424067981 */ /* 0x000f22000c1e1900 */
[----:B---3--:R-:W-:-:S04]  /*1ab0*/  IMAD.WIDE.U32 R4, R0, 0x4, R4 ;  /* 0x0000000400047825 */ /* 0x008fc800078e0004 */
[----:B----4-:R-:W-:-:S04]  /*1ac0*/  FMUL R19, R2, R6 ;  /* 0x0000000602137220 */ /* 0x010fc80000400000 */
[----:B------:R-:W-:-:S04]  /*1ad0*/  FFMA R19, R6, R9, -R19 ;  /* 0x0000000906137223 */ /* 0x000fc80000000813 */
[----:B------:R-:W-:-:S05]  /*1ae0*/  FFMA R19, R19, R15, R2 ;  /* 0x0000000f13137223 */ /* 0x000fca0000000002 */
[----:B------:R3:W-:Y:S04]  /*1af0*/  STG.E desc[UR4][R10.64], R19 ;  /* 0x000000130a007986 */ /* 0x0007e8000c101904 */
[----:B------:R-:W4:Y:S04]  /*1b00*/  LDG.E R21, desc[UR4][R36.64] ;  /* 0x0000000424157981 */ /* 0x000f28000c1e1900 */
[----:B------:R-:W4:Y:S01]  /*1b10*/  LDG.E R2, desc[UR4][R4.64] ;  /* 0x0000000404027981 */ /* 0x000f22000c1e1900 */
[----:B------:R-:W-:-:S04]  /*1b20*/  IMAD.WIDE.U32 R22, R0, 0x4, R22 ;  /* 0x0000000400167825 */ /* 0x000fc800078e0016 */
[----:B----4-:R-:W-:-:S04]  /*1b30*/  FMUL R6, R2, R21 ;  /* 0x0000001502067220 */ /* 0x010fc80000400000 */
[----:B------:R-:W-:-:S04]  /*1b40*/  FFMA R21, R21, R18, -R6 ;  /* 0x0000001215157223 */ /* 0x000fc80000000806 */
[----:B------:R-:W-:-:S05]  /*1b50*/  FFMA R21, R21, R15, R2 ;  /* 0x0000000f15157223 */ /* 0x000fca0000000002 */
[----:B------:R-:W-:Y:S04]  /*1b60*/  STG.E desc[UR4][R4.64], R21 ;  /* 0x0000001504007986 */ /* 0x000fe8000c101904 */
[----:B--2---:R-:W2:Y:S04]  /*1b70*/  LDG.E R3, desc[UR4][R16.64] ;  /* 0x0000000410037981 */ /* 0x004ea8000c1e1900 */
[----:B------:R-:W2:Y:S01]  /*1b80*/  LDG.E R2, desc[UR4][R22.64] ;  /* 0x0000000416027981 */ /* 0x000ea2000c1e1900 */
[----:B0-----:R-:W-:-:S04]  /*1b90*/  IMAD.WIDE.U32 R30, R0, 0x4, R30 ;  /* 0x00000004001e7825 */ /* 0x001fc800078e001e */
[----:B--2---:R-:W-:-:S04]  /*1ba0*/  FMUL R6, R2, R3 ;  /* 0x0000000302067220 */ /* 0x004fc80000400000 */
[----:B------:R-:W-:-:S04]  /*1bb0*/  FFMA R3, R3, R32, -R6 ;  /* 0x0000002003037223 */ /* 0x000fc80000000806 */
[----:B------:R-:W-:-:S05]  /*1bc0*/  FFMA R3, R3, R15, R2 ;  /* 0x0000000f03037223 */ /* 0x000fca0000000002 */
[----:B------:R0:W-:Y:S04]  /*1bd0*/  STG.E desc[UR4][R22.64], R3 ;  /* 0x0000000316007986 */ /* 0x0001e8000c101904 */
[----:B------:R-:W3:Y:S04]  /*1be0*/  LDG.E R6, desc[UR4][R36.64] ;  /* 0x0000000424067981 */ /* 0x000ee8000c1e1900 */
[----:B------:R-:W3:Y:S01]  /*1bf0*/  LDG.E R2, desc[UR4][R30.64] ;  /* 0x000000041e027981 */ /* 0x000ee2000c1e1900 */
[----:B-1----:R-:W-:-:S04]  /*1c00*/  IMAD.WIDE.U32 R34, R0, 0x4, R34 ;  /* 0x0000000400227825 */ /* 0x002fc800078e0022 */
[----:B---3--:R-:W-:-:S04]  /*1c10*/  FMUL R19, R2, R6 ;  /* 0x0000000602137220 */ /* 0x008fc80000400000 */
[----:B------:R-:W-:-:S04]  /*1c20*/  FFMA R19, R6, R7, -R19 ;  /* 0x0000000706137223 */ /* 0x000fc80000000813 */
[----:B------:R-:W-:-:S05]  /*1c30*/  FFMA R19, R19, R15, R2 ;  /* 0x0000000f13137223 */ /* 0x000fca0000000002 */
[----:B------:R-:W-:Y:S04]  /*1c40*/  STG.E desc[UR4][R30.64], R19 ;  /* 0x000000131e007986 */ /* 0x000fe8000c101904 */
[----:B------:R-:W0:Y:S04]  /*1c50*/  LDG.E R6, desc[UR4][R16.64] ;  /* 0x0000000410067981 */ /* 0x000e28000c1e1900 */
[----:B------:R-:W0:Y:S01]  /*1c60*/  LDG.E R2, desc[UR4][R34.64] ;  /* 0x0000000422027981 */ /* 0x000e22000c1e1900 */
[----:B-----5:R-:W-:-:S04]  /*1c70*/  IMAD.WIDE.U32 R24, R0, 0x4, R24 ;  /* 0x0000000400187825 */ /* 0x020fc800078e0018 */
[----:B0-----:R-:W-:-:S04]  /*1c80*/  FMUL R3, R2, R6 ;  /* 0x0000000602037220 */ /* 0x001fc80000400000 */
[----:B------:R-:W-:-:S04]  /*1c90*/  FFMA R3, R6, R13, -R3 ;  /* 0x0000000d06037223 */ /* 0x000fc80000000803 */
[----:B------:R-:W-:Y:S02]  /*1ca0*/  FFMA R21, R3, R15, R2 ;  /* 0x0000000f03157223 */ /* 0x000fe40000000002 */
[----:B------:R-:W0:Y:S03]  /*1cb0*/  LDC.64 R2, c[0x0][0x478] ;  /* 0x00011e00ff027b82 */ /* 0x000e260000000a00 */
[----:B------:R1:W-:Y:S04]  /*1cc0*/  STG.E desc[UR4][R34.64], R21 ;  /* 0x0000001522007986 */ /* 0x0003e8000c101904 */
[----:B------:R2:W3:Y:S04]  /*1cd0*/  LDG.E R29, desc[UR4][R16.64] ;  /* 0x00000004101d7981 */ /* 0x0004e8000c1e1900 */
[----:B------:R-:W3:Y:S01]  /*1ce0*/  LDG.E R6, desc[UR4][R24.64] ;  /* 0x0000000418067981 */ /* 0x000ee2000c1e1900 */
[----:B-1----:R-:W1:Y:S08]  /*1cf0*/  LDC.64 R20, c[0x0][0x420] ;  /* 0x00010800ff147b82 */ /* 0x002e700000000a00 */
[----:B--2---:R-:W2:Y:S01]  /*1d00*/  LDC.64 R16, c[0x0][0x400] ;  /* 0x00010000ff107b82 */ /* 0x004ea20000000a00 */
[----:B0-----:R-:W-:-:S04]  /*1d10*/  IMAD.WIDE.U32 R2, R0, 0x4, R2 ;  /* 0x0000000400027825 */ /* 0x001fc800078e0002 */
[----:B---3--:R-:W-:-:S04]  /*1d20*/  FMUL R12, R6, R29 ;  /* 0x0000001d060c7220 */ /* 0x008fc80000400000 */
[----:B------:R-:W-:-:S04]  /*1d30*/  FFMA R29, R29, R28, -R12 ;  /* 0x0000001c1d1d7223 */ /* 0x000fc8000000080c */
[----:B------:R-:W-:-:S05]  /*1d40*/  FFMA R29, R29, R15, R6 ;  /* 0x0000000f1d1d7223 */ /* 0x000fca0000000006 */
[----:B------:R0:W-:Y:S04]  /*1d50*/  STG.E desc[UR4][R24.64], R29 ;  /* 0x0000001d18007986 */ /* 0x0001e8000c101904 */
[----:B------:R-:W3:Y:S04]  /*1d60*/  LDG.E R37, desc[UR4][R36.64] ;  /* 0x0000000424257981 */ /* 0x000ee8000c1e1900 */
[----:B------:R-:W3:Y:S01]  /*1d70*/  LDG.E R6, desc[UR4][R2.64] ;  /* 0x0000000402067981 */ /* 0x000ee2000c1e1900 */
[----:B--2---:R-:W-:-:S04]  /*1d80*/  IMAD.WIDE.U32 R16, R0, 0x4, R16 ;  /* 0x0000000400107825 */ /* 0x004fc800078e0010 */
[----:B-1----:R-:W-:-:S04]  /*1d90*/  IMAD.WIDE.U32 R20, R0, 0x4, R20 ;  /* 0x0000000400147825 */ /* 0x002fc800078e0014 */
[----:B---3--:R-:W-:-:S04]  /*1da0*/  FMUL R12, R6, R37 ;  /* 0x00000025060c7220 */ /* 0x008fc80000400000 */
[----:B------:R-:W-:-:S04]  /*1db0*/  FFMA R19, R37, R14, -R12 ;  /* 0x0000000e25137223 */ /* 0x000fc8000000080c */
[----:B------:R-:W-:-:S05]  /*1dc0*/  FFMA R33, R19, R15, R6 ;  /* 0x0000000f13217223 */ /* 0x000fca0000000006 */
[----:B------:R1:W-:Y:S04]  /*1dd0*/  STG.E desc[UR4][R2.64], R33 ;  /* 0x0000002102007986 */ /* 0x0003e8000c101904 */
[----:B------:R-:W2:Y:S04]  /*1de0*/  LDG.E R30, desc[UR4][R30.64] ;  /* 0x000000041e1e7981 */ /* 0x000ea8000c1e1900 */
[----:B------:R-:W3:Y:S04]  /*1df0*/  LDG.E R26, desc[UR4][R26.64] ;  /* 0x000000041a1a7981 */ /* 0x000ee8000c1e1900 */
[----:B0-----:R-:W4:Y:S04]  /*1e00*/  LDG.E R29, desc[UR4][R16.64] ;  /* 0x00000004101d7981 */ /* 0x001f28000c1e1900 */
[----:B------:R-:W5:Y:S04]  /*1e10*/  LDG.E R19, desc[UR4][R20.64] ;  /* 0x0000000414137981 */ /* 0x000f68000c1e1900 */
[----:B------:R-:W5:Y:S01]  /*1e20*/  LDG.E R12, desc[UR4][R10.64] ;  /* 0x000000040a0c7981 */ /* 0x000f62000c1e1900 */
[----:B------:R-:W-:Y:S01]  /*1e30*/  FMUL R15, R15, R15 ;  /* 0x0000000f0f0f7220 */ /* 0x000fe20000400000 */
[----:B--2---:R-:W-:-:S02]  /*1e40*/  FADD R37, -R30, R7 ;  /* 0x000000071e257221 */ /* 0x004fc40000000100 */
[----:B------:R-:W0:Y:S02]  /*1e50*/  LDC.64 R6, c[0x0][0x390] ;  /* 0x0000e400ff067b82 */ /* 0x000e240000000a00 */
[----:B------:R-:W-:-:S04]  /*1e60*/  FADD R36, R37, R8 ;  /* 0x0000000825247221 */ /* 0x000fc80000000000 */
[----:B-1----:R-:W-:Y:S01]  /*1e70*/  FADD R33, R36, -R9 ;  /* 0x8000000924217221 */ /* 0x002fe20000000000 */
[----:B----4-:R-:W-:-:S03]  /*1e80*/  FADD R30, R29, R29 ;  /* 0x0000001d1d1e7221 */ /* 0x010fc60000000000 */
[----:B---3--:R-:W-:Y:S01]  /*1e90*/  FADD R33, R33, -R26 ;  /* 0x8000001a21217221 */ /* 0x008fe20000000000 */
[----:B-----5:R-:W-:Y:S01]  /*1ea0*/  FADD R30, R30, -R19 ;  /* 0x800000131e1e7221 */ /* 0x020fe20000000000 */
[----:B------:R-:W1:Y:S02]  /*1eb0*/  LDC.64 R26, c[0x0][0x408] ;  /* 0x00010200ff1a7b82 */ /* 0x000e640000000a00 */
[----:B------:R-:W-:-:S04]  /*1ec0*/  FADD R12, R33, R12 ;  /* 0x0000000c210c7221 */ /* 0x000fc80000000000 */
[----:B------:R-:W-:Y:S02]  /*1ed0*/  FFMA R37, R15, R12, R30 ;  /* 0x0000000c0f257223 */ /* 0x000fe4000000001e */
[----:B------:R-:W2:Y:S01]  /*1ee0*/  LDC.64 R30, c[0x0][0x428] ;  /* 0x00010a00ff1e7b82 */ /* 0x000ea20000000a00 */
[----:B0-----:R-:W-:-:S05]  /*1ef0*/  IMAD.WIDE.U32 R6, R0, 0x4, R6 ;  /* 0x0000000400067825 */ /* 0x001fca00078e0006 */
[----:B------:R0:W-:Y:S04]  /*1f00*/  STG.E desc[UR4][R6.64], R37 ;  /* 0x0000002506007986 */ /* 0x0001e8000c101904 */
[----:B------:R-:W3:Y:S04]  /*1f10*/  LDG.E R34, desc[UR4][R34.64] ;  /* 0x0000000422227981 */ /* 0x000ee8000c1e1900 */
[----:B------:R-:W4:Y:S01]  /*1f20*/  LDG.E R12, desc[UR4][R4.64] ;  /* 0x00000004040c7981 */ /* 0x000f22000c1e1900 */
[----:B-1----:R-:W-:-:S03]  /*1f30*/  IMAD.WIDE.U32 R26, R0, 0x4, R26 ;  /* 0x00000004001a7825 */ /* 0x002fc600078e001a */
[----:B------:R-:W5:Y:S01]  /*1f40*/  LDG.E R19, desc[UR4][R22.64] ;  /* 0x0000000416137981 */ /* 0x000f62000c1e1900 */
[----:B--2---:R-:W-:-:S03]  /*1f50*/  IMAD.WIDE.U32 R30, R0, 0x4, R30 ;  /* 0x00000004001e7825 */ /* 0x004fc600078e001e */
[----:B------:R-:W2:Y:S04]  /*1f60*/  LDG.E R33, desc[UR4][R26.64] ;  /* 0x000000041a217981 */ /* 0x000ea8000c1e1900 */
[----:B------:R-:W5:Y:S01]  /*1f70*/  LDG.E R29, desc[UR4][R30.64] ;  /* 0x000000041e1d7981 */ /* 0x000f62000c1e1900 */
[----:B---3--:R-:W-:-:S04]  /*1f80*/  FADD R13, -R34, R13 ;  /* 0x0000000d220d7221 */ /* 0x008fc80000000100 */
[----:B------:R-:W-:-:S04]  /*1f90*/  FADD R13, R13, R18 ;  /* 0x000000120d0d7221 */ /* 0x000fc80000000000 */
[----:B------:R-:W-:-:S04]  /*1fa0*/  FADD R13, R13, -R32 ;  /* 0x800000200d0d7221 */ /* 0x000fc80000000000 */
[----:B----4-:R-:W-:Y:S02]  /*1fb0*/  FADD R36, R13, -R12 ;  /* 0x8000000c0d247221 */ /* 0x010fe40000000000 */
[----:B------:R-:W1:Y:S01]  /*1fc0*/  LDC.64 R12, c[0x0][0x398] ;  /* 0x0000e600ff0c7b82 */ /* 0x000e620000000a00 */
[----:B--2---:R-:W-:Y:S01]  /*1fd0*/  FADD R34, R33, R33 ;  /* 0x0000002121227221 */ /* 0x004fe20000000000 */
[----:B-----5:R-:W-:-:S03]  /*1fe0*/  FADD R19, R36, R19 ;  /* 0x0000001324137221 */ /* 0x020fc60000000000 */
[----:B------:R-:W-:-:S03]  /*1ff0*/  FADD R34, R34, -R29 ;  /* 0x8000001d22227221 */ /* 0x000fc60000000000 */
[----:B0-----:R-:W0:Y:S01]  /*2000*/  LDC.64 R36, c[0x0][0x410] ;  /* 0x00010400ff247b82 */ /* 0x001e220000000a00 */
[----:B------:R-:W-:-:S07]  /*2010*/  FFMA R33, R15, R19, R34 ;  /* 0x000000130f217223 */ /* 0x000fce0000000022 */
[----:B------:R-:W2:Y:S01]  /*2020*/  LDC.64 R34, c[0x0][0x440] ;  /* 0x00011000ff227b82 */ /* 0x000ea20000000a00 */
[----:B-1----:R-:W-:-:S05]  /*2030*/  IMAD.WIDE.U32 R12, R0, 0x4, R12 ;  /* 0x00000004000c7825 */ /* 0x002fca00078e000c */
[----:B------:R-:W-:Y:S04]  /*2040*/  STG.E desc[UR4][R12.64], R33 ;  /* 0x000000210c007986 */ /* 0x000fe8000c101904 */
[----:B------:R-:W3:Y:S04]  /*2050*/  LDG.E R29, desc[UR4][R24.64] ;  /* 0x00000004181d7981 */ /* 0x000ee8000c1e1900 */
[----:B------:R1:W4:Y:S02]  /*2060*/  LDG.E R19, desc[UR4][R10.64] ;  /* 0x000000040a137981 */ /* 0x000324000c1e1900 */
[----:B-1----:R-:W1:Y:S01]  /*2070*/  LDC.64 R10, c[0x0][0x430] ;  /* 0x00010c00ff0a7b82 */ /* 0x002e620000000a00 */
[----:B--2---:R-:W-:-:S04]  /*2080*/  IMAD.WIDE.U32 R34, R0, 0x4, R34 ;  /* 0x0000000400227825 */ /* 0x004fc800078e0022 */
[C---:B0-----:R-:W-:Y:S02]  /*2090*/  IMAD.WIDE.U32 R36, R0.reuse, 0x4, R36 ;  /* 0x0000000400247825 */ /* 0x041fe400078e0024 */
[----:B------:R-:W2:Y:S02]  /*20a0*/  LDG.E R34, desc[UR4][R34.64] ;  /* 0x0000000422227981 */ /* 0x000ea4000c1e1900 */
[----:B-1----:R-:W-:-:S05]  /*20b0*/  IMAD.WIDE.U32 R10, R0, 0x4, R10 ;  /* 0x00000004000a7825 */ /* 0x002fca00078e000a */
[----:B------:R-:W5:Y:S01]  /*20c0*/  LDG.E R24, desc[UR4][R10.64] ;  /* 0x000000040a187981 */ /* 0x000f62000c1e1900 */
[----:B---3--:R-:W-:-:S03]  /*20d0*/  FADD R29, -R29, R28 ;  /* 0x0000001c1d1d7221 */ /* 0x008fc60000000100 */
[----:B------:R-:W3:Y:S01]  /*20e0*/  LDG.E R28, desc[UR4][R36.64] ;  /* 0x00000004241c7981 */ /* 0x000ee2000c1e1900 */
[----:B------:R-:W-:-:S04]  /*20f0*/  FADD R8, R29, R8 ;  /* 0x000000081d087221 */ /* 0x000fc80000000000 */
[----:B------:R-:W-:Y:S02]  /*2100*/  FADD R25, R8, -R9 ;  /* 0x8000000908197221 */ /* 0x000fe40000000000 */
[----:B------:R-:W0:Y:S02]  /*2110*/  LDC.64 R8, c[0x0][0x3a0] ;  /* 0x0000e800ff087b82 */ /* 0x000e240000000a00 */
[----:B--2---:R-:W-:-:S06]  /*2120*/  FADD R29, R25, -R34 ;  /* 0x80000022191d7221 */ /* 0x004fcc0000000000 */
[----:B------:R-:W1:Y:S01]  /*2130*/  LDC.64 R34, c[0x0][0x3a8] ;  /* 0x0000ea00ff227b82 */ /* 0x000e620000000a00 */
[----:B----4-:R-:W-:Y:S01]  /*2140*/  FADD R19, R29, R19 ;  /* 0x000000131d137221 */ /* 0x010fe20000000000 */
[----:B---3--:R-:W-:-:S04]  /*2150*/  FADD R25, R28, R28 ;  /* 0x0000001c1c197221 */ /* 0x008fc80000000000 */
[----:B-----5:R-:W-:-:S04]  /*2160*/  FADD R24, R25, -R24 ;  /* 0x8000001819187221 */ /* 0x020fc80000000000 */
[----:B------:R-:W-:Y:S02]  /*2170*/  FFMA R19, R15, R19, R24 ;  /* 0x000000130f137223 */ /* 0x000fe40000000018 */
[----:B------:R-:W2:Y:S01]  /*2180*/  LDC.64 R24, c[0x0][0x418] ;  /* 0x00010600ff187b82 */ /* 0x000ea20000000a00 */
[----:B0-----:R-:W-:-:S07]  /*2190*/  IMAD.WIDE.U32 R28, R0, 0x4, R8 ;  /* 0x00000004001c7825 */ /* 0x001fce00078e0008 */
[----:B------:R-:W0:Y:S01]  /*21a0*/  LDC.64 R8, c[0x0][0x438] ;  /* 0x00010e00ff087b82 */ /* 0x000e220000000a00 */
[----:B------:R3:W-:Y:S04]  /*21b0*/  STG.E desc[UR4][R28.64], R19 ;  /* 0x000000131c007986 */ /* 0x0007e8000c101904 */
[----:B------:R-:W4:Y:S04]  /*21c0*/  LDG.E R3, desc[UR4][R2.64] ;  /* 0x0000000402037981 */ /* 0x000f28000c1e1900 */
[----:B------:R-:W5:Y:S04]  /*21d0*/  LDG.E R4, desc[UR4][R4.64] ;  /* 0x0000000404047981 */ /* 0x000f68000c1e1900 */
[----:B------:R-:W5:Y:S01]  /*21e0*/  LDG.E R22, desc[UR4][R22.64] ;  /* 0x0000000416167981 */ /* 0x000f62000c1e1900 */
[----:B--2---:R-:W-:-:S05]  /*21f0*/  IMAD.WIDE.U32 R24, R0, 0x4, R24 ;  /* 0x0000000400187825 */ /* 0x004fca00078e0018 */
[----:B---3--:R-:W2:Y:S01]  /*2200*/  LDG.E R19, desc[UR4][R24.64] ;  /* 0x0000000418137981 */ /* 0x008ea2000c1e1900 */
[----:B0-----:R-:W-:-:S05]  /*2210*/  IMAD.WIDE.U32 R8, R0, 0x4, R8 ;  /* 0x0000000400087825 */ /* 0x001fca00078e0008 */
[----:B------:R-:W3:Y:S01]  /*2220*/  LDG.E R33, desc[UR4][R8.64] ;  /* 0x0000000408217981 */ /* 0x000ee2000c1e1900 */
[----:B-1----:R-:W-:-:S04]  /*2230*/  IMAD.WIDE.U32 R34, R0, 0x4, R34 ;  /* 0x0000000400227825 */ /* 0x002fc800078e0022 */
[----:B----4-:R-:W-:-:S04]  /*2240*/  FADD R14, R3, -R14 ;  /* 0x8000000e030e7221 */ /* 0x010fc80000000000 */
[----:B------:R-:W-:-:S04]  /*2250*/  FADD R14, R14, R18 ;  /* 0x000000120e0e7221 */ /* 0x000fc80000000000 */
[----:B------:R-:W-:-:S04]  /*2260*/  FADD R14, R14, -R32 ;  /* 0x800000200e0e7221 */ /* 0x000fc80000000000 */
[----:B-----5:R-:W-:Y:S01]  /*2270*/  FADD R3, R14, -R4 ;  /* 0x800000040e037221 */ /* 0x020fe20000000000 */
[----:B--2---:R-:W-:-:S03]  /*2280*/  FADD R2, R19, R19 ;  /* 0x0000001313027221 */ /* 0x004fc60000000000 */
[----:B------:R-:W-:Y:S01]  /*2290*/  FADD R3, R3, R22 ;  /* 0x0000001603037221 */ /* 0x000fe20000000000 */
[----:B---3--:R-:W-:-:S04]  /*22a0*/  FADD R2, R2, -R33 ;  /* 0x8000002102027221 */ /* 0x008fc80000000000 */
[----:B------:R-:W-:-:S05]  /*22b0*/  FFMA R3, R15, R3, R2 ;  /* 0x000000030f037223 */ /* 0x000fca0000000002 */
[----:B------:R0:W-:Y:S04]  /*22c0*/  STG.E desc[UR4][R34.64], R3 ;  /* 0x0000000322007986 */ /* 0x0001e8000c101904 */
[----:B------:R-:W2:Y:S01]  /*22d0*/  LDG.E R5, desc[UR4][R16.64] ;  /* 0x0000000410057981 */ /* 0x000ea2000c1e1900 */
[----:B0-----:R-:W0:Y:S03]  /*22e0*/  LDC.64 R2, c[0x0][0x380] ;  /* 0x0000e000ff027b82 */ /* 0x001e260000000a00 */
[----:B--2---:R1:W-:Y:S04]  /*22f0*/  STG.E desc[UR4][R20.64], R5 ;  /* 0x0000000514007986 */ /* 0x0043e8000c101904 */
[----:B------:R-:W2:Y:S04]  /*2300*/  LDG.E R15, desc[UR4][R6.64] ;  /* 0x00000004060f7981 */ /* 0x000ea8000c1e1900 */
[----:B--2---:R2:W-:Y:S04]  /*2310*/  STG.E desc[UR4][R16.64], R15 ;  /* 0x0000000f10007986 */ /* 0x0045e8000c101904 */
[----:B------:R-:W3:Y:S04]  /*2320*/  LDG.E R19, desc[UR4][R26.64] ;  /* 0x000000041a137981 */ /* 0x000ee8000c1e1900 */
[----:B---3--:R-:W-:Y:S04]  /*2330*/  STG.E desc[UR4][R30.64], R19 ;  /* 0x000000131e007986 */ /* 0x008fe8000c101904 */
[----:B------:R-:W3:Y:S04]  /*2340*/  LDG.E R23, desc[UR4][R12.64] ;  /* 0x000000040c177981 */ /* 0x000ee8000c1e1900 */
[----:B---3--:R-:W-:Y:S04]  /*2350*/  STG.E desc[UR4][R26.64], R23 ;  /* 0x000000171a007986 */ /* 0x008fe8000c101904 */
[----:B------:R-:W3:Y:S04]  /*2360*/  LDG.E R33, desc[UR4][R36.64] ;  /* 0x0000000424217981 */ /* 0x000ee8000c1e1900 */
[----:B---3--:R-:W-:Y:S04]  /*2370*/  STG.E desc[UR4][R10.64], R33 ;  /* 0x000000210a007986 */ /* 0x008fe8000c101904 */
[----:B------:R-:W3:Y:S04]  /*2380*/  LDG.E R4, desc[UR4][R28.64] ;  /* 0x000000041c047981 */ /* 0x000ee8000c1e1900 */
[----:B---3--:R-:W-:Y:S04]  /*2390*/  STG.E desc[UR4][R36.64], R4 ;  /* 0x0000000424007986 */ /* 0x008fe8000c101904 */
[----:B-1----:R-:W3:Y:S04]  /*23a0*/  LDG.E R5, desc[UR4][R24.64] ;  /* 0x0000000418057981 */ /* 0x002ee8000c1e1900 */
[----:B---3--:R1:W-:Y:S04]  /*23b0*/  STG.E desc[UR4][R8.64], R5 ;  /* 0x0000000508007986 */ /* 0x0083e8000c101904 */
[----:B--2---:R-:W2:Y:S01]  /*23c0*/  LDG.E R15, desc[UR4][R34.64] ;  /* 0x00000004220f7981 */ /* 0x004ea2000c1e1900 */
[----:B0-----:R-:W-:Y:S01]  /*23d0*/  IMAD.WIDE.U32 R2, R0, 0x4, R2 ;  /* 0x0000000400027825 */ /* 0x001fe200078e0002 */
[----:B-1----:R-:W0:Y:S02]  /*23e0*/  LDC.64 R4, c[0x0][0x388] ;  /* 0x0000e200ff047b82 */ /* 0x002e240000000a00 */
[----:B--2---:R-:W-:Y:S04]  /*23f0*/  STG.E desc[UR4][R24.64], R15 ;  /* 0x0000000f18007986 */ /* 0x004fe8000c101904 */
[----:B------:R-:W2:Y:S04]  /*2400*/  LDG.E R6, desc[UR4][R6.64] ;  /* 0x0000000406067981 */ /* 0x000ea8000c1e1900 */
[----:B------:R-:W2:Y:S02]  /*2410*/  LDG.E R17, desc[UR4][R28.64] ;  /* 0x000000041c117981 */ /* 0x000ea4000c1e1900 */
        /* <DEDUP_REMOVED lines=8> */
        .weak           $__internal_16_$__cuda_sm3x_div_rn_noftz_f32_slowpath
        .type           $__internal_16_$__cuda_sm3x_div_rn_noftz_f32_slowpath,@function
        .size           $__internal_16_$__cuda_sm3x_div_rn_noftz_f32_slowpath,(.L_x_573 - $__internal_16_$__cuda_sm3x_div_rn_noftz_f32_slowpath)
$__internal_16_$__cuda_sm3x_div_rn_noftz_f32_slowpath:
        /* <DEDUP_REMOVED lines=34> */
.L_x_380:
        /* <DEDUP_REMOVED lines=31> */
[----:B------:R-:W-:Y:S02]  /*28b0*/  ISETP.NE.AND P1, PT, R21, RZ, PT ;  /* 0x000000ff1500720c */ /* 0x000fe40003f25270 */
        /* <DEDUP_REMOVED lines=19> */
.L_x_387:
[----:B------:R-:W-:-:S04]  /*29f0*/  LOP3.LUT R16, R16, 0x80000000, RZ, 0xc0, !PT ;  /* 0x8000000010107812 */ /* 0x000fc800078ec0ff */
[----:B------:R-:W-:Y:S01]  /*2a00*/  LOP3.LUT R16, R16, 0x7f800000, RZ, 0xfc, !PT ;  /* 0x7f80000010107812 */ /* 0x000fe200078efcff */
[----:B------:R-:W-:Y:S06]  /*2a10*/  BRA `(.L_x_388) ;  /* 0x0000000000047947 */ /* 0x000fec0003800000 */
.L_x_386:
[----:B------:R-:W-:-:S07]  /*2a20*/  LEA R16, R23, R16, 0x17 ;  /* 0x0000001017107211 */ /* 0x000fce00078eb8ff */
.L_x_388:
[----:B------:R-:W-:Y:S05]  /*2a30*/  BSYNC.RECONVERGENT B2 ;  /* 0x0000000000027941 */ /* 0x000fea0003800200 */
.L_x_385:
[----:B------:R-:W-:Y:S05]  /*2a40*/  BRA `(.L_x_389) ;  /* 0x0000000000207947 */ /* 0x000fea0003800000 */
.L_x_384:
[----:B------:R-:W-:-:S04]  /*2a50*/  LOP3.LUT R16, R17, 0x80000000, R16, 0x48, !PT ;  /* 0x8000000011107812 */ /* 0x000fc800078e4810 */
[----:B------:R-:W-:Y:S01]  /*2a60*/  LOP3.LUT R16, R16, 0x7f800000, RZ, 0xfc, !PT ;  /* 0x7f80000010107812 */ /* 0x000fe200078efcff */
[----:B------:R-:W-:Y:S06]  /*2a70*/  BRA `(.L_x_389) ;  /* 0x0000000000147947 */ /* 0x000fec0003800000 */
.L_x_383:
[----:B------:R-:W-:Y:S01]  /*2a80*/  LOP3.LUT R16, R17, 0x80000000, R16, 0x48, !PT ;  /* 0x8000000011107812 */ /* 0x000fe200078e4810 */
[----:B------:R-:W-:Y:S06]  /*2a90*/  BRA `(.L_x_389) ;  /* 0x00000000000c7947 */ /* 0x000fec0003800000 */
.L_x_382:
[----:B------:R-:W0:Y:S01]  /*2aa0*/  MUFU.RSQ R16, -QNAN ;  /* 0xffc0000000107908 */ /* 0x000e220000001400 */
[----:B------:R-:W-:Y:S05]  /*2ab0*/  BRA `(.L_x_389) ;  /* 0x0000000000047947 */ /* 0x000fea0003800000 */
.L_x_381:
[----:B------:R-:W-:-:S07]  /*2ac0*/  FADD.FTZ R16, R16, R17 ;  /* 0x0000001110107221 */ /* 0x000fce0000010000 */
.L_x_389:
[----:B------:R-:W-:Y:S05]  /*2ad0*/  BSYNC.RECONVERGENT B1 ;  /* 0x0000000000017941 */ /* 0x000fea0003800200 */
.L_x_379:
[----:B------:R-:W-:Y:S01]  /*2ae0*/  HFMA2 R17, -RZ, RZ, 0, 0 ;  /* 0x00000000ff117431 */ /* 0x000fe200000001ff */
[----:B0-----:R-:W-:Y:S02]  /*2af0*/  MOV R21, R16 ;  /* 0x0000001000157202 */ /* 0x001fe40000000f00 */
[----:B------:R-:W-:-:S04]  /*2b00*/  MOV R16, R20 ;  /* 0x0000001400107202 */ /* 0x000fc80000000f00 */
[----:B------:R-:W-:Y:S05]  /*2b10*/  RET.REL.NODEC R16 `(_Z8rt_u_resPfS_S_S_S_S_S_S_S_S_S_S_S_S_fffiS_S_S_S_S_S_S_S_S_S_S_S_S_S_S_S_) ;  /* 0xffffffd410387950 */ /* 0x000fea0003c3ffff */
.L_x_390:
        /* <DEDUP_REMOVED lines=14> */
.L_x_573:


//--------------------- .text._Z6stressPfS_S_S_S_S_S_S_S_S_S_S_S_S_S_fffiiiS_S_S_ --------------------------
	.section	.text._Z6stressPfS_S_S_S_S_S_S_S_S_S_S_S_S_S_fffiiiS_S_S_,"ax",@progbits
	.align	128
        .global         _Z6stressPfS_S_S_S_S_S_S_S_S_S_S_S_S_S_fffiiiS_S_S_
        .type           _Z6stressPfS_S_S_S_S_S_S_S_S_S_S_S_S_S_fffiiiS_S_S_,@function
        .size           _Z6stressPfS_S_S_S_S_S_S_S_S_S_S_S_S_S_fffiiiS_S_S_,(.L_x_575 - _Z6stressPfS_S_S_S_S_S_S_S_S_S_S_S_S_S_fffiiiS_S_S_)
        .other          _Z6stressPfS_S_S_S_S_S_S_S_S_S_S_S_S_S_fffiiiS_S_S_,@"STO_CUDA_ENTRY STV_DEFAULT"
_Z6stressPfS_S_S_S_S_S_S_S_S_S_S_S_S_S_fffiiiS_S_S_:
.text._Z6stressPfS_S_S_S_S_S_S_S_S_S_S_S_S_S_fffiiiS_S_S_:
        /* <DEDUP_REMOVED lines=15> */
[----:B------:R-:W-:Y:S01]  /*00f0*/  IMAD R2, R0, 0x258, R3 ;  /* 0x0000025800027824 */ /* 0x000fe200078e0203 */
[----:B------:R-:W2:Y:S04]  /*0100*/  LDCU.64 UR4, c[0x0][0x358] ;  /* 0x00006b00ff0477ac */ /* 0x000ea80008000a00 */
[C---:B------:R-:W-:Y:S02]  /*0110*/  IADD3 R12, PT, PT, R2.reuse, -0x4b0, RZ ;  /* 0xfffffb50020c7810 */ /* 0x040fe40007ffe0ff */
[C---:B------:R-:W-:Y:S02]  /*0120*/  IADD3 R11, PT, PT, R2.reuse, -0x258, RZ ;  /* 0xfffffda8020b7810 */ /* 0x040fe40007ffe0ff */
[----:B------:R-:W-:-:S02]  /*0130*/  IADD3 R10, PT, PT, R2, -0x708, RZ ;  /* 0xfffff8f8020a7810 */ /* 0x000fc40007ffe0ff */
[----:B------:R-:W-:Y:S02]  /*0140*/  IADD3 R9, PT, PT, R2, -0x960, RZ ;  /* 0xfffff6a002097810 */ /* 0x000fe40007ffe0ff */
[----:B-1----:R-:W-:Y:S01]  /*0150*/  ISETP.NE.AND P0, PT, R3, UR7, PT ;  /* 0x0000000703007c0c */ /* 0x002fe2000bf05270 */
[----:B0-----:R-:W-:-:S04]  /*0160*/  IMAD.WIDE.U32 R18, R12, 0x4, R4 ;  /* 0x000000040c127825 */ /* 0x001fc800078e0004 */
[--C-:B------:R-:W-:Y:S02]  /*0170*/  IMAD.WIDE.U32 R6, R2, 0x4, R4.reuse ;  /* 0x0000000402067825 */ /* 0x100fe400078e0004 */
[----:B--2---:R-:W2:Y:S02]  /*0180*/  LDG.E R18, desc[UR4][R18.64] ;  /* 0x0000000412127981 */ /* 0x004ea4000c1e1900 */
[--C-:B------:R-:W-:Y:S02]  /*0190*/  IMAD.WIDE.U32 R16, R11, 0x4, R4.reuse ;  /* 0x000000040b107825 */ /* 0x100fe400078e0004 */
[----:B------:R-:W2:Y:S02]  /*01a0*/  LDG.E R3, desc[UR4][R6.64+0x960] ;  /* 0x0009600406037981 */ /* 0x000ea4000c1e1900 */
[--C-:B------:R-:W-:Y:S01]  /*01b0*/  IMAD.WIDE.U32 R26, R10, 0x4, R4.reuse ;  /* 0x000000040a1a7825 */ /* 0x100fe200078e0004 */
[C---:B------:R-:W-:Y:S01]  /*01c0*/  IADD3 R8, PT, PT, R2.reuse, -0xbb8, RZ ;  /* 0xfffff44802087810 */ /* 0x040fe20007ffe0ff */
[----:B------:R-:W3:Y:S04]  /*01d0*/  LDG.E R13, desc[UR4][R16.64] ;  /* 0x00000004100d7981 */ /* 0x000ee8000c1e1900 */
[----:B------:R-:W3:Y:S01]  /*01e0*/  LDG.E R14, desc[UR4][R6.64] ;  /* 0x00000004060e7981 */ /* 0x000ee2000c1e1900 */
[----:B------:R-:W-:Y:S01]  /*01f0*/  IMAD.WIDE.U32 R28, R9, 0x4, R4 ;  /* 0x00000004091c7825 */ /* 0x000fe200078e0004 */
[----:B------:R-:W-:-:S02]  /*0200*/  IADD3 R23, PT, PT, R2, -0xe10, RZ ;  /* 0xfffff1f002177810 */ /* 0x000fc40007ffe0ff */
[----:B------:R0:W4:Y:S01]  /*0210*/  LDG.E R15, desc[UR4][R26.64] ;  /* 0x000000041a0f7981 */ /* 0x000122000c1e1900 */
[----:B------:R-:W-:-:S03]  /*0220*/  IMAD.WIDE.U32 R20, R8, 0x4, R4 ;  /* 0x0000000408147825 */ /* 0x000fc600078e0004 */
[----:B------:R-:W4:Y:S01]  /*0230*/  LDG.E R22, desc[UR4][R6.64+0x12c0] ;  /* 0x0012c00406167981 */ /* 0x000f22000c1e1900 */
[----:B------:R-:W-:-:S03]  /*0240*/  IMAD.WIDE.U32 R4, R23, 0x4, R4 ;  /* 0x0000000417047825 */ /* 0x000fc600078e0004 */
[----:B------:R-:W4:Y:S01]  /*0250*/  LDG.E R24, desc[UR4][R28.64] ;  /* 0x000000041c187981 */ /* 0x000f22000c1e1900 */
[----:B------:R-:W-:Y:S01]  /*0260*/  ISETP.NE.OR P0, PT, R0, UR6, P0 ;  /* 0x0000000600007c0c */ /* 0x000fe20008705670 */
[----:B0-----:R-:W0:Y:S02]  /*0270*/  LDC R26, c[0x0][0x3fc] ;  /* 0x0000ff00ff1a7b82 */ /* 0x001e240000000800 */
[----:B------:R-:W4:Y:S04]  /*0280*/  LDG.E R19, desc[UR4][R6.64+0x1c20] ;  /* 0x001c200406137981 */ /* 0x000f28000c1e1900 */
[----:B------:R0:W4:Y:S04]  /*0290*/  LDG.E R20, desc[UR4][R20.64] ;  /* 0x0000000414147981 */ /* 0x000128000c1e1900 */
[----:B------:R-:W4:Y:S02]  /*02a0*/  LDG.E R23, desc[UR4][R6.64+0x2580] ;  /* 0x0025800406177981 */ /* 0x000f24000c1e1900 */
[----:B------:R-:W1:Y:S02]  /*02b0*/  @!P0 LDC R31, c[0x0][0x404] ;  /* 0x00010100ff1f8b82 */ /* 0x000e640000000800 */
[----:B------:R-:W4:Y:S04]  /*02c0*/  LDG.E R4, desc[UR4][R4.64] ;  /* 0x0000000404047981 */ /* 0x000f28000c1e1900 */
[----:B------:R-:W4:Y:S02]  /*02d0*/  LDG.E R25, desc[UR4][R6.64+0x2ee0] ;  /* 0x002ee00406197981 */ /* 0x000f24000c1e1900 */
[----:B------:R-:W1:Y:S01]  /*02e0*/  @!P0 LDC.64 R16, c[0x0][0x420] ;  /* 0x00010800ff108b82 */ /* 0x000e620000000a00 */
[----:B0-----:R-:W0:Y:S01]  /*02f0*/  MUFU.RCP R21, R26 ;  /* 0x0000001a00157308 */ /* 0x001e220000001000 */
[----:B------:R-:W-:-:S02]  /*0300*/  HFMA2 R0, -RZ, RZ, 0, 0 ;  /* 0x00000000ff007431 */ /* 0x000fc400000001ff */
[----:B-1----:R-:W-:-:S05]  /*0310*/  @!P0 IMAD.WIDE R16, R31, 0x4, R16 ;  /* 0x000000041f108825 */ /* 0x002fca00078e0210 */
[----:B------:R0:W5:Y:S02]  /*0320*/  @!P0 LDG.E R0, desc[UR4][R16.64] ;  /* 0x0000000410008981 */ /* 0x000164000c1e1900 */
[----:B0-----:R-:W-:-:S04]  /*0330*/  FFMA R16, R21, -R26, 1 ;  /* 0x3f80000015107423 */ /* 0x001fc8000000081a */
[----:B------:R-:W-:Y:S01]  /*0340*/  FFMA R16, R21, R16, R21 ;  /* 0x0000001015107223 */ /* 0x000fe20000000015 */
[----:B------:R-:W-:Y:S01]  /*0350*/  BSSY.RECONVERGENT B0, `(.L_x_391) ;  /* 0x0000018000007945 */ /* 0x000fe20003800200 */
[----:B--2---:R-:W-:-:S04]  /*0360*/  FADD R3, R3, -R18 ;  /* 0x8000001203037221 */ /* 0x004fc80000000000 */
[----:B------:R-:W-:Y:S01]  /*0370*/  FMUL R18, R3, 0.096931003034114837646 ;  /* 0x3dc683c303127820 */ /* 0x000fe20000400000 */
[----:B---3--:R-:W-:-:S04]  /*0380*/  FADD R13, R14, -R13 ;  /* 0x8000000d0e0d7221 */ /* 0x008fc80000000000 */
[----:B------:R-:W-:Y:S01]  /*0390*/  FFMA R13, R13, 1.2213000059127807617, -R18 ;  /* 0x3f9c538f0d0d7823 */ /* 0x000fe20000000812 */
[----:B----4-:R-:W-:-:S04]  /*03a0*/  FADD R22, R22, -R15 ;  /* 0x8000000f16167221 */ /* 0x010fc80000000000 */
[----:B------:R-:W-:Y:S01]  /*03b0*/  FFMA R13, R22, 0.017448000609874725342, R13 ;  /* 0x3c8eef1c160d7823 */ /* 0x000fe2000000000d */
[----:B------:R-:W-:-:S04]  /*03c0*/  FADD R24, R19, -R24 ;  /* 0x8000001813187221 */ /* 0x000fc80000000000 */
        /* <DEDUP_REMOVED lines=14> */
[----:B-----5:R-:W-:Y:S05]  /*04b0*/  CALL.REL.NOINC `($__internal_18_$__cuda_sm3x_div_rn_noftz_f32_slowpath) ;  /* 0x0000004000287944 */ /* 0x020fea0003c00000 */
[----:B------:R-:W-:-:S07]  /*04c0*/  MOV R30, R18 ;  /* 0x00000012001e7202 */ /* 0x000fce0000000f00 */
.L_x_392:
[----:B------:R-:W-:Y:S05]  /*04d0*/  BSYNC.RECONVERGENT B0 ;  /* 0x0000000000007941 */ /* 0x000fea0003800200 */
.L_x_391:
        /* <DEDUP_REMOVED lines=10> */
[----:B------:R-:W4:Y:S04]  /*0580*/  LDG.E R35, desc[UR4][R6.64+0x14] ;  /* 0x0000140406237981 */ /* 0x000f28000c1e1900 */
[----:B------:R-:W4:Y:S01]  /*0590*/  LDG.E R24, desc[UR4][R6.64+0x18] ;  /* 0x0000180406187981 */ /* 0x000f22000c1e1900 */
[----:B0-----:R-:W-:-:S05]  /*05a0*/  IMAD.WIDE.U32 R32, R19, 0x4, R4 ;  /* 0x0000000413207825 */ /* 0x001fca00078e0004 */
[----:B------:R-:W2:Y:S01]  /*05b0*/  LDG.E R16, desc[UR4][R32.64] ;  /* 0x0000000420107981 */ /* 0x000ea2000c1e1900 */
[----:B------:R-:W-:-:S04]  /*05c0*/  IMAD.WIDE.U32 R26, R25, 0x4, R4 ;  /* 0x00000004191a7825 */ /* 0x000fc800078e0004 */
[--C-:B------:R-:W-:Y:S02]  /*05d0*/  IMAD.WIDE.U32 R22, R17, 0x4, R4.reuse ;  /* 0x0000000411167825 */ /* 0x100fe400078e0004 */
[----:B------:R-:W4:Y:S02]  /*05e0*/  LDG.E R26, desc[UR4][R26.64] ;  /* 0x000000041a1a7981 */ /* 0x000f24000c1e1900 */
[--C-:B------:R-:W-:Y:S02]  /*05f0*/  IMAD.WIDE.U32 R20, R15, 0x4, R4.reuse ;  /* 0x000000040f147825 */ /* 0x100fe400078e0004 */
[----:B------:R1:W4:Y:S02]  /*0600*/  LDG.E R22, desc[UR4][R22.64] ;  /* 0x0000000416167981 */ /* 0x000324000c1e1900 */
[----:B------:R-:W-:Y:S02]  /*0610*/  IMAD.WIDE.U32 R4, R13, 0x4, R4 ;  /* 0x000000040d047825 */ /* 0x000fe400078e0004 */
[----:B------:R-:W4:Y:S04]  /*0620*/  LDG.E R33, desc[UR4][R6.64+0x10] ;  /* 0x0000100406217981 */ /* 0x000f28000c1e1900 */
[----:B------:R-:W4:Y:S04]  /*0630*/  LDG.E R20, desc[UR4][R20.64] ;  /* 0x0000000414147981 */ /* 0x000f28000c1e1900 */
[----:B------:R0:W4:Y:S01]  /*0640*/  LDG.E R5, desc[UR4][R4.64] ;  /* 0x0000000404057981 */ /* 0x000122000c1e1900 */
        /* <DEDUP_REMOVED lines=10> */
[----:B------:R-:W-:-:S04]  /*06f0*/  FADD R33, R33, -R22 ;  /* 0x8000001621217221 */ /* 0x000fc80000000000 */
        /* <DEDUP_REMOVED lines=16> */
.L_x_394:
[----:B------:R-:W-:Y:S05]  /*0800*/  BSYNC.RECONVERGENT B0 ;  /* 0x0000000000007941 */ /* 0x000fea0003800200 */
.L_x_393:
        /* <DEDUP_REMOVED lines=12> */
[--C-:B------:R-:W-:Y:S02]  /*08d0*/  IMAD.WIDE.U32 R18, R13, 0x4, R4.reuse ;  /* 0x000000040d127825 */ /* 0x100fe400078e0004 */
[----:B------:R-:W0:Y:S01]  /*08e0*/  LDC R13, c[0x0][0x400] ;  /* 0x00010000ff0d7b82 */ /* 0x000e220000000800 */
[----:B------:R-:W4:Y:S01]  /*08f0*/  LDG.E R23, desc[UR4][R6.64+0x8] ;  /* 0x0000080406177981 */ /* 0x000f22000c1e1900 */
[----:B------:R-:W-:-:S03]  /*0900*/  IMAD.WIDE.U32 R4, R29, 0x4, R4 ;  /* 0x000000041d047825 */ /* 0x000fc600078e0004 */
[----:B------:R-:W4:Y:S04]  /*0910*/  LDG.E R14, desc[UR4][R14.64] ;  /* 0x000000040e0e7981 */ /* 0x000f28000c1e1900 */
[----:B------:R-:W4:Y:S04]  /*0920*/  LDG.E R25, desc[UR4][R6.64+0xc] ;  /* 0x00000c0406197981 */ /* 0x000f28000c1e1900 */
[----:B------:R-:W4:Y:S04]  /*0930*/  LDG.E R19, desc[UR4][R18.64] ;  /* 0x0000000412137981 */ /* 0x000f28000c1e1900 */
[----:B------:R-:W4:Y:S04]  /*0940*/  LDG.E R24, desc[UR4][R6.64+0x10] ;  /* 0x0000100406187981 */ /* 0x000f28000c1e1900 */
[----:B------:R-:W4:Y:S04]  /*0950*/  LDG.E R5, desc[UR4][R4.64] ;  /* 0x0000000404057981 */ /* 0x000f28000c1e1900 */
[----:B------:R-:W4:Y:S01]  /*0960*/  LDG.E R26, desc[UR4][R6.64+0x14] ;  /* 0x00001404061a7981 */ /* 0x000f22000c1e1900 */
        /* <DEDUP_REMOVED lines=24> */
[----:B-----5:R-:W-:Y:S05]  /*0af0*/  CALL.REL.NOINC `($__internal_18_$__cuda_sm3x_div_rn_noftz_f32_slowpath) ;  /* 0x0000003800987944 */ /* 0x020fea0003c00000 */
[----:B------:R-:W-:-:S07]  /*0b00*/  MOV R3, R18 ;  /* 0x0000001200037202 */ /* 0x000fce0000000f00 */
.L_x_396:
[----:B------:R-:W-:Y:S05]  /*0b10*/  BSYNC.RECONVERGENT B0 ;  /* 0x0000000000007941 */ /* 0x000fea0003800200 */
.L_x_395:
[----:B------:R-:W0:Y:S01]  /*0b20*/  LDC.64 R4, c[0x0][0x390] ;  /* 0x0000e400ff047b82 */ /* 0x000e220000000a00 */
[----:B------:R-:W2:Y:S04]  /*0b30*/  LDG.E R18, desc[UR4][R6.64+0x12c0] ;  /* 0x0012c00406127981 */ /* 0x000ea8000c1e1900 */
[----:B------:R-:W3:Y:S03]  /*0b40*/  LDG.E R19, desc[UR4][R6.64+0x960] ;  /* 0x0009600406137981 */ /* 0x000ee6000c1e1900 */
[----:B------:R-:W1:Y:S01]  /*0b50*/  LDC R23, c[0x0][0x3fc] ;  /* 0x0000ff00ff177b82 */ /* 0x000e620000000800 */
[----:B------:R-:W4:Y:S04]  /*0b60*/  LDG.E R21, desc[UR4][R6.64+0x1c20] ;  /* 0x001c200406157981 */ /* 0x000f28000c1e1900 */
[----:B------:R-:W4:Y:S01]  /*0b70*/  LDG.E R22, desc[UR4][R6.64+0x3840] ;  /* 0x0038400406167981 */ /* 0x000f22000c1e1900 */
[----:B0-----:R-:W-:-:S04]  /*0b80*/  IMAD.WIDE.U32 R14, R11, 0x4, R4 ;  /* 0x000000040b0e7825 */ /* 0x001fc800078e0004 */
[--C-:B------:R-:W-:Y:S02]  /*0b90*/  IMAD.WIDE.U32 R12, R12, 0x4, R4.reuse ;  /* 0x000000040c0c7825 */ /* 0x100fe400078e0004 */
[----:B------:R-:W2:Y:S02]  /*0ba0*/  LDG.E R15, desc[UR4][R14.64] ;  /* 0x000000040e0f7981 */ /* 0x000ea4000c1e1900 */
[--C-:B------:R-:W-:Y:S02]  /*0bb0*/  IMAD.WIDE.U32 R10, R10, 0x4, R4.reuse ;  /* 0x000000040a0a7825 */ /* 0x100fe400078e0004 */
[----:B------:R-:W4:Y:S02]  /*0bc0*/  LDG.E R12, desc[UR4][R12.64] ;  /* 0x000000040c0c7981 */ /* 0x000f24000c1e1900 */
[--C-:B------:R-:W-:Y:S02]  /*0bd0*/  IMAD.WIDE.U32 R16, R9, 0x4, R4.reuse ;  /* 0x0000000409107825 */ /* 0x100fe400078e0004 */
[----:B------:R-:W4:Y:S02]  /*0be0*/  LDG.E R10, desc[UR4][R10.64] ;  /* 0x000000040a0a7981 */ /* 0x000f24000c1e1900 */
[----:B------:R-:W-:-:S02]  /*0bf0*/  IMAD.WIDE.U32 R4, R8, 0x4, R4 ;  /* 0x0000000408047825 */ /* 0x000fc400078e0004 */
[----:B------:R-:W4:Y:S04]  /*0c00*/  LDG.E R9, desc[UR4][R6.64+0x2580] ;  /* 0x0025800406097981 */ /* 0x000f28000c1e1900 */
[----:B------:R-:W4:Y:S04]  /*0c10*/  LDG.E R17, desc[UR4][R16.64] ;  /* 0x0000000410117981 */ /* 0x000f28000c1e1900 */
[----:B------:R-:W4:Y:S04]  /*0c20*/  LDG.E R14, desc[UR4][R6.64+0x2ee0] ;  /* 0x002ee004060e7981 */ /* 0x000f28000c1e1900 */
[----:B------:R-:W4:Y:S01]  /*0c30*/  LDG.E R5, desc[UR4][R4.64] ;  /* 0x0000000404057981 */ /* 0x000f22000c1e1900 */
[----:B------:R-:W-:Y:S01]  /*0c40*/  BSSY.RECONVERGENT B0, `(.L_x_397) ;  /* 0x000001a000007945 */ /* 0x000fe20003800200 */
[----:B---3--:R-:W-:Y:S01]  /*0c50*/  FADD R19, -R20, R19 ;  /* 0x0000001314137221 */ /* 0x008fe20000000100 */
[----:B--2---:R-:W-:-:S04]  /*0c60*/  FADD R15, R18, -R15 ;  /* 0x8000000f120f7221 */ /* 0x004fc80000000000 */
[----:B------:R-:W-:Y:S01]  /*0c70*/  FMUL R8, R15, 0.096931003034114837646 ;  /* 0x3dc683c30f087820 */ /* 0x000fe20000400000 */
[----:B----4-:R-:W-:-:S03]  /*0c80*/  FADD R21, R21, -R12 ;  /* 0x8000000c15157221 */ /* 0x010fc60000000000 */
[----:B------:R-:W-:Y:S01]  /*0c90*/  FFMA R8, R19, 1.2213000059127807617, -R8 ;  /* 0x3f9c538f13087823 */ /* 0x000fe20000000808 */
[----:B-1----:R-:W0:Y:S03]  /*0ca0*/  MUFU.RCP R18, R23 ;  /* 0x0000001700127308 */ /* 0x002e260000001000 */
[----:B------:R-:W-:Y:S01]  /*0cb0*/  FFMA R8, R21, 0.017448000609874725342, R8 ;  /* 0x3c8eef1c15087823 */ /* 0x000fe20000000008 */
[----:B------:R-:W-:-:S04]  /*0cc0*/  FADD R9, R9, -R10 ;  /* 0x8000000a09097221 */ /* 0x000fc80000000000 */
        /* <DEDUP_REMOVED lines=17> */
.L_x_398:
[----:B------:R-:W-:Y:S05]  /*0de0*/  BSYNC.RECONVERGENT B0 ;  /* 0x0000000000007941 */ /* 0x000fea0003800200 */
.L_x_397:
        /* <DEDUP_REMOVED lines=44> */
[----:B------:R-:W-:-:S03]  /*10b0*/  FMUL R27, R16, R16 ;  /* 0x00000010101b7220 */ /* 0x000fc60000400000 */
[----:B------:R-:W-:-:S04]  /*10c0*/  FADD R28, R28, R28 ;  /* 0x0000001c1c1c7221 */ /* 0x000fc80000000000 */
[----:B------:R-:W-:Y:S01]  /*10d0*/  FFMA R26, R31, -R16, R28 ;  /* 0x800000101f1a7223 */ /* 0x000fe2000000001c */
[----:B------:R-:W-:-:S03]  /*10e0*/  HFMA2 R28, -RZ, RZ, 0.771484375, 0.21533203125 ;  /* 0x3a2c32e4ff1c7431 */ /* 0x000fc600000001ff */
[----:B------:R-:W-:Y:S01]  /*10f0*/  FMUL R26, R17, R26 ;  /* 0x0000001a111a7220 */ /* 0x000fe20000400000 */
[----:B------:R-:W-:-:S04]  /*1100*/  FFMA R17, R16, 1.4426950216293334961, R29 ;  /* 0x3fb8aa3b10117823 */ /* 0x000fc8000000001d */
[----:B------:R-:W-:Y:S01]  /*1110*/  FADD R29, R29, -R17 ;  /* 0x800000111d1d7221 */ /* 0x000fe20000000000 */
[----:B------:R-:W-:-:S03]  /*1120*/  FFMA R28, R27, R28, 0.0032181653659790754318 ;  /* 0x3b52e7db1b1c7423 */ /* 0x000fc6000000001c */
[----:B------:R-:W-:Y:S01]  /*1130*/  FFMA R29, R16, 1.4426950216293334961, R29 ;  /* 0x3fb8aa3b101d7823 */ /* 0x000fe2000000001d */
[----:B------:R-:W-:-:S03]  /*1140*/  FFMA R28, R27, R28, 0.018033718690276145935 ;  /* 0x3c93bb731b1c7423 */ /* 0x000fc6000000001c */
[----:B------:R-:W-:Y:S01]  /*1150*/  FFMA R29, R26, 1.4426950216293334961, R29 ;  /* 0x3fb8aa3b1a1d7823 */ /* 0x000fe2000000001d */
        /* <DEDUP_REMOVED lines=15> */
[----:B------:R-:W2:Y:S01]  /*1250*/  F2I.NTZ R29, R16 ;  /* 0x00000010001d7305 */ /* 0x000ea20000203100 */
        /* <DEDUP_REMOVED lines=11> */
[----:B--2---:R-:W-:Y:S01]  /*1310*/  LEA R29, R29, -R26, 0x17 ;  /* 0x8000001a1d1d7211 */ /* 0x004fe200078eb8ff */
[----:B------:R-:W-:Y:S01]  /*1320*/  FFMA R28, R17, R28, 1 ;  /* 0x3f800000111c7423 */ /* 0x000fe2000000001c */
[----:B------:R-:W-:-:S03]  /*1330*/  FSEL R17, RZ, +INF , !P1 ;  /* 0x7f800000ff117808 */ /* 0x000fc60004800000 */
[----:B------:R-:W-:-:S04]  /*1340*/  FMUL R28, R27, R28 ;  /* 0x0000001c1b1c7220 */ /* 0x000fc80000400000 */
[----:B------:R-:W-:Y:S01]  /*1350*/  @!P2 FMUL R17, R29, R28 ;  /* 0x0000001c1d11a220 */ /* 0x000fe20000400000 */
[----:B------:R-:W-:-:S07]  /*1360*/  @!P0 LOP3.LUT R17, R4, 0x7fffffff, RZ, 0xc0, !PT ;  /* 0x7fffffff04118812 */ /* 0x000fce00078ec0ff */
.L_x_400:
[----:B------:R-:W-:Y:S05]  /*1370*/  BSYNC.RECONVERGENT B0 ;  /* 0x0000000000007941 */ /* 0x000fea0003800200 */
.L_x_399:
        /* <DEDUP_REMOVED lines=15> */
[----:B-----5:R-:W-:Y:S05]  /*1470*/  CALL.REL.NOINC `($__internal_17_$__cuda_sm20_dblrcp_rn_slowpath_v3) ;  /* 0x0000002c009c7944 */ /* 0x020fea0003c00000 */
.L_x_402:
[----:B------:R-:W-:Y:S05]  /*1480*/  BSYNC.RECONVERGENT B0 ;  /* 0x0000000000007941 */ /* 0x000fea0003800200 */
.L_x_401:
[----:B------:R-:W0:Y:S01]  /*1490*/  LDC.64 R16, c[0x0][0x3f0] ;  /* 0x0000fc00ff107b82 */ /* 0x000e220000000a00 */
[----:B------:R-:W-:-:S06]  /*14a0*/  DMUL R10, R10, R26 ;  /* 0x0000001a0a0a7228 */ /* 0x000fcc0000000000 */
[----:B------:R-:W1:Y:S01]  /*14b0*/  F2F.F32.F64 R7, R10 ;  /* 0x0000000a00077310 */ /* 0x000e620000301000 */
[----:B------:R-:W2:Y:S01]  /*14c0*/  LDC.64 R14, c[0x0][0x3b8] ;  /* 0x0000ee00ff0e7b82 */ /* 0x000ea20000000a00 */
[----:B-1----:R1:W-:Y:S01]  /*14d0*/  STG.E desc[UR4][R20.64], R7 ;  /* 0x0000000714007986 */ /* 0x0023e2000c101904 */
[----:B0-----:R-:W-:-:S03]  /*14e0*/  IMAD.WIDE.U32 R16, R2, 0x4, R16 ;  /* 0x0000000402107825 */ /* 0x001fc600078e0010 */
[----:B------:R-:W3:Y:S04]  /*14f0*/  LDG.E R8, desc[UR4][R8.64] ;  /* 0x0000000408087981 */ /* 0x000ee8000c1e1900 */
[----:B------:R-:W4:Y:S01]  /*1500*/  LDG.E R6, desc[UR4][R16.64] ;  /* 0x0000000410067981 */ /* 0x000f22000c1e1900 */
[----:B--2---:R-:W-:-:S05]  /*1510*/  IMAD.WIDE.U32 R14, R2, 0x4, R14 ;  /* 0x00000004020e7825 */ /* 0x004fca00078e000e */
[----:B------:R1:W5:Y:S01]  /*1520*/  LDG.E R4, desc[UR4][R14.64] ;  /* 0x000000040e047981 */ /* 0x000362000c1e1900 */
[----:B------:R-:W-:Y:S01]  /*1530*/  BSSY.RECONVERGENT B0, `(.L_x_403) ;  /* 0x0000049000007945 */ /* 0x000fe20003800200 */
[----:B------:R-:W-:Y:S01]  /*1540*/  MOV R26, 0x3f800000 ;  /* 0x3f800000001a7802 */ /* 0x000fe20000000f00 */
[----:B----4-:R-:W0:Y:S01]  /*1550*/  F2F.F64.F32 R12, R6 ;  /* 0x00000006000c7310 */ /* 0x010e220000201800 */
        /* <DEDUP_REMOVED lines=8> */
[C---:B-1----:R-:W-:Y:S01]  /*15e0*/  FMUL R7, |R8|.reuse, 16777216 ;  /* 0x4b80000008077820 */ /* 0x042fe20000400200 */
[----:B------:R-:W-:Y:S01]  /*15f0*/  FSETP.GEU.AND P0, PT, |R8|, 1.175494350822287508e-38, PT ;  /* 0x008000000800780b */ /* 0x000fe20003f0e200 */
[----:B------:R-:W-:-:S03]  /*1600*/  HFMA2 R29, -RZ, RZ, 0.771484375, 0.21533203125 ;  /* 0x3a2c32e4ff1d7431 */ /* 0x000fc600000001ff */
[----:B------:R-:W-:-:S04]  /*1610*/  FSEL R7, R7, |R8|, !P0 ;  /* 0x4000000807077208 */ /* 0x000fc80004000000 */
[----:B------:R-:W-:-:S04]  /*1620*/  IADD3 R6, PT, PT, R7, -0x3f3504f3, RZ ;  /* 0xc0cafb0d07067810 */ /* 0x000fc80007ffe0ff */
[----:B------:R-:W-:-:S04]  /*1630*/  LOP3.LUT R26, R6, 0xff800000, RZ, 0xc0, !PT ;  /* 0xff800000061a7812 */ /* 0x000fc800078ec0ff */
[-C--:B------:R-:W-:Y:S02]  /*1640*/  IADD3 R7, PT, PT, R7, -R26.reuse, RZ ;  /* 0x8000001a07077210 */ /* 0x080fe40007ffe0ff */
[----:B------:R-:W-:-:S03]  /*1650*/  I2FP.F32.S32 R26, R26 ;  /* 0x0000001a001a7245 */ /* 0x000fc60000201400 */
[C---:B------:R-:W-:Y:S01]  /*1660*/  FADD R6, R7.reuse, 1 ;  /* 0x3f80000007067421 */ /* 0x040fe20000000000 */
[----:B------:R-:W-:Y:S01]  /*1670*/  FADD R28, R7, -1 ;  /* 0xbf800000071c7421 */ /* 0x000fe20000000000 */
[----:B------:R-:W-:Y:S02]  /*1680*/  FSEL R7, RZ, -24, P0 ;  /* 0xc1c00000ff077808 */ /* 0x000fe40000000000 */
[----:B------:R-:W-:Y:S01]  /*1690*/  FSETP.NEU.AND P0, PT, |R8|, +INF , PT ;  /* 0x7f8000000800780b */ /* 0x000fe20003f0d200 */
[----:B------:R-:W-:Y:S01]  /*16a0*/  FADD R9, R28, R28 ;  /* 0x0000001c1c097221 */ /* 0x000fe20000000000 */
[----:B------:R-:W1:Y:S01]  /*16b0*/  MUFU.RCP R6, R6 ;  /* 0x0000000600067308 */ /* 0x000e620000001000 */
[----:B------:R-:W-:Y:S01]  /*16c0*/  FFMA R32, R26, 1.1920928955078125e-07, R7 ;  /* 0x340000001a207823 */ /* 0x000fe20000000007 */
[----:B------:R-:W-:-:S13]  /*16d0*/  FSETP.NEU.AND P0, PT, R8, RZ, P0 ;  /* 0x000000ff0800720b */ /* 0x000fda000070d000 */
[----:B------:R-:W-:Y:S01]  /*16e0*/  @!P0 FADD R8, R8, R8 ;  /* 0x0000000808088221 */ /* 0x000fe20000000000 */
[----:B-1----:R-:W-:-:S04]  /*16f0*/  FMUL R9, R6, R9 ;  /* 0x0000000906097220 */ /* 0x002fc80000400000 */
        /* <DEDUP_REMOVED lines=8> */
[----:B------:R-:W-:Y:S01]  /*1780*/  FFMA R32, R9, 1.4426950216293334961, R32 ;  /* 0x3fb8aa3b09207823 */ /* 0x000fe20000000020 */
[----:B------:R-:W-:Y:S01]  /*1790*/  MOV R28, 0x391fcb8e ;  /* 0x391fcb8e001c7802 */ /* 0x000fe20000000f00 */
        /* <DEDUP_REMOVED lines=34> */
.L_x_404:
[----:B------:R-:W-:Y:S05]  /*19c0*/  BSYNC.RECONVERGENT B0 ;  /* 0x0000000000007941 */ /* 0x000fea0003800200 */
.L_x_403:
[----:B------:R-:W2:Y:S01]  /*19d0*/  LDCU UR6, c[0x0][0x3f8] ;  /* 0x00007f00ff0677ac */ /* 0x000ea20008000800 */
[----:B------:R-:W-:Y:S01]  /*19e0*/  IADD3 R10, PT, PT, R25, 0x300402, RZ ;  /* 0x00300402190a7810 */ /* 0x000fe20007ffe0ff */
[----:B-----5:R-:W-:Y:S01]  /*19f0*/  F2F.F64.F32 R8, R4 ;  /* 0x0000000400087310 */ /* 0x020fe20000201800 */
[----:B------:R-:W-:Y:S01]  /*1a00*/  DADD R28, -R12, 1 ;  /* 0x3ff000000c1c7429 */ /* 0x000fe20000000100 */
[----:B------:R-:W-:Y:S01]  /*1a10*/  BSSY.RECONVERGENT B0, `(.L_x_405) ;  /* 0x0000010000007945 */ /* 0x000fe20003800200 */
[----:B------:R-:W-:Y:S02]  /*1a20*/  FSETP.GEU.AND P0, PT, |R10|, 5.8789094863358348022e-39, PT ;  /* 0x004004020a00780b */ /* 0x000fe40003f0e200 */
[----:B01----:R-:W-:-:S08]  /*1a30*/  DFMA R6, -R24, R10, 1 ;  /* 0x3ff000001806742b */ /* 0x003fd0000000010a */
[----:B------:R-:W-:Y:S01]  /*1a40*/  DFMA R6, R6, R6, R6 ;  /* 0x000000060606722b */ /* 0x000fe20000000006 */
[----:B--2---:R-:W-:-:S04]  /*1a50*/  FMUL R26, R26, UR6 ;  /* 0x000000061a1a7c20 */ /* 0x004fc80008400000 */
[----:B------:R-:W-:-:S03]  /*1a60*/  FMUL R31, R26, R3 ;  /* 0x000000031a1f7220 */ /* 0x000fc60000400000 */
[----:B------:R-:W-:Y:S01]  /*1a70*/  DFMA R6, R10, R6, R10 ;  /* 0x000000060a06722b */ /* 0x000fe2000000000a */
[----:B------:R-:W0:Y:S07]  /*1a80*/  F2F.F64.F32 R26, R31 ;  /* 0x0000001f001a7310 */ /* 0x000e2e0000201800 */
[----:B------:R-:W-:Y:S02]  /*1a90*/  DFMA R12, -R24, R6, 1 ;  /* 0x3ff00000180c742b */ /* 0x000fe40000000106 */
[----:B0-----:R-:W-:-:S06]  /*1aa0*/  DFMA R8, R28, R8, R26 ;  /* 0x000000081c08722b */ /* 0x001fcc000000001a */
[----:B------:R-:W-:Y:S01]  /*1ab0*/  DFMA R26, R6, R12, R6 ;  /* 0x0000000c061a722b */ /* 0x000fe20000000006 */
[----:B------:R-:W-:Y:S10]  /*1ac0*/  @P0 BRA `(.L_x_406) ;  /* 0x0000000000100947 */ /* 0x000ff40003800000 */
[----:B------:R-:W-:Y:S02]  /*1ad0*/  LOP3.LUT R6, R25, 0x7fffffff, RZ, 0xc0, !PT ;  /* 0x7fffffff19067812 */ /* 0x000fe400078ec0ff */
[----:B------:R-:W-:Y:S02]  /*1ae0*/  MOV R4, 0x1b10 ;  /* 0x00001b1000047802 */ /* 0x000fe40000000f00 */
[----:B------:R-:W-:-:S07]  /*1af0*/  IADD3 R6, PT, PT, R6, -0x100000, RZ ;  /* 0xfff0000006067810 */ /* 0x000fce0007ffe0ff */
[----:B------:R-:W-:Y:S05]  /*1b00*/  CALL.REL.NOINC `($__internal_17_$__cuda_sm20_dblrcp_rn_slowpath_v3) ;  /* 0x0000002400f87944 */ /* 0x000fea0003c00000 */
.L_x_406:
[----:B------:R-:W-:Y:S05]  /*1b10*/  BSYNC.RECONVERGENT B0 ;  /* 0x0000000000007941 */ /* 0x000fea0003800200 */
.L_x_405:
[----:B------:R-:W-:Y:S01]  /*1b20*/  DMUL R8, R8, R26 ;  /* 0x0000001a08087228 */ /* 0x000fe20000000000 */
[----:B------:R-:W0:Y:S08]  /*1b30*/  LDC.64 R12, c[0x0][0x418] ;  /* 0x00010600ff0c7b82 */ /* 0x000e300000000a00 */
[----:B------:R-:W1:Y:S01]  /*1b40*/  LDC.64 R10, c[0x0][0x3b0] ;  /* 0x0000ec00ff0a7b82 */ /* 0x000e620000000a00 */
[----:B------:R-:W2:Y:S02]  /*1b50*/  F2F.F32.F64 R9, R8 ;  /* 0x0000000800097310 */ /* 0x000ea40000301000 */
[----:B--2---:R2:W-:Y:S04]  /*1b60*/  STG.E desc[UR4][R14.64], R9 ;  /* 0x000000090e007986 */ /* 0x0045e8000c101904 */
[----:B------:R-:W3:Y:S01]  /*1b70*/  LDG.E R26, desc[UR4][R22.64] ;  /* 0x00000004161a7981 */ /* 0x000ee2000c1e1900 */
[----:B0-----:R-:W-:-:S05]  /*1b80*/  IMAD.WIDE.U32 R12, R2, 0x4, R12 ;  /* 0x00000004020c7825 */ /* 0x001fca00078e000c */
[----:B------:R-:W4:Y:S01]  /*1b90*/  LDG.E R6, desc[UR4][R12.64] ;  /* 0x000000040c067981 */ /* 0x000f22000c1e1900 */
[----:B-1----:R-:W-:-:S05]  /*1ba0*/  IMAD.WIDE.U32 R10, R2, 0x4, R10 ;  /* 0x00000004020a7825 */ /* 0x002fca00078e000a */
        /* <DEDUP_REMOVED lines=12> */
[C---:B--2---:R-:W-:Y:S01]  /*1c70*/  FMUL R9, |R6|.reuse, 16777216 ;  /* 0x4b80000006097820 */ /* 0x044fe20000400200 */
        /* <DEDUP_REMOVED lines=13> */
[----:B------:R-:W-:-:S02]  /*1d50*/  FSETP.NEU.AND P0, PT, R6, RZ, P0 ;  /* 0x000000ff0600720b */ /* 0x000fc4000070d000 */
[----:B-1----:R-:W-:-:S04]  /*1d60*/  FMUL R8, R9, R8 ;  /* 0x0000000809087220 */ /* 0x002fc80000400000 */
        /* <DEDUP_REMOVED lines=25> */
[----:B------:R-:W-:Y:S01]  /*1f00*/  FSETP.GT.AND P2, PT, |R27|, 152, PT ;  /* 0x431800001b00780b */ /* 0x000fe20003f44200 */
[----:B------:R-:W-:Y:S02]  /*1f10*/  FFMA R26, R9, 2, R26 ;  /* 0x40000000091a7823 */ /* 0x000fe4000000001a */
[----:B------:R-:W2:Y:S01]  /*1f20*/  F2I.NTZ R29, R27 ;  /* 0x0000001b001d7305 */ /* 0x000ea20000203100 */
[----:B-1----:R-:W-:Y:S01]  /*1f30*/  FADD R9, R27, -R8 ;  /* 0x800000081b097221 */ /* 0x002fe20000000000 */
        /* <DEDUP_REMOVED lines=9> */
[----:B------:R-:W-:-:S04]  /*1fd0*/  FFMA R26, R9, R26, 0.69314718246459960938 ;  /* 0x3f317218091a7423 */ /* 0x000fc8000000001a */
[----:B------:R-:W-:Y:S01]  /*1fe0*/  FFMA R26, R9, R26, 1 ;  /* 0x3f800000091a7423 */ /* 0x000fe2000000001a */
[----:B------:R-:W-:Y:S02]  /*1ff0*/  IADD3 R9, PT, PT, R8, 0x7f000000, RZ ;  /* 0x7f00000008097810 */ /* 0x000fe40007ffe0ff */
[----:B------:R-:W-:-:S03]  /*2000*/  FSEL R8, RZ, +INF , !P1 ;  /* 0x7f800000ff087808 */ /* 0x000fc60004800000 */
[----:B------:R-:W-:Y:S01]  /*2010*/  FMUL R26, R9, R26 ;  /* 0x0000001a091a7220 */ /* 0x000fe20000400000 */
[----:B------:R-:W-:-:S03]  /*2020*/  @!P0 FADD R9, R6, R6 ;  /* 0x0000000606098221 */ /* 0x000fc60000000000 */
[----:B------:R-:W-:Y:S02]  /*2030*/  @!P2 FMUL R8, R29, R26 ;  /* 0x0000001a1d08a220 */ /* 0x000fe40000400000 */
[----:B------:R-:W-:-:S07]  /*2040*/  @!P0 LOP3.LUT R8, R9, 0x7fffffff, RZ, 0xc0, !PT ;  /* 0x7fffffff09088812 */ /* 0x000fce00078ec0ff */
.L_x_408:
[----:B------:R-:W-:Y:S05]  /*2050*/  BSYNC.RECONVERGENT B0 ;  /* 0x0000000000007941 */ /* 0x000fea0003800200 */
.L_x_407:
[----:B------:R-:W1:Y:S01]  /*2060*/  LDCU UR6, c[0x0][0x3f8] ;  /* 0x00007f00ff0677ac */ /* 0x000e620008000800 */
[----:B------:R-:W-:Y:S01]  /*2070*/  IADD3 R6, PT, PT, R25, 0x300402, RZ ;  /* 0x0030040219067810 */ /* 0x000fe20007ffe0ff */
[----:B------:R-:W-:Y:S01]  /*2080*/  DADD R32, -R32, 1 ;  /* 0x3ff0000020207429 */ /* 0x000fe20000000100 */
[----:B------:R-:W-:Y:S02]  /*2090*/  BSSY.RECONVERGENT B0, `(.L_x_409) ;  /* 0x0000011000007945 */ /* 0x000fe40003800200 */
[----:B------:R-:W-:Y:S02]  /*20a0*/  FSETP.GEU.AND P0, PT, |R6|, 5.8789094863358348022e-39, PT ;  /* 0x004004020600780b */ /* 0x000fe40003f0e200 */
[----:B0-----:R-:W-:-:S08]  /*20b0*/  DFMA R26, -R24, R6, 1 ;  /* 0x3ff00000181a742b */ /* 0x001fd00000000106 */
[----:B------:R-:W-:Y:S01]  /*20c0*/  DFMA R26, R26, R26, R26 ;  /* 0x0000001a1a1a722b */ /* 0x000fe2000000001a */
[----:B-1----:R-:W-:Y:S02]  /*20d0*/  FMUL R28, R8, UR6 ;  /* 0x00000006081c7c20 */ /* 0x002fe40008400000 */
[----:B--2--5:R-:W-:Y:S02]  /*20e0*/  F2F.F64.F32 R8, R4 ;  /* 0x0000000400087310 */ /* 0x024fe40000201800 */
[----:B------:R-:W-:-:S03]  /*20f0*/  FMUL R36, R28, R5 ;  /* 0x000000051c247220 */ /* 0x000fc60000400000 */
[----:B------:R-:W-:-:S03]  /*2100*/  DFMA R26, R6, R26, R6 ;  /* 0x0000001a061a722b */ /* 0x000fc60000000006 */
[----:B------:R-:W0:Y:S05]  /*2110*/  F2F.F64.F32 R36, R36 ;  /* 0x0000002400247310 */ /* 0x000e2a0000201800 */
[----:B------:R-:W-:-:S08]  /*2120*/  DFMA R28, -R24, R26, 1 ;  /* 0x3ff00000181c742b */ /* 0x000fd0000000011a */
[----:B------:R-:W-:Y:S02]  /*2130*/  DFMA R26, R26, R28, R26 ;  /* 0x0000001c1a1a722b */ /* 0x000fe4000000001a */
[----:B0-----:R-:W-:Y:S01]  /*2140*/  DFMA R8, R32, R8, -R36 ;  /* 0x000000082008722b */ /* 0x001fe20000000824 */
[----:B------:R-:W-:Y:S10]  /*2150*/  @P0 BRA `(.L_x_410) ;  /* 0x0000000000100947 */ /* 0x000ff40003800000 */
[----:B------:R-:W-:Y:S02]  /*2160*/  LOP3.LUT R6, R25, 0x7fffffff, RZ, 0xc0, !PT ;  /* 0x7fffffff19067812 */ /* 0x000fe400078ec0ff */
[----:B------:R-:W-:Y:S02]  /*2170*/  MOV R4, 0x21a0 ;  /* 0x000021a000047802 */ /* 0x000fe40000000f00 */
[----:B------:R-:W-:-:S07]  /*2180*/  IADD3 R6, PT, PT, R6, -0x100000, RZ ;  /* 0xfff0000006067810 */ /* 0x000fce0007ffe0ff */
[----:B------:R-:W-:Y:S05]  /*2190*/  CALL.REL.NOINC `($__internal_17_$__cuda_sm20_dblrcp_rn_slowpath_v3) ;  /* 0x0000002000547944 */ /* 0x000fea0003c00000 */
.L_x_410:
[----:B------:R-:W-:Y:S05]  /*21a0*/  BSYNC.RECONVERGENT B0 ;  /* 0x0000000000007941 */ /* 0x000fea0003800200 */
.L_x_409:
        /* <DEDUP_REMOVED lines=9> */
[----:B------:R-:W-:Y:S02]  /*2240*/  MOV R26, 0x3f800000 ;  /* 0x3f800000001a7802 */ /* 0x000fe40000000f00 */
[----:B--2---:R-:W-:Y:S01]  /*2250*/  FSETP.NEU.AND P0, PT, R24, 1, PT ;  /* 0x3f8000001800780b */ /* 0x004fe20003f0d000 */
[----:B---3--:R-:W0:-:S12]  /*2260*/  F2F.F64.F32 R6, R6 ;  /* 0x0000000600067310 */ /* 0x008e180000201800 */
[----:B-1----:R-:W-:Y:S05]  /*2270*/  @!P0 BRA `(.L_x_412) ;  /* 0x0000000400048947 */ /* 0x002fea0003800000 */
        /* <DEDUP_REMOVED lines=17> */
[----:B------:R-:W-:-:S13]  /*2390*/  FSETP.NEU.AND P0, PT, R24, RZ, P0 ;  /* 0x000000ff1800720b */ /* 0x000fda000070d000 */
[----:B------:R-:W-:Y:S01]  /*23a0*/  @!P0 FADD R24, R24, R24 ;  /* 0x0000001818188221 */ /* 0x000fe20000000000 */
[----:B-1----:R-:W-:-:S04]  /*23b0*/  FMUL R26, R25, R26 ;  /* 0x0000001a191a7220 */ /* 0x002fc80000400000 */
[----:B------:R-:W-:Y:S01]  /*23c0*/  FADD R31, R27, -R26 ;  /* 0x8000001a1b1f7221 */ /* 0x000fe20000000000 */
[----:B------:R-:W-:-:S03]  /*23d0*/  FMUL R28, R26, R26 ;  /* 0x0000001a1a1c7220 */ /* 0x000fc60000400000 */
[----:B------:R-:W-:Y:S01]  /*23e0*/  FADD R32, R31, R31 ;  /* 0x0000001f1f207221 */ /* 0x000fe20000000000 */
[----:B------:R-:W-:-:S03]  /*23f0*/  HFMA2 R31, -RZ, RZ, 0.771484375, 0.21533203125 ;  /* 0x3a2c32e4ff1f7431 */ /* 0x000fc600000001ff */
[----:B------:R-:W-:-:S04]  /*2400*/  FFMA R32, R27, -R26, R32 ;  /* 0x8000001a1b207223 */ /* 0x000fc80000000020 */
[----:B------:R-:W-:Y:S01]  /*2410*/  FMUL R27, R25, R32 ;  /* 0x00000020191b7220 */ /* 0x000fe20000400000 */
[----:B------:R-:W-:Y:S01]  /*2420*/  FFMA R25, R26, 1.4426950216293334961, R29 ;  /* 0x3fb8aa3b1a197823 */ /* 0x000fe2000000001d */
[----:B------:R-:W-:-:S03]  /*2430*/  FFMA R31, R28, R31, 0.0032181653659790754318 ;  /* 0x3b52e7db1c1f7423 */ /* 0x000fc6000000001f */
[----:B------:R-:W-:Y:S01]  /*2440*/  FADD R29, R29, -R25 ;  /* 0x800000191d1d7221 */ /* 0x000fe20000000000 */
[----:B------:R-:W-:-:S03]  /*2450*/  FFMA R31, R28, R31, 0.018033718690276145935 ;  /* 0x3c93bb731c1f7423 */ /* 0x000fc6000000001f */
[----:B------:R-:W-:Y:S01]  /*2460*/  FFMA R32, R26, 1.4426950216293334961, R29 ;  /* 0x3fb8aa3b1a207823 */ /* 0x000fe2000000001d */
[----:B------:R-:W-:-:S03]  /*2470*/  FFMA R31, R28, R31, 0.12022458761930465698 ;  /* 0x3df6384f1c1f7423 */ /* 0x000fc6000000001f */
[----:B------:R-:W-:Y:S01]  /*2480*/  FFMA R29, R27, 1.4426950216293334961, R32 ;  /* 0x3fb8aa3b1b1d7823 */ /* 0x000fe20000000020 */
[----:B------:R-:W-:Y:S01]  /*2490*/  MOV R32, 0x391fcb8e ;  /* 0x391fcb8e00207802 */ /* 0x000fe20000000f00 */
[----:B------:R-:W-:Y:S02]  /*24a0*/  FMUL R31, R28, R31 ;  /* 0x0000001f1c1f7220 */ /* 0x000fe40000400000 */
[----:B------:R-:W-:Y:S02]  /*24b0*/  FFMA R29, R26, 1.9251366722983220825e-08, R29 ;  /* 0x32a55e341a1d7823 */ /* 0x000fe4000000001d */
        /* <DEDUP_REMOVED lines=19> */
[----:B------:R1:W2:Y:S02]  /*25f0*/  F2I.NTZ R28, R26 ;  /* 0x0000001a001c7305 */ /* 0x0002a40000203100 */
[----:B------:R-:W-:-:S04]  /*2600*/  FFMA R32, R25, R32, 0.055503588169813156128 ;  /* 0x3d6357bb19207423 */ /* 0x000fc80000000020 */
[----:B------:R-:W-:Y:S01]  /*2610*/  FFMA R32, R25, R32, 0.24022644758224487305 ;  /* 0x3e75fdec19207423 */ /* 0x000fe20000000020 */
[----:B-1----:R-:W-:-:S03]  /*2620*/  FSEL R26, RZ, +INF , !P1 ;  /* 0x7f800000ff1a7808 */ /* 0x002fc60004800000 */
[----:B------:R-:W-:-:S04]  /*2630*/  FFMA R32, R25, R32, 0.69314718246459960938 ;  /* 0x3f31721819207423 */ /* 0x000fc80000000020 */
[----:B------:R-:W-:Y:S01]  /*2640*/  FFMA R32, R25, R32, 1 ;  /* 0x3f80000019207423 */ /* 0x000fe20000000020 */
[----:B--2---:R-:W-:-:S03]  /*2650*/  LEA R28, R28, -R27, 0x17 ;  /* 0x8000001b1c1c7211 */ /* 0x004fc600078eb8ff */
[----:B------:R-:W-:-:S04]  /*2660*/  FMUL R29, R29, R32 ;  /* 0x000000201d1d7220 */ /* 0x000fc80000400000 */
[----:B------:R-:W-:Y:S01]  /*2670*/  @!P2 FMUL R26, R28, R29 ;  /* 0x0000001d1c1aa220 */ /* 0x000fe20000400000 */
[----:B------:R-:W-:-:S07]  /*2680*/  @!P0 LOP3.LUT R26, R24, 0x7fffffff, RZ, 0xc0, !PT ;  /* 0x7fffffff181a8812 */ /* 0x000fce00078ec0ff */
.L_x_412:
[----:B------:R-:W-:Y:S05]  /*2690*/  BSYNC.RECONVERGENT B0 ;  /* 0x0000000000007941 */ /* 0x000fea0003800200 */
.L_x_411:
[----:B------:R-:W1:Y:S01]  /*26a0*/  LDCU UR6, c[0x0][0x3f8] ;  /* 0x00007f00ff0677ac */ /* 0x000e620008000800 */
[----:B0-----:R-:W-:Y:S01]  /*26b0*/  DMUL R6, R18, R6 ;  /* 0x0000000612067228 */ /* 0x001fe20000000000 */
[----:B-----5:R-:W-:Y:S01]  /*26c0*/  F2F.F64.F32 R28, R4 ;  /* 0x00000004001c7310 */ /* 0x020fe20000201800 */
[----:B------:R-:W-:Y:S06]  /*26d0*/  BSSY.RECONVERGENT B0, `(.L_x_413) ;  /* 0x0000014000007945 */ /* 0x000fec0003800200 */
[C---:B------:R-:W-:Y:S02]  /*26e0*/  DADD R24, R6.reuse, 1 ;  /* 0x3ff0000006187429 */ /* 0x040fe40000000000 */
[----:B------:R-:W-:-:S04]  /*26f0*/  DADD R6, -R6, 1 ;  /* 0x3ff0000006067429 */ /* 0x000fc80000000100 */
[----:B------:R-:W0:Y:S01]  /*2700*/  MUFU.RCP64H R33, R25 ;  /* 0x0000001900217308 */ /* 0x000e220000001800 */
[----:B-1----:R-:W-:-:S03]  /*2710*/  FMUL R27, R26, UR6 ;  /* 0x000000061a1b7c20 */ /* 0x002fc60008400000 */
[----:B------:R-:W-:Y:S01]  /*2720*/  IADD3 R32, PT, PT, R25, 0x300402, RZ ;  /* 0x0030040219207810 */ /* 0x000fe20007ffe0ff */
[----:B------:R-:W-:-:S03]  /*2730*/  FMUL R31, R27, R34 ;  /* 0x000000221b1f7220 */ /* 0x000fc60000400000 */
[----:B------:R-:W-:Y:S01]  /*2740*/  FSETP.GEU.AND P0, PT, |R32|, 5.8789094863358348022e-39, PT ;  /* 0x004004022000780b */ /* 0x000fe20003f0e200 */
[----:B------:R-:W1:Y:S02]  /*2750*/  F2F.F64.F32 R26, R31 ;  /* 0x0000001f001a7310 */ /* 0x000e640000201800 */
        /* <DEDUP_REMOVED lines=10> */
[----:B------:R-:W-:Y:S05]  /*2800*/  CALL.REL.NOINC `($__internal_17_$__cuda_sm20_dblrcp_rn_slowpath_v3) ;  /* 0x0000001800b87944 */ /* 0x000fea0003c00000 */
.L_x_414:
[----:B------:R-:W-:Y:S05]  /*2810*/  BSYNC.RECONVERGENT B0 ;  /* 0x0000000000007941 */ /* 0x000fea0003800200 */
.L_x_413:
[----:B------:R-:W-:-:S10]  /*2820*/  DMUL R26, R28, R26 ;  /* 0x0000001a1c1a7228 */ /* 0x000fd40000000000 */
[----:B------:R-:W0:Y:S02]  /*2830*/  F2F.F32.F64 R27, R26 ;  /* 0x0000001a001b7310 */ /* 0x000e240000301000 */
[----:B0-----:R0:W-:Y:S04]  /*2840*/  STG.E desc[UR4][R8.64], R27 ;  /* 0x0000001b08007986 */ /* 0x0011e8000c101904 */
[----:B------:R-:W2:Y:S01]  /*2850*/  LDG.E R4, desc[UR4][R12.64] ;  /* 0x000000040c047981 */ /* 0x000ea2000c1e1900 */
        /* <DEDUP_REMOVED lines=69> */
.L_x_416:
[----:B------:R-:W-:Y:S05]  /*2cb0*/  BSYNC.RECONVERGENT B0 ;  /* 0x0000000000007941 */ /* 0x000fea0003800200 */
.L_x_415:
[----:B------:R-:W2:Y:S01]  /*2cc0*/  LDG.E R4, desc[UR4][R22.64] ;  /* 0x0000000416047981 */ /* 0x000ea2000c1e1900 */
[----:B------:R-:W0:Y:S01]  /*2cd0*/  LDC.64 R32, c[0x0][0x3d8] ;  /* 0x0000f600ff207b82 */ /* 0x000e220000000a00 */
[----:B------:R-:W1:Y:S01]  /*2ce0*/  LDCU UR6, c[0x0][0x3f8] ;  /* 0x00007f00ff0677ac */ /* 0x000e620008000800 */
[----:B0-----:R-:W-:-:S05]  /*2cf0*/  IMAD.WIDE.U32 R32, R2, 0x4, R32 ;  /* 0x0000000402207825 */ /* 0x001fca00078e0020 */
[----:B------:R-:W3:Y:S01]  /*2d00*/  LDG.E R36, desc[UR4][R32.64] ;  /* 0x0000000420247981 */ /* 0x000ee2000c1e1900 */
[----:B-1----:R-:W-:-:S04]  /*2d10*/  FMUL R31, R6, UR6 ;  /* 0x00000006061f7c20 */ /* 0x002fc80008400000 */
[----:B------:R-:W-:-:S04]  /*2d20*/  FMUL R35, R31, R30 ;  /* 0x0000001e1f237220 */ /* 0x000fc80000400000 */
[----:B------:R-:W-:Y:S01]  /*2d30*/  F2F.F64.F32 R30, R35 ;  /* 0x00000023001e7310 */ /* 0x000fe20000201800 */
[----:B------:R-:W-:Y:S07]  /*2d40*/  BSSY.RECONVERGENT B0, `(.L_x_417) ;  /* 0x0000014000007945 */ /* 0x000fee0003800200 */
[----:B--2---:R-:W0:Y:S02]  /*2d50*/  F2F.F64.F32 R26, R4 ;  /* 0x00000004001a7310 */ /* 0x004e240000201800 */
[----:B0-----:R-:W-:-:S08]  /*2d60*/  DMUL R26, R18, R26 ;  /* 0x0000001a121a7228 */ /* 0x001fd00000000000 */
[----:B------:R-:W-:-:S06]  /*2d70*/  DADD R24, R26, 1 ;  /* 0x3ff000001a187429 */ /* 0x000fcc0000000000 */
[----:B------:R-:W0:Y:S01]  /*2d80*/  MUFU.RCP64H R7, R25 ;  /* 0x0000001900077308 */ /* 0x000e220000001800 */
[----:B------:R-:W-:-:S07]  /*2d90*/  DADD R26, -R26, 1 ;  /* 0x3ff000001a1a7429 */ /* 0x000fce0000000100 */
[----:B---3--:R-:W1:Y:S01]  /*2da0*/  F2F.F64.F32 R28, R36 ;  /* 0x00000024001c7310 */ /* 0x008e620000201800 */
[----:B------:R-:W-:Y:S01]  /*2db0*/  IADD3 R6, PT, PT, R25, 0x300402, RZ ;  /* 0x0030040219067810 */ /* 0x000fe20007ffe0ff */
[----:B-1----:R-:W-:-:S05]  /*2dc0*/  DFMA R28, R26, R28, R30 ;  /* 0x0000001c1a1c722b */ /* 0x002fca000000001e */
[----:B0-----:R-:W-:-:S08]  /*2dd0*/  DFMA R26, -R24, R6, 1 ;  /* 0x3ff00000181a742b */ /* 0x001fd00000000106 */
[----:B------:R-:W-:Y:S01]  /*2de0*/  DFMA R30, R26, R26, R26 ;  /* 0x0000001a1a1e722b */ /* 0x000fe2000000001a */
[----:B------:R-:W-:-:S07]  /*2df0*/  FSETP.GEU.AND P0, PT, |R6|, 5.8789094863358348022e-39, PT ;  /* 0x004004020600780b */ /* 0x000fce0003f0e200 */
        /* <DEDUP_REMOVED lines=8> */
.L_x_418:
[----:B------:R-:W-:Y:S05]  /*2e80*/  BSYNC.RECONVERGENT B0 ;  /* 0x0000000000007941 */ /* 0x000fea0003800200 */
.L_x_417:
        /* <DEDUP_REMOVED lines=70> */
[----:B------:R-:W-:Y:S01]  /*32f0*/  FFMA R28, R25, R26, 0.69314718246459960938 ;  /* 0x3f317218191c7423 */ /* 0x000fe2000000001a */
[----:B------:R-:W-:-:S03]  /*3300*/  IADD3 R26, PT, PT, R24, 0x7f000000, RZ ;  /* 0x7f000000181a7810 */ /* 0x000fc60007ffe0ff */
[----:B------:R-:W-:-:S04]  /*3310*/  FFMA R25, R25, R28, 1 ;  /* 0x3f80000019197423 */ /* 0x000fc8000000001c */
[----:B------:R-:W-:-:S04]  /*3320*/  FMUL R26, R26, R25 ;  /* 0x000000191a1a7220 */ /* 0x000fc80000400000 */
[----:B------:R-:W-:Y:S01]  /*3330*/  @!P2 FMUL R35, R27, R26 ;  /* 0x0000001a1b23a220 */ /* 0x000fe20000400000 */
[----:B------:R-:W-:-:S07]  /*3340*/  @!P0 LOP3.LUT R35, R6, 0x7fffffff, RZ, 0xc0, !PT ;  /* 0x7fffffff06238812 */ /* 0x000fce00078ec0ff */
.L_x_420:
[----:B------:R-:W-:Y:S05]  /*3350*/  BSYNC.RECONVERGENT B0 ;  /* 0x0000000000007941 */ /* 0x000fea0003800200 */
.L_x_419:
        /* <DEDUP_REMOVED lines=25> */
.L_x_422:
[----:B------:R-:W-:Y:S05]  /*34f0*/  BSYNC.RECONVERGENT B0 ;  /* 0x0000000000007941 */ /* 0x000fea0003800200 */
.L_x_421:
        /* <DEDUP_REMOVED lines=22> */
[----:B-1----:R-:W-:-:S04]  /*3660*/  IADD3 R30, PT, PT, R23, -0x3f3504f3, RZ ;  /* 0xc0cafb0d171e7810 */ /* 0x002fc80007ffe0ff */
[----:B------:R-:W-:-:S04]  /*3670*/  LOP3.LUT R30, R30, 0xff800000, RZ, 0xc0, !PT ;  /* 0xff8000001e1e7812 */ /* 0x000fc800078ec0ff */
[----:B------:R-:W-:-:S05]  /*3680*/  IADD3 R22, PT, PT, R23, -R30, RZ ;  /* 0x8000001e17167210 */ /* 0x000fca0007ffe0ff */
[C---:B------:R-:W-:Y:S01]  /*3690*/  FADD R23, R22.reuse, 1 ;  /* 0x3f80000016177421 */ /* 0x040fe20000000000 */
[----:B------:R-:W-:-:S04]  /*36a0*/  FADD R31, R22, -1 ;  /* 0xbf800000161f7421 */ /* 0x000fc80000000000 */
[----:B------:R-:W-:Y:S01]  /*36b0*/  FADD R22, R31, R31 ;  /* 0x0000001f1f167221 */ /* 0x000fe20000000000 */
[----:B------:R-:W1:Y:S03]  /*36c0*/  MUFU.RCP R23, R23 ;  /* 0x0000001700177308 */ /* 0x000e660000001000 */
[----:B-1----:R-:W-:-:S04]  /*36d0*/  FMUL R22, R23, R22 ;  /* 0x0000001617167220 */ /* 0x002fc80000400000 */
[----:B------:R-:W-:-:S04]  /*36e0*/  FADD R33, R31, -R22 ;  /* 0x800000161f217221 */ /* 0x000fc80000000000 */
[----:B------:R-:W-:Y:S01]  /*36f0*/  FADD R34, R33, R33 ;  /* 0x0000002121227221 */ /* 0x000fe20000000000 */
[----:B------:R-:W-:Y:S02]  /*3700*/  I2FP.F32.S32 R33, R30 ;  /* 0x0000001e00217245 */ /* 0x000fe40000201400 */
[----:B------:R-:W-:Y:S01]  /*3710*/  FSEL R30, RZ, -24, P0 ;  /* 0xc1c00000ff1e7808 */ /* 0x000fe20000000000 */
[-C--:B------:R-:W-:Y:S01]  /*3720*/  FFMA R34, R31, -R22.reuse, R34 ;  /* 0x800000161f227223 */ /* 0x080fe20000000022 */
[----:B------:R-:W-:Y:S01]  /*3730*/  FMUL R31, R22, R22 ;  /* 0x00000016161f7220 */ /* 0x000fe20000400000 */
[C---:B------:R-:W-:Y:S02]  /*3740*/  FSETP.NEU.AND P0, PT, |R4|.reuse, +INF , PT ;  /* 0x7f8000000400780b */ /* 0x040fe40003f0d200 */
[----:B------:R-:W-:Y:S01]  /*3750*/  FFMA R33, R33, 1.1920928955078125e-07, R30 ;  /* 0x3400000021217823 */ /* 0x000fe2000000001e */
[----:B------:R-:W-:Y:S01]  /*3760*/  FMUL R30, R23, R34 ;  /* 0x00000022171e7220 */ /* 0x000fe20000400000 */
[----:B------:R-:W-:Y:S01]  /*3770*/  HFMA2 R34, -RZ, RZ, 0.771484375, 0.21533203125 ;  /* 0x3a2c32e4ff227431 */ /* 0x000fe200000001ff */
[----:B------:R-:W-:Y:S01]  /*3780*/  FSETP.NEU.AND P0, PT, R4, RZ, P0 ;  /* 0x000000ff0400720b */ /* 0x000fe2000070d000 */
        /* <DEDUP_REMOVED lines=28> */
[----:B------:R-:W-:-:S04]  /*3950*/  FFMA R30, R23, R34, 0.0013391353422775864601 ;  /* 0x3aaf85ed171e7423 */ /* 0x000fc80000000022 */
[----:B------:R-:W-:-:S04]  /*3960*/  FFMA R30, R23, R30, 0.0096188392490148544312 ;  /* 0x3c1d9856171e7423 */ /* 0x000fc8000000001e */
[----:B------:R-:W-:-:S04]  /*3970*/  FFMA R30, R23, R30, 0.055503588169813156128 ;  /* 0x3d6357bb171e7423 */ /* 0x000fc8000000001e */
[----:B------:R-:W-:-:S04]  /*3980*/  FFMA R30, R23, R30, 0.24022644758224487305 ;  /* 0x3e75fdec171e7423 */ /* 0x000fc8000000001e */
[----:B------:R-:W-:-:S04]  /*3990*/  FFMA R30, R23, R30, 0.69314718246459960938 ;  /* 0x3f317218171e7423 */ /* 0x000fc8000000001e */
[----:B------:R-:W-:Y:S01]  /*39a0*/  FFMA R30, R23, R30, 1 ;  /* 0x3f800000171e7423 */ /* 0x000fe2000000001e */
[----:B------:R-:W-:Y:S02]  /*39b0*/  IADD3 R23, PT, PT, R22, 0x7f000000, RZ ;  /* 0x7f00000016177810 */ /* 0x000fe40007ffe0ff */
[----:B--2---:R-:W-:Y:S02]  /*39c0*/  LEA R22, R33, -R22, 0x17 ;  /* 0x8000001621167211 */ /* 0x004fe400078eb8ff */
[----:B------:R-:W-:Y:S01]  /*39d0*/  FSEL R33, RZ, +INF , !P1 ;  /* 0x7f800000ff217808 */ /* 0x000fe20004800000 */
[----:B------:R-:W-:-:S04]  /*39e0*/  FMUL R23, R23, R30 ;  /* 0x0000001e17177220 */ /* 0x000fc80000400000 */
[----:B------:R-:W-:Y:S01]  /*39f0*/  @!P2 FMUL R33, R22, R23 ;  /* 0x000000171621a220 */ /* 0x000fe20000400000 */
[----:B------:R-:W-:-:S07]  /*3a00*/  @!P0 LOP3.LUT R33, R4, 0x7fffffff, RZ, 0xc0, !PT ;  /* 0x7fffffff04218812 */ /* 0x000fce00078ec0ff */
.L_x_424:
[----:B------:R-:W-:Y:S05]  /*3a10*/  BSYNC.RECONVERGENT B0 ;  /* 0x0000000000007941 */ /* 0x000fea0003800200 */
.L_x_423:
[----:B------:R-:W2:Y:S01]  /*3a20*/  LDCU UR6, c[0x0][0x3f8] ;  /* 0x00007f00ff0677ac */ /* 0x000ea20008000800 */
[----:B------:R-:W-:Y:S01]  /*3a30*/  IADD3 R26, PT, PT, R25, 0x300402, RZ ;  /* 0x00300402191a7810 */ /* 0x000fe20007ffe0ff */
[----:B-----5:R-:W-:Y:S01]  /*3a40*/  F2F.F64.F32 R22, R32 ;  /* 0x0000002000167310 */ /* 0x020fe20000201800 */
[----:B-1----:R-:W-:Y:S01]  /*3a50*/  DADD R34, -R6, 1 ;  /* 0x3ff0000006227429 */ /* 0x002fe20000000100 */
[----:B------:R-:W-:Y:S01]  /*3a60*/  BSSY.RECONVERGENT B0, `(.L_x_425) ;  /* 0x0000010000007945 */ /* 0x000fe20003800200 */
[----:B------:R-:W-:Y:S02]  /*3a70*/  FSETP.GEU.AND P0, PT, |R26|, 5.8789094863358348022e-39, PT ;  /* 0x004004021a00780b */ /* 0x000fe40003f0e200 */
[----:B0-----:R-:W-:-:S08]  /*3a80*/  DFMA R30, -R24, R26, 1 ;  /* 0x3ff00000181e742b */ /* 0x001fd0000000011a */
[----:B------:R-:W-:Y:S01]  /*3a90*/  DFMA R30, R30, R30, R30 ;  /* 0x0000001e1e1e722b */ /* 0x000fe2000000001e */
[----:B--2---:R-:W-:-:S04]  /*3aa0*/  FMUL R4, R33, UR6 ;  /* 0x0000000621047c20 */ /* 0x004fc80008400000 */
[----:B------:R-:W-:-:S03]  /*3ab0*/  FMUL R33, R4, R5 ;  /* 0x0000000504217220 */ /* 0x000fc60000400000 */
[----:B------:R-:W-:Y:S02]  /*3ac0*/  DFMA R4, R26, R30, R26 ;  /* 0x0000001e1a04722b */ /* 0x000fe4000000001a */
[----:B------:R-:W0:Y:S06]  /*3ad0*/  F2F.F64.F32 R30, R33 ;  /* 0x00000021001e7310 */ /* 0x000e2c0000201800 */
[----:B------:R-:W-:-:S08]  /*3ae0*/  DFMA R6, -R24, R4, 1 ;  /* 0x3ff000001806742b */ /* 0x000fd00000000104 */
[----:B------:R-:W-:Y:S02]  /*3af0*/  DFMA R26, R4, R6, R4 ;  /* 0x00000006041a722b */ /* 0x000fe40000000004 */
[----:B0-----:R-:W-:Y:S01]  /*3b00*/  DFMA R22, R34, R22, R30 ;  /* 0x000000162216722b */ /* 0x001fe2000000001e */
[----:B------:R-:W-:Y:S10]  /*3b10*/  @P0 BRA `(.L_x_426) ;  /* 0x0000000000100947 */ /* 0x000ff40003800000 */
[----:B------:R-:W-:Y:S02]  /*3b20*/  LOP3.LUT R6, R25, 0x7fffffff, RZ, 0xc0, !PT ;  /* 0x7fffffff19067812 */ /* 0x000fe400078ec0ff */
[----:B------:R-:W-:Y:S02]  /*3b30*/  MOV R4, 0x3b60 ;  /* 0x00003b6000047802 */ /* 0x000fe40000000f00 */
[----:B------:R-:W-:-:S07]  /*3b40*/  IADD3 R6, PT, PT, R6, -0x100000, RZ ;  /* 0xfff0000006067810 */ /* 0x000fce0007ffe0ff */
[----:B------:R-:W-:Y:S05]  /*3b50*/  CALL.REL.NOINC `($__internal_17_$__cuda_sm20_dblrcp_rn_slowpath_v3) ;  /* 0x0000000400e47944 */ /* 0x000fea0003c00000 */
.L_x_426:
[----:B------:R-:W-:Y:S05]  /*3b60*/  BSYNC.RECONVERGENT B0 ;  /* 0x0000000000007941 */ /* 0x000fea0003800200 */
.L_x_425:
        /* <DEDUP_REMOVED lines=30> */
[----:B-1----:R-:W-:Y:S01]  /*3d50*/  FADD R28, R7, -1 ;  /* 0xbf800000071c7421 */ /* 0x002fe20000000000 */
[----:B------:R-:W-:Y:S01]  /*3d60*/  FFMA R26, R26, 1.1920928955078125e-07, R13 ;  /* 0x340000001a1a7823 */ /* 0x000fe2000000000d */
[----:B------:R-:W-:-:S02]  /*3d70*/  FSETP.NEU.AND P0, PT, R12, RZ, P0 ;  /* 0x000000ff0c00720b */ /* 0x000fc4000070d000 */
[----:B------:R-:W-:Y:S01]  /*3d80*/  FADD R7, R28, R28 ;  /* 0x0000001c1c077221 */ /* 0x000fe20000000000 */
[----:B------:R-:W1:Y:S10]  /*3d90*/  MUFU.RCP R16, R16 ;  /* 0x0000001000107308 */ /* 0x000e740000001000 */
        /* <DEDUP_REMOVED lines=27> */
[----:B------:R-:W-:Y:S02]  /*3f50*/  FFMA R16, R13, 2, R16 ;  /* 0x400000000d107823 */ /* 0x000fe40000000010 */
[----:B------:R-:W2:Y:S01]  /*3f60*/  F2I.NTZ R17, R7 ;  /* 0x0000000700117305 */ /* 0x000ea20000203100 */
[----:B-1----:R-:W-:Y:S01]  /*3f70*/  FADD R13, R7, -R26 ;  /* 0x8000001a070d7221 */ /* 0x002fe20000000000 */
        /* <DEDUP_REMOVED lines=16> */
.L_x_428:
[----:B------:R-:W-:Y:S05]  /*4080*/  BSYNC.RECONVERGENT B0 ;  /* 0x0000000000007941 */ /* 0x000fea0003800200 */
.L_x_427:
[----:B------:R-:W2:Y:S01]  /*4090*/  LDCU UR6, c[0x0][0x3f8] ;  /* 0x00007f00ff0677ac */ /* 0x000ea20008000800 */
[----:B------:R-:W-:Y:S01]  /*40a0*/  IADD3 R4, PT, PT, R25, 0x300402, RZ ;  /* 0x0030040219047810 */ /* 0x000fe20007ffe0ff */
[----:B-----5:R-:W-:Y:S01]  /*40b0*/  F2F.F64.F32 R12, R6 ;  /* 0x00000006000c7310 */ /* 0x020fe20000201800 */
[----:B------:R-:W-:Y:S01]  /*40c0*/  DADD R18, -R18, 1 ;  /* 0x3ff0000012127429 */ /* 0x000fe20000000100 */
[----:B------:R-:W-:Y:S01]  /*40d0*/  BSSY.RECONVERGENT B0, `(.L_x_429) ;  /* 0x0000010000007945 */ /* 0x000fe20003800200 */
[----:B------:R-:W-:Y:S02]  /*40e0*/  FSETP.GEU.AND P0, PT, |R4|, 5.8789094863358348022e-39, PT ;  /* 0x004004020400780b */ /* 0x000fe40003f0e200 */
[----:B0-----:R-:W-:-:S08]  /*40f0*/  DFMA R16, -R24, R4, 1 ;  /* 0x3ff000001810742b */ /* 0x001fd00000000104 */
[----:B------:R-:W-:Y:S01]  /*4100*/  DFMA R16, R16, R16, R16 ;  /* 0x000000101010722b */ /* 0x000fe20000000010 */
[----:B--2---:R-:W-:-:S04]  /*4110*/  FMUL R26, R7, UR6 ;  /* 0x00000006071a7c20 */ /* 0x004fc80008400000 */
[----:B------:R-:W-:-:S03]  /*4120*/  FMUL R3, R26, R3 ;  /* 0x000000031a037220 */ /* 0x000fc60000400000 */
[----:B-1----:R-:W-:Y:S02]  /*4130*/  DFMA R26, R4, R16, R4 ;  /* 0x00000010041a722b */ /* 0x002fe40000000004 */
        /* <DEDUP_REMOVED lines=9> */
.L_x_430:
[----:B------:R-:W-:Y:S05]  /*41d0*/  BSYNC.RECONVERGENT B0 ;  /* 0x0000000000007941 */ /* 0x000fea0003800200 */
.L_x_429:
[----:B------:R-:W-:Y:S01]  /*41e0*/  DMUL R12, R12, R26 ;  /* 0x0000001a0c0c7228 */ /* 0x000fe20000000000 */
[----:B------:R-:W0:Y:S08]  /*41f0*/  LDC.64 R4, c[0x0][0x398] ;  /* 0x0000e600ff047b82 */ /* 0x000e300000000a00 */
[----:B------:R-:W1:Y:S01]  /*4200*/  LDC.64 R6, c[0x0][0x3a0] ;  /* 0x0000e800ff067b82 */ /* 0x000e620000000a00 */
[----:B------:R-:W2:Y:S02]  /*4210*/  F2F.F32.F64 R13, R12 ;  /* 0x0000000c000d7310 */ /* 0x000ea40000301000 */
[----:B--2---:R-:W-:Y:S04]  /*4220*/  STG.E desc[UR4][R22.64], R13 ;  /* 0x0000000d16007986 */ /* 0x004fe8000c101904 */
[----:B------:R-:W2:Y:S04]  /*4230*/  LDG.E R20, desc[UR4][R20.64] ;  /* 0x0000000414147981 */ /* 0x000ea8000c1e1900 */
[----:B------:R-:W2:Y:S01]  /*4240*/  LDG.E R15, desc[UR4][R14.64] ;  /* 0x000000040e0f7981 */ /* 0x000ea2000c1e1900 */
[----:B0-----:R-:W-:-:S04]  /*4250*/  IMAD.WIDE.U32 R4, R2, 0x4, R4 ;  /* 0x0000000402047825 */ /* 0x001fc800078e0004 */
[----:B--2---:R-:W-:-:S04]  /*4260*/  FADD R3, R20, R15 ;  /* 0x0000000f14037221 */ /* 0x004fc80000000000 */
[----:B------:R-:W-:-:S05]  /*4270*/  FADD R17, R3, R0 ;  /* 0x0000000003117221 */ /* 0x000fca0000000000 */
[----:B------:R-:W-:Y:S04]  /*4280*/  STG.E desc[UR4][R4.64], R17 ;  /* 0x0000001104007986 */ /* 0x000fe8000c101904 */
[----:B------:R-:W2:Y:S04]  /*4290*/  LDG.E R10, desc[UR4][R10.64] ;  /* 0x000000040a0a7981 */ /* 0x000ea8000c1e1900 */
[----:B------:R-:W2:Y:S01]  /*42a0*/  LDG.E R9, desc[UR4][R8.64] ;  /* 0x0000000408097981 */ /* 0x000ea2000c1e1900 */
[----:B-1----:R-:W-:-:S04]  /*42b0*/  IMAD.WIDE.U32 R2, R2, 0x4, R6 ;  /* 0x0000000402027825 */ /* 0x002fc800078e0006 */
[----:B--2---:R-:W-:-:S05]  /*42c0*/  FADD R7, R10, R9 ;  /* 0x000000090a077221 */ /* 0x004fca0000000000 */
[----:B------:R-:W-:Y:S01]  /*42d0*/  STG.E desc[UR4][R2.64], R7 ;  /* 0x0000000702007986 */ /* 0x000fe2000c101904 */
[----:B------:R-:W-:Y:S05]  /*42e0*/  EXIT ;  /* 0x000000000000794d */ /* 0x000fea0003800000 */
        .weak           $__internal_17_$__cuda_sm20_dblrcp_rn_slowpath_v3
        .type           $__internal_17_$__cuda_sm20_dblrcp_rn_slowpath_v3,@function
        .size           $__internal_17_$__cuda_sm20_dblrcp_rn_slowpath_v3,($__internal_18_$__cuda_sm3x_div_rn_noftz_f32_slowpath - $__internal_17_$__cuda_sm20_dblrcp_rn_slowpath_v3)
$__internal_17_$__cuda_sm20_dblrcp_rn_slowpath_v3:
        /* <DEDUP_REMOVED lines=24> */
.L_x_434:
        /* <DEDUP_REMOVED lines=9> */
.L_x_432:
[----:B------:R-:W-:Y:S02]  /*4500*/  LOP3.LUT R27, R25, 0x80000, RZ, 0xfc, !PT ;  /* 0x00080000191b7812 */ /* 0x000fe400078efcff */
[----:B------:R-:W-:-:S07]  /*4510*/  MOV R26, R24 ;  /* 0x00000018001a7202 */ /* 0x000fce0000000f00 */
.L_x_433:
[----:B------:R-:W-:Y:S05]  /*4520*/  BSYNC.RECONVERGENT B1 ;  /* 0x0000000000017941 */ /* 0x000fea0003800200 */
.L_x_431:
[----:B------:R-:W-:Y:S01]  /*4530*/  HFMA2 R7, -RZ, RZ, 0, 0 ;  /* 0x00000000ff077431 */ /* 0x000fe200000001ff */
[----:B------:R-:W-:-:S04]  /*4540*/  MOV R6, R4 ;  /* 0x0000000400067202 */ /* 0x000fc80000000f00 */
[----:B------:R-:W-:Y:S05]  /*4550*/  RET.REL.NODEC R6 `(_Z6stressPfS_S_S_S_S_S_S_S_S_S_S_S_S_S_fffiiiS_S_S_) ;  /* 0xffffffb806a87950 */ /* 0x000fea0003c3ffff */
        .weak           $__internal_18_$__cuda_sm3x_div_rn_noftz_f32_slowpath
        .type           $__internal_18_$__cuda_sm3x_div_rn_noftz_f32_slowpath,@function
        .size           $__internal_18_$__cuda_sm3x_div_rn_noftz_f32_slowpath,(.L_x_575 - $__internal_18_$__cuda_sm3x_div_rn_noftz_f32_slowpath)
$__internal_18_$__cuda_sm3x_div_rn_noftz_f32_slowpath:
        /* <DEDUP_REMOVED lines=34> */
.L_x_436:
[----:B------:R-:W-:Y:S01]  /*4780*/  LEA R22, R18, 0xc0800000, 0x17 ;  /* 0xc080000012167811 */ /* 0x000fe200078eb8ff */
[----:B------:R-:W-:Y:S01]  /*4790*/  BSSY.RECONVERGENT B2, `(.L_x_441) ;  /* 0x0000036000027945 */ /* 0x000fe20003800200 */
[----:B------:R-:W-:Y:S02]  /*47a0*/  IADD3 R27, PT, PT, R27, -0x7f, RZ ;  /* 0xffffff811b1b7810 */ /* 0x000fe40007ffe0ff */
[----:B------:R-:W-:-:S03]  /*47b0*/  IADD3 R24, PT, PT, -R22, R5, RZ ;  /* 0x0000000516187210 */ /* 0x000fc60007ffe1ff */
[C---:B------:R-:W-:Y:S01]  /*47c0*/  IMAD R4, R27.reuse, -0x800000, R4 ;  /* 0xff8000001b047824 */ /* 0x040fe200078e0204 */
[----:B------:R0:W1:Y:S01]  /*47d0*/  MUFU.RCP R5, R24 ;  /* 0x0000001800057308 */ /* 0x0000620000001000 */
[----:B------:R-:W-:Y:S01]  /*47e0*/  FADD.FTZ R23, -R24, -RZ ;  /* 0x800000ff18177221 */ /* 0x000fe20000010100 */
[----:B0-----:R-:W-:-:S04]  /*47f0*/  IADD3 R24, PT, PT, R27, 0x7f, -R18 ;  /* 0x0000007f1b187810 */ /* 0x001fc80007ffe812 */
[----:B------:R-:W-:Y:S01]  /*4800*/  IADD3 R21, PT, PT, R24, R21, RZ ;  /* 0x0000001518157210 */ /* 0x000fe20007ffe0ff */
[----:B-1----:R-:W-:-:S04]  /*4810*/  FFMA R22, R5, R23, 1 ;  /* 0x3f80000005167423 */ /* 0x002fc80000000017 */
        /* <DEDUP_REMOVED lines=41> */
.L_x_443:
[----:B------:R-:W-:-:S04]  /*4ab0*/  LOP3.LUT R4, R4, 0x80000000, RZ, 0xc0, !PT ;  /* 0x8000000004047812 */ /* 0x000fc800078ec0ff */
[----:B------:R-:W-:Y:S01]  /*4ac0*/  LOP3.LUT R4, R4, 0x7f800000, RZ, 0xfc, !PT ;  /* 0x7f80000004047812 */ /* 0x000fe200078efcff */
[----:B------:R-:W-:Y:S06]  /*4ad0*/  BRA `(.L_x_444) ;  /* 0x0000000000047947 */ /* 0x000fec0003800000 */
.L_x_442:
[----:B------:R-:W-:-:S07]  /*4ae0*/  LEA R4, R21, R4, 0x17 ;  /* 0x0000000415047211 */ /* 0x000fce00078eb8ff */
.L_x_444:
[----:B------:R-:W-:Y:S05]  /*4af0*/  BSYNC.RECONVERGENT B2 ;  /* 0x0000000000027941 */ /* 0x000fea0003800200 */
.L_x_441:
[----:B------:R-:W-:Y:S05]  /*4b00*/  BRA `(.L_x_445) ;  /* 0x0000000000207947 */ /* 0x000fea0003800000 */
.L_x_440:
[----:B------:R-:W-:-:S04]  /*4b10*/  LOP3.LUT R4, R5, 0x80000000, R4, 0x48, !PT ;  /* 0x8000000005047812 */ /* 0x000fc800078e4804 */
[----:B------:R-:W-:Y:S01]  /*4b20*/  LOP3.LUT R4, R4, 0x7f800000, RZ, 0xfc, !PT ;  /* 0x7f80000004047812 */ /* 0x000fe200078efcff */
[----:B------:R-:W-:Y:S06]  /*4b30*/  BRA `(.L_x_445) ;  /* 0x0000000000147947 */ /* 0x000fec0003800000 */
.L_x_439:
[----:B------:R-:W-:Y:S01]  /*4b40*/  LOP3.LUT R4, R5, 0x80000000, R4, 0x48, !PT ;  /* 0x8000000005047812 */ /* 0x000fe200078e4804 */
[----:B------:R-:W-:Y:S06]  /*4b50*/  BRA `(.L_x_445) ;  /* 0x00000000000c7947 */ /* 0x000fec0003800000 */
.L_x_438:
[----:B------:R-:W0:Y:S01]  /*4b60*/  MUFU.RSQ R4, -QNAN ;  /* 0xffc0000000047908 */ /* 0x000e220000001400 */
[----:B------:R-:W-:Y:S05]  /*4b70*/  BRA `(.L_x_445) ;  /* 0x0000000000047947 */ /* 0x000fea0003800000 */
.L_x_437:
[----:B------:R-:W-:-:S07]  /*4b80*/  FADD.FTZ R4, R4, R5 ;  /* 0x0000000504047221 */ /* 0x000fce0000010000 */
.L_x_445:
[----:B------:R-:W-:Y:S05]  /*4b90*/  BSYNC.RECONVERGENT B1 ;  /* 0x0000000000017941 */ /* 0x000fea0003800200 */
.L_x_435:
[----:B------:R-:W-:Y:S01]  /*4ba0*/  HFMA2 R5, -RZ, RZ, 0, 0 ;  /* 0x00000000ff057431 */ /* 0x000fe200000001ff */
[----:B0-----:R-:W-:Y:S02]  /*4bb0*/  MOV R18, R4 ;  /* 0x0000000400127202 */ /* 0x001fe40000000f00 */
[----:B------:R-:W-:-:S04]  /*4bc0*/  MOV R4, R16 ;  /* 0x0000001000047202 */ /* 0x000fc80000000f00 */
[----:B------:R-:W-:Y:S05]  /*4bd0*/  RET.REL.NODEC R4 `(_Z6stressPfS_S_S_S_S_S_S_S_S_S_S_S_S_S_fffiiiS_S_S_) ;  /* 0xffffffb404087950 */ /* 0x000fea0003c3ffff */
.L_x_446:
        /* <DEDUP_REMOVED lines=10> */
.L_x_575:


//--------------------- .text._Z8velocityPfS_S_S_S_S_S_S_S_S_S_S_S_S_ffffS_S_i --------------------------
	.section	.text._Z8velocityPfS_S_S_S_S_S_S_S_S_S_S_S_S_ffffS_S_i,"ax",@progbits
	.align	128
        .global         _Z8velocityPfS_S_S_S_S_S_S_S_S_S_S_S_S_ffffS_S_i
        .type           _Z8velocityPfS_S_S_S_S_S_S_S_S_S_S_S_S_ffffS_S_i,@function
        .size           _Z8velocityPfS_S_S_S_S_S_S_S_S_S_S_S_S_ffffS_S_i,(.L_x_577 - _Z8velocityPfS_S_S_S_S_S_S_S_S_S_S_S_S_ffffS_S_i)
        .other          _Z8velocityPfS_S_S_S_S_S_S_S_S_S_S_S_S_ffffS_S_i,@"STO_CUDA_ENTRY STV_DEFAULT"
_Z8velocityPfS_S_S_S_S_S_S_S_S_S_S_S_S_ffffS_S_i:
.text._Z8velocityPfS_S_S_S_S_S_S_S_S_S_S_S_S_ffffS_S_i:
[----:B------:R-:W-:Y:S01]  /*0000*/  LDC R1, c[0x0][0x37c] ;  /* 0x0000df00ff017b82 */ /* 0x000fe20000000800 */
[----:B------:R-:W0:Y:S07]  /*0010*/  S2R R0, SR_TID.Y ;  /* 0x0000000000007919 */ /* 0x000e2e0000002200 */
[----:B------:R-:W1:Y:S01]  /*0020*/  LDC R4, c[0x0][0x360] ;  /* 0x0000d800ff047b82 */ /* 0x000e620000000800 */
[----:B------:R-:W-:Y:S01]  /*0030*/  BSSY.RECONVERGENT B0, `(.L_x_447) ;  /* 0x000022a000007945 */ /* 0x000fe20003800200 */
[----:B------:R-:W1:Y:S06]  /*0040*/  S2R R3, SR_TID.X ;  /* 0x0000000000037919 */ /* 0x000e6c0000002100 */
[----:B------:R-:W0:Y:S08]  /*0050*/  S2UR UR5, SR_CTAID.Y ;  /* 0x00000000000579c3 */ /* 0x000e300000002600 */
[----:B------:R-:W0:Y:S08]  /*0060*/  LDC R5, c[0x0][0x364] ;  /* 0x0000d900ff057b82 */ /* 0x000e300000000800 */
[----:B------:R-:W1:Y:S01]  /*0070*/  S2UR UR4, SR_CTAID.X ;  /* 0x00000000000479c3 */ /* 0x000e620000002500 */
[----:B0-----:R-:W-:-:S02]  /*0080*/  IMAD R5, R5, UR5, R0 ;  /* 0x0000000505057c24 */ /* 0x001fc4000f8e0200 */
[----:B-1----:R-:W-:-:S03]  /*0090*/  IMAD R4, R4, UR4, R3 ;  /* 0x0000000404047c24 */ /* 0x002fc6000f8e0203 */
[----:B------:R-:W-:Y:S01]  /*00a0*/  IADD3 R3, PT, PT, R5, -0x6, RZ ;  /* 0xfffffffa05037810 */ /* 0x000fe20007ffe0ff */
[----:B------:R-:W0:Y:S03]  /*00b0*/  LDCU.64 UR4, c[0x0][0x358] ;  /* 0x00006b00ff0477ac */ /* 0x000e260008000a00 */
[----:B------:R-:W-:-:S04]  /*00c0*/  VIADDMNMX.U32 R3, R4, 0xfffffffa, R3, !PT ;  /* 0xfffffffa04037846 */ /* 0x000fc80007800003 */
[----:B------:R-:W-:-:S13]  /*00d0*/  ISETP.GT.U32.AND P0, PT, R3, 0x24b, PT ;  /* 0x0000024b0300780c */ /* 0x000fda0003f04070 */
[----:B0-----:R-:W-:Y:S05]  /*00e0*/  @P0 BRA `(.L_x_448) ;  /* 0x0000002000780947 */ /* 0x001fea0003800000 */
[----:B------:R-:W0:Y:S01]  /*00f0*/  LDC.64 R2, c[0x0][0x3b0] ;  /* 0x0000ec00ff027b82 */ /* 0x000e220000000a00 */
[----:B------:R-:W-:-:S05]  /*0100*/  IMAD R5, R4, 0x258, R5 ;  /* 0x0000025804057824 */ /* 0x000fca00078e0205 */
[C---:B------:R-:W-:Y:S02]  /*0110*/  IADD3 R6, PT, PT, R5.reuse, -0x258, RZ ;  /* 0xfffffda805067810 */ /* 0x040fe40007ffe0ff */
[C---:B------:R-:W-:Y:S02]  /*0120*/  IADD3 R7, PT, PT, R5.reuse, -0x4b0, RZ ;  /* 0xfffffb5005077810 */ /* 0x040fe40007ffe0ff */
[C---:B------:R-:W-:Y:S02]  /*0130*/  IADD3 R8, PT, PT, R5.reuse, -0x708, RZ ;  /* 0xfffff8f805087810 */ /* 0x040fe40007ffe0ff */
[C---:B------:R-:W-:Y:S01]  /*0140*/  IADD3 R9, PT, PT, R5.reuse, -0x960, RZ ;  /* 0xfffff6a005097810 */ /* 0x040fe20007ffe0ff */
[----:B0-----:R-:W-:-:S04]  /*0150*/  IMAD.WIDE.U32 R18, R5, 0x4, R2 ;  /* 0x0000000405127825 */ /* 0x001fc800078e0002 */
[--C-:B------:R-:W-:Y:S01]  /*0160*/  IMAD.WIDE.U32 R22, R6, 0x4, R2.reuse ;  /* 0x0000000406167825 */ /* 0x100fe200078e0002 */
[----:B------:R-:W2:Y:S03]  /*0170*/  LDG.E R21, desc[UR4][R18.64+0x12c0] ;  /* 0x0012c00412157981 */ /* 0x000ea6000c1e1900 */
[--C-:B------:R-:W-:Y:S01]  /*0180*/  IMAD.WIDE.U32 R26, R7, 0x4, R2.reuse ;  /* 0x00000004071a7825 */ /* 0x100fe200078e0002 */
[----:B------:R-:W2:Y:S04]  /*0190*/  LDG.E R0, desc[UR4][R22.64] ;  /* 0x0000000416007981 */ /* 0x000ea8000c1e1900 */
[----:B------:R-:W3:Y:S01]  /*01a0*/  LDG.E R20, desc[UR4][R18.64+0x960] ;  /* 0x0009600412147981 */ /* 0x000ee2000c1e1900 */
[----:B------:R-:W-:-:S03]  /*01b0*/  IMAD.WIDE.U32 R14, R8, 0x4, R2 ;  /* 0x00000004080e7825 */ /* 0x000fc600078e0002 */
[----:B------:R-:W3:Y:S01]  /*01c0*/  LDG.E R17, desc[UR4][R18.64] ;  /* 0x0000000412117981 */ /* 0x000ee2000c1e1900 */
[----:B------:R-:W-:Y:S01]  /*01d0*/  IADD3 R10, PT, PT, R5, -0xbb8, RZ ;  /* 0xfffff448050a7810 */ /* 0x000fe20007ffe0ff */
        /* <DEDUP_REMOVED lines=11> */
[----:B------:R-:W-:Y:S01]  /*0290*/  BSSY.RECONVERGENT B1, `(.L_x_449) ;  /* 0x000001a000017945 */ /* 0x000fe20003800200 */
[----:B--2---:R-:W-:-:S04]  /*02a0*/  FADD R21, R21, -R0 ;  /* 0x8000000015157221 */ /* 0x004fc80000000000 */
[----:B------:R-:W-:Y:S01]  /*02b0*/  FMUL R21, R21, 0.096931003034114837646 ;  /* 0x3dc683c315157820 */ /* 0x000fe20000400000 */
[----:B---3--:R-:W-:Y:S02]  /*02c0*/  FADD R0, R20, -R17 ;  /* 0x8000001114007221 */ /* 0x008fe40000000000 */
[----:B0-----:R-:W1:Y:S02]  /*02d0*/  MUFU.RCP R20, R27 ;  /* 0x0000001b00147308 */ /* 0x001e640000001000 */
[----:B------:R-:W-:Y:S01]  /*02e0*/  FFMA R0, R0, 1.2213000059127807617, -R21 ;  /* 0x3f9c538f00007823 */ /* 0x000fe20000000815 */
[----:B----4-:R-:W-:-:S04]  /*02f0*/  FADD R11, R16, -R11 ;  /* 0x8000000b100b7221 */ /* 0x010fc80000000000 */
[----:B------:R-:W-:Y:S01]  /*0300*/  FFMA R0, R11, 0.017448000609874725342, R0 ;  /* 0x3c8eef1c0b007823 */ /* 0x000fe20000000000 */
[----:B-----5:R-:W-:Y:S01]  /*0310*/  FADD R23, R23, -R14 ;  /* 0x8000000e17177221 */ /* 0x020fe20000000000 */
[----:B-1----:R-:W-:-:S03]  /*0320*/  FFMA R3, R20, -R27, 1 ;  /* 0x3f80000014037423 */ /* 0x002fc6000000081b */
        /* <DEDUP_REMOVED lines=14> */
[----:B------:R-:W-:Y:S05]  /*0410*/  CALL.REL.NOINC `($__internal_20_$__cuda_sm3x_div_rn_noftz_f32_slowpath) ;  /* 0x0000002000ac7944 */ /* 0x000fea0003c00000 */
[----:B------:R-:W-:-:S07]  /*0420*/  MOV R11, R0 ;  /* 0x00000000000b7202 */ /* 0x000fce0000000f00 */
.L_x_450:
[----:B------:R-:W-:Y:S05]  /*0430*/  BSYNC.RECONVERGENT B1 ;  /* 0x0000000000017941 */ /* 0x000fea0003800200 */
.L_x_449:
        /* <DEDUP_REMOVED lines=11> */
[----:B------:R1:W5:Y:S01]  /*04f0*/  LDG.E R26, desc[UR4][R18.64+0x18] ;  /* 0x00001804121a7981 */ /* 0x000362000c1e1900 */
[----:B0-----:R-:W-:-:S05]  /*0500*/  IMAD.WIDE.U32 R32, R12, 0x4, R2 ;  /* 0x000000040c207825 */ /* 0x001fca00078e0002 */
[----:B------:R-:W2:Y:S01]  /*0510*/  LDG.E R27, desc[UR4][R32.64] ;  /* 0x00000004201b7981 */ /* 0x000ea2000c1e1900 */
[--C-:B------:R-:W-:Y:S01]  /*0520*/  IMAD.WIDE.U32 R28, R13, 0x4, R2.reuse ;  /* 0x000000040d1c7825 */ /* 0x100fe200078e0002 */
[----:B-1----:R-:W0:Y:S03]  /*0530*/  LDC R19, c[0x0][0x3f8] ;  /* 0x0000fe00ff137b82 */ /* 0x002e260000000800 */
[--C-:B------:R-:W-:Y:S02]  /*0540*/  IMAD.WIDE.U32 R30, R14, 0x4, R2.reuse ;  /* 0x000000040e1e7825 */ /* 0x100fe400078e0002 */
[----:B------:R-:W4:Y:S02]  /*0550*/  LDG.E R28, desc[UR4][R28.64] ;  /* 0x000000041c1c7981 */ /* 0x000f24000c1e1900 */
[--C-:B------:R-:W-:Y:S02]  /*0560*/  IMAD.WIDE.U32 R20, R15, 0x4, R2.reuse ;  /* 0x000000040f147825 */ /* 0x100fe400078e0002 */
[----:B------:R-:W5:Y:S02]  /*0570*/  LDG.E R30, desc[UR4][R30.64] ;  /* 0x000000041e1e7981 */ /* 0x000f64000c1e1900 */
[----:B------:R-:W-:-:S02]  /*0580*/  IMAD.WIDE.U32 R2, R16, 0x4, R2 ;  /* 0x0000000410027825 */ /* 0x000fc400078e0002 */
        /* <DEDUP_REMOVED lines=28> */
.L_x_452:
[----:B------:R-:W-:Y:S05]  /*0750*/  BSYNC.RECONVERGENT B1 ;  /* 0x0000000000017941 */ /* 0x000fea0003800200 */
.L_x_451:
[----:B------:R-:W0:Y:S02]  /*0760*/  LDC.64 R2, c[0x0][0x3b8] ;  /* 0x0000ee00ff027b82 */ /* 0x000e240000000a00 */
        /* <DEDUP_REMOVED lines=8> */
[----:B------:R-:W3:Y:S04]  /*07f0*/  LDG.E R0, desc[UR4][R28.64] ;  /* 0x000000041c007981 */ /* 0x000ee8000c1e1900 */
[----:B------:R-:W4:Y:S04]  /*0800*/  LDG.E R18, desc[UR4][R18.64] ;  /* 0x0000000412127981 */ /* 0x000f28000c1e1900 */
[----:B------:R-:W4:Y:S04]  /*0810*/  LDG.E R33, desc[UR4][R28.64+0x960] ;  /* 0x000960041c217981 */ /* 0x000f28000c1e1900 */
[----:B------:R4:W5:Y:S01]  /*0820*/  LDG.E R21, desc[UR4][R20.64] ;  /* 0x0000000414157981 */ /* 0x000962000c1e1900 */
[----:B------:R-:W-:-:S06]  /*0830*/  IMAD.WIDE.U32 R22, R14, 0x4, R2 ;  /* 0x000000040e167825 */ /* 0x000fcc00078e0002 */
[----:B------:R0:W5:Y:S01]  /*0840*/  LDG.E R22, desc[UR4][R22.64] ;  /* 0x0000000416167981 */ /* 0x000162000c1e1900 */
[----:B--2---:R-:W-:-:S03]  /*0850*/  FADD R24, R31, -R24 ;  /* 0x800000181f187221 */ /* 0x004fc60000000000 */
[----:B------:R-:W2:Y:S01]  /*0860*/  LDG.E R31, desc[UR4][R28.64+0x8] ;  /* 0x000008041c1f7981 */ /* 0x000ea2000c1e1900 */
[----:B------:R-:W-:Y:S01]  /*0870*/  FMUL R25, R24, 0.096931003034114837646 ;  /* 0x3dc683c318197820 */ /* 0x000fe20000400000 */
[----:B---3--:R-:W-:Y:S02]  /*0880*/  FADD R26, R0, -R27 ;  /* 0x8000001b001a7221 */ /* 0x008fe40000000000 */
[----:B------:R-:W3:Y:S02]  /*0890*/  LDG.E R27, desc[UR4][R28.64+0xc] ;  /* 0x00000c041c1b7981 */ /* 0x000ee4000c1e1900 */
[----:B------:R-:W-:Y:S01]  /*08a0*/  FFMA R26, R26, 1.2213000059127807617, -R25 ;  /* 0x3f9c538f1a1a7823 */ /* 0x000fe20000000819 */
[----:B------:R-:W-:-:S04]  /*08b0*/  IMAD.WIDE.U32 R24, R8, 0x4, R2 ;  /* 0x0000000408187825 */ /* 0x000fc800078e0002 */
[----:B----4-:R-:W-:Y:S01]  /*08c0*/  FADD R20, R33, -R18 ;  /* 0x8000001221147221 */ /* 0x010fe20000000000 */
[----:B------:R-:W-:Y:S01]  /*08d0*/  IMAD.WIDE.U32 R18, R15, 0x4, R2 ;  /* 0x000000040f127825 */ /* 0x000fe200078e0002 */
[----:B------:R-:W4:Y:S03]  /*08e0*/  LDG.E R24, desc[UR4][R24.64] ;  /* 0x0000000418187981 */ /* 0x000f26000c1e1900 */
[----:B-----5:R-:W-:Y:S02]  /*08f0*/  FADD R0, R0, -R21 ;  /* 0x8000001500007221 */ /* 0x020fe40000000000 */
[----:B------:R-:W4:Y:S04]  /*0900*/  LDG.E R21, desc[UR4][R28.64+0x12c0] ;  /* 0x0012c0041c157981 */ /* 0x000f28000c1e1900 */
[----:B------:R-:W3:Y:S01]  /*0910*/  LDG.E R18, desc[UR4][R18.64] ;  /* 0x0000000412127981 */ /* 0x000ee2000c1e1900 */
[----:B0-----:R-:W-:-:S04]  /*0920*/  FMUL R23, R20, 0.096931003034114837646 ;  /* 0x3dc683c314177820 */ /* 0x001fc80000400000 */
[----:B------:R-:W-:Y:S01]  /*0930*/  FFMA R0, R0, 1.2213000059127807617, -R23 ;  /* 0x3f9c538f00007823 */ /* 0x000fe20000000817 */
[----:B------:R-:W5:Y:S01]  /*0940*/  LDG.E R19, desc[UR4][R28.64+0x10] ;  /* 0x000010041c137981 */ /* 0x000f62000c1e1900 */
[----:B--2---:R-:W-:Y:S01]  /*0950*/  FADD R31, R31, -R22 ;  /* 0x800000161f1f7221 */ /* 0x004fe20000000000 */
[----:B------:R-:W-:-:S06]  /*0960*/  IMAD.WIDE.U32 R22, R9, 0x4, R2 ;  /* 0x0000000409167825 */ /* 0x000fcc00078e0002 */
[----:B------:R-:W2:Y:S01]  /*0970*/  LDG.E R23, desc[UR4][R22.64] ;  /* 0x0000000416177981 */ /* 0x000ea2000c1e1900 */
[----:B----4-:R-:W-:Y:S01]  /*0980*/  FADD R25, R21, -R24 ;  /* 0x8000001815197221 */ /* 0x010fe20000000000 */
[----:B------:R-:W-:-:S04]  /*0990*/  IMAD.WIDE.U32 R20, R16, 0x4, R2 ;  /* 0x0000000410147825 */ /* 0x000fc800078e0002 */
[----:B---3--:R-:W-:Y:S02]  /*09a0*/  FADD R27, R27, -R18 ;  /* 0x800000121b1b7221 */ /* 0x008fe40000000000 */
[----:B------:R-:W2:Y:S04]  /*09b0*/  LDG.E R18, desc[UR4][R28.64+0x1c20] ;  /* 0x001c20041c127981 */ /* 0x000ea8000c1e1900 */
[----:B------:R-:W5:Y:S01]  /*09c0*/  LDG.E R20, desc[UR4][R20.64] ;  /* 0x0000000414147981 */ /* 0x000f62000c1e1900 */
[----:B------:R-:W-:Y:S01]  /*09d0*/  IADD3 R24, PT, PT, R5, -0xe10, RZ ;  /* 0xfffff1f005187810 */ /* 0x000fe20007ffe0ff */
[----:B------:R-:W-:Y:S01]  /*09e0*/  FFMA R0, R25, 0.017448000609874725342, R0 ;  /* 0x3c8eef1c19007823 */ /* 0x000fe20000000000 */
[----:B------:R-:W-:Y:S01]  /*09f0*/  FFMA R26, R31, 0.017448000609874725342, R26 ;  /* 0x3c8eef1c1f1a7823 */ /* 0x000fe2000000001a */
[----:B------:R-:W-:-:S04]  /*0a00*/  IMAD.WIDE.U32 R30, R10, 0x4, R2 ;  /* 0x000000040a1e7825 */ /* 0x000fc800078e0002 */
[----:B------:R-:W-:Y:S02]  /*0a10*/  FFMA R26, R27, -0.0029672998934984207153, R26 ;  /* 0xbb4277081b1a7823 */ /* 0x000fe4000000001a */
[----:B------:R-:W3:Y:S01]  /*0a20*/  LDG.E R27, desc[UR4][R28.64+0x14] ;  /* 0x000014041c1b7981 */ /* 0x000ee2000c1e1900 */
[----:B--2---:R-:W-:Y:S01]  /*0a30*/  FADD R23, R18, -R23 ;  /* 0x8000001712177221 */ /* 0x004fe20000000000 */
[----:B------:R-:W-:Y:S01]  /*0a40*/  IADD3 R18, PT, PT, R5, -0x6, RZ ;  /* 0xfffffffa05127810 */ /* 0x000fe20007ffe0ff */
[----:B-----5:R-:W-:Y:S01]  /*0a50*/  FADD R25, R19, -R20 ;  /* 0x8000001413197221 */ /* 0x020fe20000000000 */
[--C-:B------:R-:W-:Y:S01]  /*0a60*/  IMAD.WIDE.U32 R20, R24, 0x4, R2.reuse ;  /* 0x0000000418147825 */ /* 0x100fe200078e0002 */
[----:B------:R0:W2:Y:S03]  /*0a70*/  LDG.E R19, desc[UR4][R30.64] ;  /* 0x000000041e137981 */ /* 0x0000a6000c1e1900 */
[----:B------:R-:W-:-:S04]  /*0a80*/  IMAD.WIDE.U32 R2, R18, 0x4, R2 ;  /* 0x0000000412027825 */ /* 0x000fc800078e0002 */
[----:B------:R-:W-:Y:S01]  /*0a90*/  FFMA R22, R25, 0.00035901000956073403358, R26 ;  /* 0x39bc398219167823 */ /* 0x000fe2000000001a */
[----:B------:R1:W4:Y:S04]  /*0aa0*/  LDG.E R20, desc[UR4][R20.64] ;  /* 0x0000000414147981 */ /* 0x000328000c1e1900 */
[----:B------:R-:W3:Y:S01]  /*0ab0*/  LDG.E R2, desc[UR4][R2.64] ;  /* 0x0000000402027981 */ /* 0x000ee2000c1e1900 */
[----:B0-----:R-:W0:Y:S03]  /*0ac0*/  LDC R30, c[0x0][0x3f8] ;  /* 0x0000fe00ff1e7b82 */ /* 0x001e260000000800 */
[----:B------:R-:W2:Y:S04]  /*0ad0*/  LDG.E R26, desc[UR4][R28.64+0x2580] ;  /* 0x002580041c1a7981 */ /* 0x000ea8000c1e1900 */
[----:B------:R-:W4:Y:S01]  /*0ae0*/  LDG.E R25, desc[UR4][R28.64+0x2ee0] ;  /* 0x002ee0041c197981 */ /* 0x000f22000c1e1900 */
[----:B0-----:R-:W0:Y:S01]  /*0af0*/  MUFU.RCP R31, R30 ;  /* 0x0000001e001f7308 */ /* 0x001e220000001000 */
[----:B------:R-:W-:Y:S01]  /*0b00*/  FFMA R0, R23, -0.0029672998934984207153, R0 ;  /* 0xbb42770817007823 */ /* 0x000fe20000000000 */
[----:B------:R-:W-:Y:S01]  /*0b10*/  BSSY.RECONVERGENT B1, `(.L_x_453) ;  /* 0x0000014000017945 */ /* 0x000fe20003800200 */
[----:B---3--:R-:W-:-:S04]  /*0b20*/  FADD R27, R27, -R2 ;  /* 0x800000021b1b7221 */ /* 0x008fc80000000000 */
[----:B------:R-:W-:Y:S01]  /*0b30*/  FFMA R27, R27, -2.1847999960300512612e-05, R22 ;  /* 0xb7b746391b1b7823 */ /* 0x000fe20000000016 */
[----:B0-----:R-:W-:-:S03]  /*0b40*/  FFMA R22, R31, -R30, 1 ;  /* 0x3f8000001f167423 */ /* 0x001fc6000000081e */
[----:B------:R-:W0:Y:S01]  /*0b50*/  FCHK P0, R27, R30 ;  /* 0x0000001e1b007302 */ /* 0x000e220000000000 */
[----:B------:R-:W-:Y:S01]  /*0b60*/  FFMA R22, R31, R22, R31 ;  /* 0x000000161f167223 */ /* 0x000fe2000000001f */
[----:B--2---:R-:W-:-:S03]  /*0b70*/  FADD R19, R26, -R19 ;  /* 0x800000131a137221 */ /* 0x004fc60000000000 */
[----:B-1----:R-:W-:Y:S01]  /*0b80*/  FFMA R21, R22, R27, RZ ;  /* 0x0000001b16157223 */ /* 0x002fe200000000ff */
[----:B------:R-:W-:Y:S01]  /*0b90*/  FFMA R19, R19, 0.00035901000956073403358, R0 ;  /* 0x39bc398213137823 */ /* 0x000fe20000000000 */
[----:B----4-:R-:W-:Y:S02]  /*0ba0*/  FADD R20, R25, -R20 ;  /* 0x8000001419147221 */ /* 0x010fe40000000000 */
[----:B------:R-:W-:Y:S02]  /*0bb0*/  FFMA R0, R21, -R30, R27 ;  /* 0x8000001e15007223 */ /* 0x000fe4000000001b */
[----:B------:R-:W-:Y:S02]  /*0bc0*/  FFMA R19, R20, -2.1847999960300512612e-05, R19 ;  /* 0xb7b7463914137823 */ /* 0x000fe40000000013 */
[----:B------:R-:W-:Y:S01]  /*0bd0*/  FFMA R20, R22, R0, R21 ;  /* 0x0000000016147223 */ /* 0x000fe20000000015 */
[----:B0-----:R-:W-:Y:S06]  /*0be0*/  @!P0 BRA `(.L_x_454) ;  /* 0x0000000000188947 */ /* 0x001fec0003800000 */
[----:B------:R-:W0:Y:S01]  /*0bf0*/  LDCU UR6, c[0x0][0x3f8] ;  /* 0x00007f00ff0677ac */ /* 0x000e220008000800 */
[----:B------:R-:W-:Y:S02]  /*0c00*/  MOV R0, R27 ;  /* 0x0000001b00007202 */ /* 0x000fe40000000f00 */
[----:B------:R-:W-:Y:S02]  /*0c10*/  MOV R2, 0xc40 ;  /* 0x00000c4000027802 */ /* 0x000fe40000000f00 */
[----:B0-----:R-:W-:-:S07]  /*0c20*/  MOV R3, UR6 ;  /* 0x0000000600037c02 */ /* 0x001fce0008000f00 */
[----:B------:R-:W-:Y:S05]  /*0c30*/  CALL.REL.NOINC `($__internal_20_$__cuda_sm3x_div_rn_noftz_f32_slowpath) ;  /* 0x0000001800a47944 */ /* 0x000fea0003c00000 */
[----:B------:R-:W-:-:S07]  /*0c40*/  MOV R20, R0 ;  /* 0x0000000000147202 */ /* 0x000fce0000000f00 */
.L_x_454:
[----:B------:R-:W-:Y:S05]  /*0c50*/  BSYNC.RECONVERGENT B1 ;  /* 0x0000000000017941 */ /* 0x000fea0003800200 */
.L_x_453:
[----:B------:R-:W0:Y:S02]  /*0c60*/  LDC.64 R2, c[0x0][0x3d0] ;  /* 0x0000f400ff027b82 */ /* 0x000e240000000a00 */
[----:B0-----:R-:W-:-:S04]  /*0c70*/  IMAD.WIDE.U32 R22, R12, 0x4, R2 ;  /* 0x000000040c167825 */ /* 0x001fc800078e0002 */
[--C-:B------:R-:W-:Y:S02]  /*0c80*/  IMAD.WIDE.U32 R26, R5, 0x4, R2.reuse ;  /* 0x00000004051a7825 */ /* 0x100fe400078e0002 */
[----:B------:R-:W2:Y:S04]  /*0c90*/  LDG.E R22, desc[UR4][R22.64] ;  /* 0x0000000416167981 */ /* 0x000ea8000c1e1900 */
[----:B------:R-:W2:Y:S04]  /*0ca0*/  LDG.E R25, desc[UR4][R26.64+0x8] ;  /* 0x000008041a197981 */ /* 0x000ea8000c1e1900 */
[----:B------:R-:W3:Y:S04]  /*0cb0*/  LDG.E R0, desc[UR4][R26.64+0x4] ;  /* 0x000004041a007981 */ /* 0x000ee8000c1e1900 */
[----:B------:R-:W3:Y:S01]  /*0cc0*/  LDG.E R21, desc[UR4][R26.64] ;  /* 0x000000041a157981 */ /* 0x000ee2000c1e1900 */
[----:B------:R-:W-:-:S03]  /*0cd0*/  IMAD.WIDE.U32 R30, R13, 0x4, R2 ;  /* 0x000000040d1e7825 */ /* 0x000fc600078e0002 */
[----:B------:R-:W4:Y:S01]  /*0ce0*/  LDG.E R33, desc[UR4][R26.64+0x18] ;  /* 0x000018041a217981 */ /* 0x000f22000c1e1900 */
[----:B------:R-:W-:-:S03]  /*0cf0*/  IMAD.WIDE.U32 R28, R14, 0x4, R2 ;  /* 0x000000040e1c7825 */ /* 0x000fc600078e0002 */
[----:B------:R-:W5:Y:S04]  /*0d00*/  LDG.E R31, desc[UR4][R30.64] ;  /* 0x000000041e1f7981 */ /* 0x000f68000c1e1900 */
[----:B------:R-:W4:Y:S01]  /*0d10*/  LDG.E R29, desc[UR4][R28.64] ;  /* 0x000000041c1d7981 */ /* 0x000f22000c1e1900 */
[----:B--2---:R-:W-:-:S03]  /*0d20*/  FADD R25, R25, -R22 ;  /* 0x8000001619197221 */ /* 0x004fc60000000000 */
[----:B------:R-:W4:Y:S01]  /*0d30*/  LDG.E R22, desc[UR4][R26.64+0x10] ;  /* 0x000010041a167981 */ /* 0x000f22000c1e1900 */
[----:B---3--:R-:W-:Y:S01]  /*0d40*/  FADD R21, R0, -R21 ;  /* 0x8000001500157221 */ /* 0x008fe20000000000 */
[----:B------:R-:W-:Y:S02]  /*0d50*/  FMUL R0, R25, 0.096931003034114837646 ;  /* 0x3dc683c319007820 */ /* 0x000fe40000400000 */
[----:B------:R-:W0:Y:S02]  /*0d60*/  LDC R25, c[0x0][0x3f8] ;  /* 0x0000fe00ff197b82 */ /* 0x000e240000000800 */
[----:B------:R-:W-:Y:S02]  /*0d70*/  FFMA R21, R21, 1.2213000059127807617, -R0 ;  /* 0x3f9c538f15157823 */ /* 0x000fe40000000800 */
[----:B------:R-:W5:Y:S02]  /*0d80*/  LDG.E R0, desc[UR4][R26.64+0xc] ;  /* 0x00000c041a007981 */ /* 0x000f64000c1e1900 */
[----:B-----5:R-:W-:-:S02]  /*0d90*/  FADD R0, R0, -R31 ;  /* 0x8000001f00007221 */ /* 0x020fc40000000000 */
[----:B------:R-:W2:Y:S02]  /*0da0*/  LDG.E R31, desc[UR4][R26.64+0x14] ;  /* 0x000014041a1f7981 */ /* 0x000ea4000c1e1900 */
[----:B------:R-:W-:Y:S01]  /*0db0*/  FFMA R21, R0, 0.017448000609874725342, R21 ;  /* 0x3c8eef1c00157823 */ /* 0x000fe20000000015 */
[----:B----4-:R-:W-:Y:S01]  /*0dc0*/  FADD R0, R22, -R29 ;  /* 0x8000001d16007221 */ /* 0x010fe20000000000 */
[----:B------:R-:W-:-:S04]  /*0dd0*/  IMAD.WIDE.U32 R22, R15, 0x4, R2 ;  /* 0x000000040f167825 */ /* 0x000fc800078e0002 */
[----:B------:R-:W-:Y:S02]  /*0de0*/  IMAD.WIDE.U32 R2, R16, 0x4, R2 ;  /* 0x0000000410027825 */ /* 0x000fe400078e0002 */
[----:B------:R-:W2:Y:S04]  /*0df0*/  LDG.E R22, desc[UR4][R22.64] ;  /* 0x0000000416167981 */ /* 0x000ea8000c1e1900 */
[----:B------:R-:W3:Y:S01]  /*0e00*/  LDG.E R2, desc[UR4][R2.64] ;  /* 0x0000000402027981 */ /* 0x000ee2000c1e1900 */
[----:B0-----:R-:W0:Y:S01]  /*0e10*/  MUFU.RCP R28, R25 ;  /* 0x00000019001c7308 */ /* 0x001e220000001000 */
[----:B------:R-:W-:Y:S01]  /*0e20*/  FFMA R0, R0, -0.0029672998934984207153, R21 ;  /* 0xbb42770800007823 */ /* 0x000fe20000000015 */
[----:B------:R-:W-:Y:S01]  /*0e30*/  BSSY.RECONVERGENT B1, `(.L_x_455) ;  /* 0x0000011000017945 */ /* 0x000fe20003800200 */
[----:B0-----:R-:W-:-:S04]  /*0e40*/  FFMA R21, R28, -R25, 1 ;  /* 0x3f8000001c157423 */ /* 0x001fc80000000819 */
[----:B------:R-:W-:Y:S01]  /*0e50*/  FFMA R21, R28, R21, R28 ;  /* 0x000000151c157223 */ /* 0x000fe2000000001c */
[----:B--2---:R-:W-:Y:S01]  /*0e60*/  FADD R31, R31, -R22 ;  /* 0x800000161f1f7221 */ /* 0x004fe20000000000 */
[----:B---3--:R-:W-:-:S03]  /*0e70*/  FADD R33, R33, -R2 ;  /* 0x8000000221217221 */ /* 0x008fc60000000000 */
        /* <DEDUP_REMOVED lines=12> */
.L_x_456:
[----:B------:R-:W-:Y:S05]  /*0f40*/  BSYNC.RECONVERGENT B1 ;  /* 0x0000000000017941 */ /* 0x000fea0003800200 */
.L_x_455:
        /* <DEDUP_REMOVED lines=10> */
[----:B------:R-:W5:Y:S01]  /*0ff0*/  LDG.E R35, desc[UR4][R26.64+0x2ee0] ;  /* 0x002ee0041a237981 */ /* 0x000f62000c1e1900 */
[----:B--2---:R-:W-:-:S04]  /*1000*/  FADD R25, R25, -R22 ;  /* 0x8000001619197221 */ /* 0x004fc80000000000 */
[----:B------:R-:W-:Y:S01]  /*1010*/  FMUL R25, R25, 0.096931003034114837646 ;  /* 0x3dc683c319197820 */ /* 0x000fe20000400000 */
[----:B---3--:R-:W-:-:S04]  /*1020*/  FADD R0, R0, -R29 ;  /* 0x8000001d00007221 */ /* 0x008fc80000000000 */
[----:B------:R-:W-:Y:S02]  /*1030*/  FFMA R25, R0, 1.2213000059127807617, -R25 ;  /* 0x3f9c538f00197823 */ /* 0x000fe40000000819 */
[----:B------:R-:W4:Y:S01]  /*1040*/  LDG.E R0, desc[UR4][R30.64] ;  /* 0x000000041e007981 */ /* 0x000f22000c1e1900 */
[----:B------:R-:W-:-:S04]  /*1050*/  IMAD.WIDE.U32 R28, R9, 0x4, R2 ;  /* 0x00000004091c7825 */ /* 0x000fc800078e0002 */
[--C-:B------:R-:W-:Y:S02]  /*1060*/  IMAD.WIDE.U32 R22, R10, 0x4, R2.reuse ;  /* 0x000000040a167825 */ /* 0x100fe400078e0002 */
[----:B------:R-:W2:Y:S02]  /*1070*/  LDG.E R28, desc[UR4][R28.64] ;  /* 0x000000041c1c7981 */ /* 0x000ea4000c1e1900 */
[----:B------:R-:W-:Y:S02]  /*1080*/  IMAD.WIDE.U32 R2, R24, 0x4, R2 ;  /* 0x0000000418027825 */ /* 0x000fe400078e0002 */
[----:B------:R-:W3:Y:S04]  /*1090*/  LDG.E R22, desc[UR4][R22.64] ;  /* 0x0000000416167981 */ /* 0x000ee8000c1e1900 */
[----:B------:R-:W3:Y:S04]  /*10a0*/  LDG.E R31, desc[UR4][R26.64+0x2580] ;  /* 0x002580041a1f7981 */ /* 0x000ee8000c1e1900 */
[----:B------:R-:W5:Y:S01]  /*10b0*/  LDG.E R2, desc[UR4][R2.64] ;  /* 0x0000000402027981 */ /* 0x000f62000c1e1900 */
[----:B----4-:R-:W-:-:S03]  /*10c0*/  FADD R0, R33, -R0 ;  /* 0x8000000021007221 */ /* 0x010fc60000000000 */
[----:B------:R-:W2:Y:S01]  /*10d0*/  LDG.E R33, desc[UR4][R26.64+0x1c20] ;  /* 0x001c20041a217981 */ /* 0x000ea2000c1e1900 */
[----:B------:R-:W-:Y:S02]  /*10e0*/  FFMA R25, R0, 0.017448000609874725342, R25 ;  /* 0x3c8eef1c00197823 */ /* 0x000fe40000000019 */
[----:B------:R-:W0:Y:S01]  /*10f0*/  LDC R0, c[0x0][0x3f4] ;  /* 0x0000fd00ff007b82 */ /* 0x000e220000000800 */
[----:B---3--:R-:W-:Y:S01]  /*1100*/  FADD R22, R31, -R22 ;  /* 0x800000161f167221 */ /* 0x008fe20000000000 */
[----:B-----5:R-:W-:Y:S01]  /*1110*/  FADD R35, R35, -R2 ;  /* 0x8000000223237221 */ /* 0x020fe20000000000 */
[----:B0-----:R-:W0:Y:S01]  /*1120*/  MUFU.RCP R23, R0 ;  /* 0x0000000000177308 */ /* 0x001e220000001000 */
[----:B------:R-:W-:Y:S01]  /*1130*/  BSSY.RECONVERGENT B1, `(.L_x_457) ;  /* 0x0000012000017945 */ /* 0x000fe20003800200 */
[----:B0-----:R-:W-:-:S04]  /*1140*/  FFMA R24, R23, -R0, 1 ;  /* 0x3f80000017187423 */ /* 0x001fc80000000800 */
[----:B------:R-:W-:Y:S01]  /*1150*/  FFMA R24, R23, R24, R23 ;  /* 0x0000001817187223 */ /* 0x000fe20000000017 */
[----:B--2---:R-:W-:-:S04]  /*1160*/  FADD R28, R33, -R28 ;  /* 0x8000001c211c7221 */ /* 0x004fc80000000000 */
[----:B------:R-:W-:-:S04]  /*1170*/  FFMA R25, R28, -0.0029672998934984207153, R25 ;  /* 0xbb4277081c197823 */ /* 0x000fc80000000019 */
        /* <DEDUP_REMOVED lines=13> */
.L_x_458:
[----:B------:R-:W-:Y:S05]  /*1250*/  BSYNC.RECONVERGENT B1 ;  /* 0x0000000000017941 */ /* 0x000fea0003800200 */
.L_x_457:
[----:B------:R-:W0:Y:S08]  /*1260*/  LDC.64 R2, c[0x0][0x3d8] ;  /* 0x0000f600ff027b82 */ /* 0x000e300000000a00 */
[----:B------:R-:W1:Y:S01]  /*1270*/  LDC R0, c[0x0][0x3f8] ;  /* 0x0000fe00ff007b82 */ /* 0x000e620000000800 */
[----:B0-----:R-:W-:-:S04]  /*1280*/  IMAD.WIDE.U32 R22, R12, 0x4, R2 ;  /* 0x000000040c167825 */ /* 0x001fc800078e0002 */
[--C-:B------:R-:W-:Y:S02]  /*1290*/  IMAD.WIDE.U32 R12, R13, 0x4, R2.reuse ;  /* 0x000000040d0c7825 */ /* 0x100fe400078e0002 */
[----:B------:R-:W2:Y:S02]  /*12a0*/  LDG.E R22, desc[UR4][R22.64] ;  /* 0x0000000416167981 */ /* 0x000ea4000c1e1900 */
[--C-:B------:R-:W-:Y:S02]  /*12b0*/  IMAD.WIDE.U32 R28, R5, 0x4, R2.reuse ;  /* 0x00000004051c7825 */ /* 0x100fe400078e0002 */
[----:B------:R-:W3:Y:S02]  /*12c0*/  LDG.E R12, desc[UR4][R12.64] ;  /* 0x000000040c0c7981 */ /* 0x000ee4000c1e1900 */
[--C-:B------:R-:W-:Y:S02]  /*12d0*/  IMAD.WIDE.U32 R26, R14, 0x4, R2.reuse ;  /* 0x000000040e1a7825 */ /* 0x100fe400078e0002 */
[----:B------:R-:W3:Y:S04]  /*12e0*/  LDG.E R33, desc[UR4][R28.64+0x4] ;  /* 0x000004041c217981 */ /* 0x000ee8000c1e1900 */
[----:B------:R-:W2:Y:S01]  /*12f0*/  LDG.E R25, desc[UR4][R28.64] ;  /* 0x000000041c197981 */ /* 0x000ea2000c1e1900 */
[----:B------:R-:W-:-:S03]  /*1300*/  IMAD.WIDE.U32 R14, R15, 0x4, R2 ;  /* 0x000000040f0e7825 */ /* 0x000fc600078e0002 */
[----:B------:R-:W4:Y:S01]  /*1310*/  LDG.E R26, desc[UR4][R26.64] ;  /* 0x000000041a1a7981 */ /* 0x000f22000c1e1900 */
[----:B------:R-:W-:-:S03]  /*1320*/  IMAD.WIDE.U32 R30, R16, 0x4, R2 ;  /* 0x00000004101e7825 */ /* 0x000fc600078e0002 */
        /* <DEDUP_REMOVED lines=8> */
[----:B-1----:R-:W0:Y:S01]  /*13b0*/  MUFU.RCP R15, R0 ;  /* 0x00000000000f7308 */ /* 0x002e220000001000 */
[----:B------:R-:W-:Y:S01]  /*13c0*/  BSSY.RECONVERGENT B1, `(.L_x_459) ;  /* 0x000001a000017945 */ /* 0x000fe20003800200 */
[----:B---3--:R-:W-:Y:S01]  /*13d0*/  FADD R12, R33, -R12 ;  /* 0x8000000c210c7221 */ /* 0x008fe20000000000 */
[----:B--2---:R-:W-:-:S03]  /*13e0*/  FADD R22, R25, -R22 ;  /* 0x8000001619167221 */ /* 0x004fc60000000000 */
        /* <DEDUP_REMOVED lines=23> */
.L_x_460:
[----:B------:R-:W-:Y:S05]  /*1560*/  BSYNC.RECONVERGENT B1 ;  /* 0x0000000000017941 */ /* 0x000fea0003800200 */
.L_x_459:
        /* <DEDUP_REMOVED lines=12> */
[----:B------:R-:W-:Y:S02]  /*1630*/  IMAD.WIDE.U32 R2, R10, 0x4, R2 ;  /* 0x000000040a027825 */ /* 0x000fe400078e0002 */
[----:B------:R-:W1:Y:S01]  /*1640*/  LDC R10, c[0x0][0x3f4] ;  /* 0x0000fd00ff0a7b82 */ /* 0x000e620000000800 */
        /* <DEDUP_REMOVED lines=8> */
[----:B0-----:R-:W-:Y:S02]  /*16d0*/  FMUL R7, R13, 0.096931003034114837646 ;  /* 0x3dc683c30d077820 */ /* 0x001fe40000400000 */
[----:B-1----:R-:W0:Y:S01]  /*16e0*/  MUFU.RCP R13, R10 ;  /* 0x0000000a000d7308 */ /* 0x002e220000001000 */
        /* <DEDUP_REMOVED lines=22> */
.L_x_462:
[----:B------:R-:W-:Y:S05]  /*1850*/  BSYNC.RECONVERGENT B1 ;  /* 0x0000000000017941 */ /* 0x000fea0003800200 */
.L_x_461:
        /* <DEDUP_REMOVED lines=22> */
[----:B------:R-:W-:Y:S05]  /*19c0*/  CALL.REL.NOINC `($__internal_19_$__cuda_sm20_dblrcp_rn_slowpath_v3) ;  /* 0x0000000800947944 */ /* 0x000fea0003c00000 */
.L_x_464:
[----:B------:R-:W-:Y:S05]  /*19d0*/  BSYNC.RECONVERGENT B1 ;  /* 0x0000000000017941 */ /* 0x000fea0003800200 */
.L_x_463:
[----:B------:R-:W0:Y:S01]  /*19e0*/  LDC.64 R6, c[0x0][0x390] ;  /* 0x0000e400ff067b82 */ /* 0x000e220000000a00 */
[----:B------:R-:W1:Y:S01]  /*19f0*/  LDCU UR6, c[0x0][0x3f0] ;  /* 0x00007e00ff0677ac */ /* 0x000e620008000800 */
[----:B------:R-:W-:Y:S01]  /*1a00*/  FADD R2, R12, R11 ;  /* 0x0000000b0c027221 */ /* 0x000fe20000000000 */
[----:B------:R-:W-:-:S05]  /*1a10*/  DADD R8, -R8, 1 ;  /* 0x3ff0000008087429 */ /* 0x000fca0000000100 */
[----:B------:R-:W2:Y:S01]  /*1a20*/  LDC.64 R26, c[0x0][0x3e0] ;  /* 0x0000f800ff1a7b82 */ /* 0x000ea20000000a00 */
[----:B0-----:R-:W-:-:S05]  /*1a30*/  IMAD.WIDE.U32 R6, R5, 0x4, R6 ;  /* 0x0000000405067825 */ /* 0x001fca00078e0006 */
[----:B------:R-:W3:Y:S01]  /*1a40*/  LDG.E R0, desc[UR4][R6.64] ;  /* 0x0000000406007981 */ /* 0x000ee2000c1e1900 */
[----:B------:R-:W-:Y:S01]  /*1a50*/  FADD R2, R2, -R13 ;  /* 0x8000000d02027221 */ /* 0x000fe20000000000 */
[----:B--2---:R-:W-:-:S04]  /*1a60*/  IMAD.WIDE.U32 R26, R5, 0x4, R26 ;  /* 0x00000004051a7825 */ /* 0x004fc800078e001a */
[----:B-1----:R-:W-:-:S04]  /*1a70*/  FMUL R14, R2, UR6 ;  /* 0x00000006020e7c20 */ /* 0x002fc80008400000 */
[----:B------:R-:W-:Y:S08]  /*1a80*/  F2F.F64.F32 R2, R14 ;  /* 0x0000000e00027310 */ /* 0x000ff00000201800 */
[----:B---3--:R-:W0:Y:S02]  /*1a90*/  F2F.F64.F32 R10, R0 ;  /* 0x00000000000a7310 */ /* 0x008e240000201800 */
        /* <DEDUP_REMOVED lines=21> */
[----:B------:R-:W-:Y:S05]  /*1bf0*/  CALL.REL.NOINC `($__internal_19_$__cuda_sm20_dblrcp_rn_slowpath_v3) ;  /* 0x0000000800087944 */ /* 0x000fea0003c00000 */
.L_x_466:
[----:B------:R-:W-:Y:S05]  /*1c00*/  BSYNC.RECONVERGENT B1 ;  /* 0x0000000000017941 */ /* 0x000fea0003800200 */
.L_x_465:
        /* <DEDUP_REMOVED lines=26> */
[----:B0-----:R-:W-:Y:S01]  /*1db0*/  DFMA R30, R14, R10, R14 ;  /* 0x0000000a0e1e722b */ /* 0x001fe2000000000e */
[----:B------:R-:W-:Y:S10]  /*1dc0*/  @P0 BRA `(.L_x_468) ;  /* 0x0000000000100947 */ /* 0x000ff40003800000 */
[----:B------:R-:W-:Y:S02]  /*1dd0*/  LOP3.LUT R16, R3, 0x7fffffff, RZ, 0xc0, !PT ;  /* 0x7fffffff03107812 */ /* 0x000fe400078ec0ff */
[----:B------:R-:W-:Y:S02]  /*1de0*/  MOV R0, 0x1e10 ;  /* 0x00001e1000007802 */ /* 0x000fe40000000f00 */
[----:B------:R-:W-:-:S07]  /*1df0*/  IADD3 R16, PT, PT, R16, -0x100000, RZ ;  /* 0xfff0000010107810 */ /* 0x000fce0007ffe0ff */
[----:B------:R-:W-:Y:S05]  /*1e00*/  CALL.REL.NOINC `($__internal_19_$__cuda_sm20_dblrcp_rn_slowpath_v3) ;  /* 0x0000000400847944 */ /* 0x000fea0003c00000 */
.L_x_468:
[----:B------:R-:W-:Y:S05]  /*1e10*/  BSYNC.RECONVERGENT B1 ;  /* 0x0000000000017941 */ /* 0x000fea0003800200 */
.L_x_467:
[----:B------:R-:W0:Y:S01]  /*1e20*/  LDC.64 R10, c[0x0][0x3a0] ;  /* 0x0000e800ff0a7b82 */ /* 0x000e220000000a00 */
[----:B------:R-:W1:Y:S01]  /*1e30*/  LDCU UR6, c[0x0][0x3f0] ;  /* 0x00007e00ff0677ac */ /* 0x000e620008000800 */
[----:B0-----:R-:W-:-:S05]  /*1e40*/  IMAD.WIDE.U32 R10, R5, 0x4, R10 ;  /* 0x00000004050a7825 */ /* 0x001fca00078e000a */
[----:B------:R-:W2:Y:S01]  /*1e50*/  LDG.E R0, desc[UR4][R10.64] ;  /* 0x000000040a007981 */ /* 0x000ea2000c1e1900 */
[----:B------:R-:W-:Y:S01]  /*1e60*/  FADD R20, R12, R20 ;  /* 0x000000140c147221 */ /* 0x000fe20000000000 */
[----:B------:R-:W-:-:S03]  /*1e70*/  DADD R32, -R32, 1 ;  /* 0x3ff0000020207429 */ /* 0x000fc60000000100 */
[----:B------:R-:W-:-:S04]  /*1e80*/  FADD R20, R20, -R13 ;  /* 0x8000000d14147221 */ /* 0x000fc80000000000 */
[----:B-1----:R-:W-:-:S06]  /*1e90*/  FMUL R12, R20, UR6 ;  /* 0x00000006140c7c20 */ /* 0x002fcc0008400000 */
        /* <DEDUP_REMOVED lines=24> */
.L_x_470:
[----:B------:R-:W-:Y:S05]  /*2020*/  BSYNC.RECONVERGENT B1 ;  /* 0x0000000000017941 */ /* 0x000fea0003800200 */
.L_x_469:
        /* <DEDUP_REMOVED lines=19> */
[----:B0-----:R-:W-:Y:S05]  /*2160*/  CALL.REL.NOINC `($__internal_20_$__cuda_sm3x_div_rn_noftz_f32_slowpath) ;  /* 0x0000000400587944 */ /* 0x001fea0003c00000 */
.L_x_472:
[----:B------:R-:W-:Y:S05]  /*2170*/  BSYNC.RECONVERGENT B1 ;  /* 0x0000000000017941 */ /* 0x000fea0003800200 */
.L_x_471:
[----:B------:R-:W1:Y:S01]  /*2180*/  LDCU UR6, c[0x0][0x3f0] ;  /* 0x00007e00ff0677ac */ /* 0x000e620008000800 */
[----:B------:R-:W-:-:S04]  /*2190*/  FADD R0, -R0, R24 ;  /* 0x0000001800007221 */ /* 0x000fc80000000100 */
[----:B------:R-:W-:-:S04]  /*21a0*/  FADD R0, R0, -R21 ;  /* 0x8000001500007221 */ /* 0x000fc80000000000 */
[----:B-1----:R-:W-:-:S04]  /*21b0*/  FMUL R0, R0, UR6 ;  /* 0x0000000600007c20 */ /* 0x002fc80008400000 */
[----:B------:R-:W0:Y:S02]  /*21c0*/  F2F.F64.F32 R2, R0 ;  /* 0x0000000000027310 */ /* 0x000e240000201800 */
[----:B0-----:R-:W-:Y:S01]  /*21d0*/  DFMA R2, R16, R12, R2 ;  /* 0x0000000c1002722b */ /* 0x001fe20000000002 */
[----:B------:R-:W0:Y:S07]  /*21e0*/  LDC.64 R12, c[0x0][0x380] ;  /* 0x0000e000ff0c7b82 */ /* 0x000e2e0000000a00 */
[----:B------:R-:W-:Y:S01]  /*21f0*/  DMUL R2, R2, R30 ;  /* 0x0000001e02027228 */ /* 0x000fe20000000000 */
[----:B------:R-:W1:Y:S05]  /*2200*/  LDC.64 R16, c[0x0][0x388] ;  /* 0x0000e200ff107b82 */ /* 0x000e6a0000000a00 */
[----:B------:R-:W2:Y:S02]  /*2210*/  F2F.F32.F64 R19, R2 ;  /* 0x0000000200137310 */ /* 0x000ea40000301000 */
[----:B--2---:R2:W-:Y:S04]  /*2220*/  STG.E desc[UR4][R14.64], R19 ;  /* 0x000000130e007986 */ /* 0x0045e8000c101904 */
[----:B------:R-:W3:Y:S04]  /*2230*/  LDG.E R6, desc[UR4][R6.64] ;  /* 0x0000000406067981 */ /* 0x000ee8000c1e1900 */
[----:B------:R-:W3:Y:S01]  /*2240*/  LDG.E R11, desc[UR4][R10.64] ;  /* 0x000000040a0b7981 */ /* 0x000ee2000c1e1900 */
[----:B0-----:R-:W-:-:S04]  /*2250*/  IMAD.WIDE.U32 R12, R5, 0x4, R12 ;  /* 0x00000004050c7825 */ /* 0x001fc800078e000c */
[----:B---3--:R-:W-:-:S05]  /*2260*/  FADD R21, R6, R11 ;  /* 0x0000000b06157221 */ /* 0x008fca0000000000 */
[----:B------:R2:W-:Y:S04]  /*2270*/  STG.E desc[UR4][R12.64], R21 ;  /* 0x000000150c007986 */ /* 0x0005e8000c101904 */
[----:B------:R-:W3:Y:S04]  /*2280*/  LDG.E R8, desc[UR4][R8.64] ;  /* 0x0000000408087981 */ /* 0x000ee8000c1e1900 */
[----:B------:R-:W3:Y:S01]  /*2290*/  LDG.E R23, desc[UR4][R14.64] ;  /* 0x000000040e177981 */ /* 0x000ee2000c1e1900 */
[----:B-1----:R-:W-:-:S04]  /*22a0*/  IMAD.WIDE.U32 R2, R5, 0x4, R16 ;  /* 0x0000000405027825 */ /* 0x002fc800078e0010 */
[----:B---3--:R-:W-:-:S05]  /*22b0*/  FADD R23, R8, R23 ;  /* 0x0000001708177221 */ /* 0x008fca0000000000 */
[----:B------:R2:W-:Y:S02]  /*22c0*/  STG.E desc[UR4][R2.64], R23 ;  /* 0x0000001702007986 */ /* 0x0005e4000c101904 */
.L_x_448:
[----:B------:R-:W-:Y:S05]  /*22d0*/  BSYNC.RECONVERGENT B0 ;  /* 0x0000000000007941 */ /* 0x000fea0003800200 */
.L_x_447:
[----:B------:R-:W0:Y:S02]  /*22e0*/  LDCU UR6, c[0x0][0x3fc] ;  /* 0x00007f80ff0677ac */ /* 0x000e240008000800 */
[----:B0-----:R-:W0:Y:S02]  /*22f0*/  F2I.TRUNC.NTZ R5, UR6 ;  /* 0x0000000600057d05 */ /* 0x001e24000820f100 */
[----:B0-----:R-:W-:-:S13]  /*2300*/  ISETP.NE.AND P0, PT, R5, RZ, PT ;  /* 0x000000ff0500720c */ /* 0x001fda0003f05270 */
[----:B------:R-:W-:Y:S05]  /*2310*/  @!P0 EXIT ;  /* 0x000000000000894d */ /* 0x000fea0003800000 */
[----:B--2---:R-:W0:Y:S01]  /*2320*/  LDC.64 R2, c[0x0][0x380] ;  /* 0x0000e000ff027b82 */ /* 0x004e220000000a00 */
[----:B------:R-:W-:-:S07]  /*2330*/  IMAD R11, R4, 0x258, R5 ;  /* 0x00000258040b7824 */ /* 0x000fce00078e0205 */
[----:B------:R-:W1:Y:S08]  /*2340*/  LDC R13, c[0x0][0x410] ;  /* 0x00010400ff0d7b82 */ /* 0x000e700000000800 */
[----:B------:R-:W2:Y:S01]  /*2350*/  LDC.64 R6, c[0x0][0x400] ;  /* 0x00010000ff067b82 */ /* 0x000ea20000000a00 */
[----:B0-----:R-:W-:-:S07]  /*2360*/  IMAD.WIDE R2, R11, 0x4, R2 ;  /* 0x000000040b027825 */ /* 0x001fce00078e0202 */
[----:B------:R-:W0:Y:S01]  /*2370*/  LDC.64 R8, c[0x0][0x388] ;  /* 0x0000e200ff087b82 */ /* 0x000e220000000a00 */
[----:B------:R-:W3:Y:S01]  /*2380*/  LDG.E R3, desc[UR4][R2.64] ;  /* 0x0000000402037981 */ /* 0x000ee2000c1e1900 */
[----:B-1----:R-:W-:-:S04]  /*2390*/  IMAD R13, R4, 0x1770, R13 ;  /* 0x00001770040d7824 */ /* 0x002fc800078e020d */
[----:B--2---:R-:W-:-:S04]  /*23a0*/  IMAD.WIDE R4, R13, 0x4, R6 ;  /* 0x000000040d047825 */ /* 0x004fc800078e0206 */
[----:B0-----:R-:W-:Y:S02]  /*23b0*/  IMAD.WIDE R6, R11, 0x4, R8 ;  /* 0x000000040b067825 */ /* 0x001fe400078e0208 */
[----:B------:R-:W0:Y:S01]  /*23c0*/  LDC.64 R8, c[0x0][0x408] ;  /* 0x00010200ff087b82 */ /* 0x000e220000000a00 */
[----:B---3--:R-:W-:Y:S04]  /*23d0*/  STG.E desc[UR4][R4.64], R3 ;  /* 0x0000000304007986 */ /* 0x008fe8000c101904 */
[----:B------:R-:W2:Y:S01]  /*23e0*/  LDG.E R7, desc[UR4][R6.64] ;  /* 0x0000000406077981 */ /* 0x000ea2000c1e1900 */
[----:B0-----:R-:W-:-:S05]  /*23f0*/  IMAD.WIDE R8, R13, 0x4, R8 ;  /* 0x000000040d087825 */ /* 0x001fca00078e0208 */
[----:B--2---:R-:W-:Y:S01]  /*2400*/  STG.E desc[UR4][R8.64], R7 ;  /* 0x0000000708007986 */ /* 0x004fe2000c101904 */
[----:B------:R-:W-:Y:S05]  /*2410*/  EXIT ;  /* 0x000000000000794d */ /* 0x000fea0003800000 */
        .weak           $__internal_19_$__cuda_sm20_dblrcp_rn_slowpath_v3
        .type           $__internal_19_$__cuda_sm20_dblrcp_rn_slowpath_v3,@function
        .size           $__internal_19_$__cuda_sm20_dblrcp_rn_slowpath_v3,($__internal_20_$__cuda_sm3x_div_rn_noftz_f32_slowpath - $__internal_19_$__cuda_sm20_dblrcp_rn_slowpath_v3)
$__internal_19_$__cuda_sm20_dblrcp_rn_slowpath_v3:
        /* <DEDUP_REMOVED lines=25> */
.L_x_476:
        /* <DEDUP_REMOVED lines=10> */
.L_x_474:
[----:B------:R-:W-:Y:S02]  /*2650*/  LOP3.LUT R15, R3, 0x80000, RZ, 0xfc, !PT ;  /* 0x00080000030f7812 */ /* 0x000fe400078efcff */
[----:B------:R-:W-:-:S07]  /*2660*/  MOV R14, R2 ;  /* 0x00000002000e7202 */ /* 0x000fce0000000f00 */
.L_x_475:
[----:B------:R-:W-:Y:S05]  /*2670*/  BSYNC.RECONVERGENT B2 ;  /* 0x0000000000027941 */ /* 0x000fea0003800200 */
.L_x_473:
[----:B------:R-:W-:Y:S01]  /*2680*/  HFMA2 R3, -RZ, RZ, 0, 0 ;  /* 0x00000000ff037431 */ /* 0x000fe200000001ff */
[----:B------:R-:W-:Y:S02]  /*2690*/  MOV R2, R0 ;  /* 0x0000000000027202 */ /* 0x000fe40000000f00 */
[----:B------:R-:W-:Y:S02]  /*26a0*/  MOV R30, R14 ;  /* 0x0000000e001e7202 */ /* 0x000fe40000000f00 */
[----:B------:R-:W-:Y:S01]  /*26b0*/  MOV R31, R15 ;  /* 0x0000000f001f7202 */ /* 0x000fe20000000f00 */
[----:B------:R-:W-:Y:S06]  /*26c0*/  RET.REL.NODEC R2 `(_Z8velocityPfS_S_S_S_S_S_S_S_S_S_S_S_S_ffffS_S_i) ;  /* 0xffffffd8024c7950 */ /* 0x000fec0003c3ffff */
        .weak           $__internal_20_$__cuda_sm3x_div_rn_noftz_f32_slowpath
        .type           $__internal_20_$__cuda_sm3x_div_rn_noftz_f32_slowpath,@function
        .size           $__internal_20_$__cuda_sm3x_div_rn_noftz_f32_slowpath,(.L_x_577 - $__internal_20_$__cuda_sm3x_div_rn_noftz_f32_slowpath)
$__internal_20_$__cuda_sm3x_div_rn_noftz_f32_slowpath:
        /* <DEDUP_REMOVED lines=36> */
.L_x_478:
        /* <DEDUP_REMOVED lines=51> */
.L_x_485:
[----:B------:R-:W-:-:S04]  /*2c40*/  LOP3.LUT R0, R0, 0x80000000, RZ, 0xc0, !PT ;  /* 0x8000000000007812 */ /* 0x000fc800078ec0ff */
[----:B------:R-:W-:Y:S01]  /*2c50*/  LOP3.LUT R0, R0, 0x7f800000, RZ, 0xfc, !PT ;  /* 0x7f80000000007812 */ /* 0x000fe200078efcff */
[----:B------:R-:W-:Y:S06]  /*2c60*/  BRA `(.L_x_486) ;  /* 0x0000000000047947 */ /* 0x000fec0003800000 */
.L_x_484:
[----:B------:R-:W-:-:S07]  /*2c70*/  LEA R0, R23, R0, 0x17 ;  /* 0x0000000017007211 */ /* 0x000fce00078eb8ff */
.L_x_486:
[----:B------:R-:W-:Y:S05]  /*2c80*/  BSYNC.RECONVERGENT B3 ;  /* 0x0000000000037941 */ /* 0x000fea0003800200 */
.L_x_483:
[----:B------:R-:W-:Y:S05]  /*2c90*/  BRA `(.L_x_487) ;  /* 0x0000000000207947 */ /* 0x000fea0003800000 */
.L_x_482:
[----:B------:R-:W-:-:S04]  /*2ca0*/  LOP3.LUT R0, R3, 0x80000000, R0, 0x48, !PT ;  /* 0x8000000003007812 */ /* 0x000fc800078e4800 */
[----:B------:R-:W-:Y:S01]  /*2cb0*/  LOP3.LUT R0, R0, 0x7f800000, RZ, 0xfc, !PT ;  /* 0x7f80000000007812 */ /* 0x000fe200078efcff */
[----:B------:R-:W-:Y:S06]  /*2cc0*/  BRA `(.L_x_487) ;  /* 0x0000000000147947 */ /* 0x000fec0003800000 */
.L_x_481:
[----:B------:R-:W-:Y:S01]  /*2cd0*/  LOP3.LUT R0, R3, 0x80000000, R0, 0x48, !PT ;  /* 0x8000000003007812 */ /* 0x000fe200078e4800 */
[----:B------:R-:W-:Y:S06]  /*2ce0*/  BRA `(.L_x_487) ;  /* 0x00000000000c7947 */ /* 0x000fec0003800000 */
.L_x_480:
[----:B------:R-:W0:Y:S01]  /*2cf0*/  MUFU.RSQ R0, -QNAN ;  /* 0xffc0000000007908 */ /* 0x000e220000001400 */
[----:B------:R-:W-:Y:S05]  /*2d00*/  BRA `(.L_x_487) ;  /* 0x0000000000047947 */ /* 0x000fea0003800000 */
.L_x_479:
[----:B------:R-:W-:-:S07]  /*2d10*/  FADD.FTZ R0, R0, R3 ;  /* 0x0000000300007221 */ /* 0x000fce0000010000 */
.L_x_487:
[----:B------:R-:W-:Y:S05]  /*2d20*/  BSYNC.RECONVERGENT B2 ;  /* 0x0000000000027941 */ /* 0x000fea0003800200 */
.L_x_477:
[----:B------:R-:W-:-:S04]  /*2d30*/  HFMA2 R3, -RZ, RZ, 0, 0 ;  /* 0x00000000ff037431 */ /* 0x000fc800000001ff */
[----:B0-----:R-:W-:Y:S05]  /*2d40*/  RET.REL.NODEC R2 `(_Z8velocityPfS_S_S_S_S_S_S_S_S_S_S_S_S_ffffS_S_i) ;  /* 0xffffffd002ac7950 */ /* 0x001fea0003c3ffff */
.L_x_488:
        /* <DEDUP_REMOVED lines=11> */
.L_x_577:


//--------------------- .text._Z9forward_sPfS_S_S_S_S_S_S_S_S_fffiiiS_S_S_S_S_S_S_ --------------------------
	.section	.text._Z9forward_sPfS_S_S_S_S_S_S_S_S_fffiiiS_S_S_S_S_S_S_,"ax",@progbits
	.align	128
        .global         _Z9forward_sPfS_S_S_S_S_S_S_S_S_fffiiiS_S_S_S_S_S_S_
        .type           _Z9forward_sPfS_S_S_S_S_S_S_S_S_fffiiiS_S_S_S_S_S_S_,@function
        .size           _Z9forward_sPfS_S_S_S_S_S_S_S_S_fffiiiS_S_S_S_S_S_S_,(.L_x_578 - _Z9forward_sPfS_S_S_S_S_S_S_S_S_fffiiiS_S_S_S_S_S_S_)
        .other          _Z9forward_sPfS_S_S_S_S_S_S_S_S_fffiiiS_S_S_S_S_S_S_,@"STO_CUDA_ENTRY STV_DEFAULT"
_Z9forward_sPfS_S_S_S_S_S_S_S_S_fffiiiS_S_S_S_S_S_S_:
.text._Z9forward_sPfS_S_S_S_S_S_S_S_S_fffiiiS_S_S_S_S_S_S_:
        /* <DEDUP_REMOVED lines=20> */
[----:B-1----:R-:W-:Y:S01]  /*0140*/  ISETP.NE.AND P0, PT, R5, UR7, PT ;  /* 0x0000000705007c0c */ /* 0x002fe2000bf05270 */
[----:B0-----:R-:W-:-:S04]  /*0150*/  IMAD.WIDE.U32 R8, R2, 0x4, R10 ;  /* 0x0000000402087825 */ /* 0x001fc800078e000a */
[C-C-:B------:R-:W-:Y:S01]  /*0160*/  IMAD.WIDE.U32 R20, R0.reuse, 0x4, R10.reuse ;  /* 0x0000000400147825 */ /* 0x140fe200078e000a */
[----:B--2---:R0:W2:Y:S01]  /*0170*/  LDG.E R19, desc[UR4][R8.64] ;  /* 0x0000000408137981 */ /* 0x0040a2000c1e1900 */
[----:B------:R-:W-:Y:S02]  /*0180*/  IADD3 R5, PT, PT, R0, -0x960, RZ ;  /* 0xfffff6a000057810 */ /* 0x000fe40007ffe0ff */
[--C-:B------:R-:W-:Y:S01]  /*0190*/  IMAD.WIDE.U32 R14, R3, 0x4, R10.reuse ;  /* 0x00000004030e7825 */ /* 0x100fe200078e000a */
[----:B------:R-:W2:Y:S01]  /*01a0*/  LDG.E R16, desc[UR4][R20.64+0x960] ;  /* 0x0009600414107981 */ /* 0x000ea2000c1e1900 */
[----:B------:R-:W-:Y:S02]  /*01b0*/  ISETP.NE.OR P0, PT, R6, UR6, P0 ;  /* 0x0000000606007c0c */ /* 0x000fe40008705670 */
[----:B------:R-:W-:Y:S01]  /*01c0*/  IMAD.WIDE.U32 R26, R4, 0x4, R10 ;  /* 0x00000004041a7825 */ /* 0x000fe200078e000a */
[----:B------:R1:W3:Y:S01]  /*01d0*/  LDG.E R23, desc[UR4][R14.64] ;  /* 0x000000040e177981 */ /* 0x0002e2000c1e1900 */
[----:B------:R-:W-:-:S03]  /*01e0*/  IADD3 R6, PT, PT, R0, -0xbb8, RZ ;  /* 0xfffff44800067810 */ /* 0x000fc60007ffe0ff */
[----:B------:R-:W3:Y:S01]  /*01f0*/  LDG.E R28, desc[UR4][R20.64] ;  /* 0x00000004141c7981 */ /* 0x000ee2000c1e1900 */
[--C-:B------:R-:W-:Y:S01]  /*0200*/  IMAD.WIDE.U32 R12, R5, 0x4, R10.reuse ;  /* 0x00000004050c7825 */ /* 0x100fe200078e000a */
[----:B------:R-:W-:Y:S02]  /*0210*/  IADD3 R7, PT, PT, R0, -0xe10, RZ ;  /* 0xfffff1f000077810 */ /* 0x000fe40007ffe0ff */
[----:B------:R-:W4:Y:S01]  /*0220*/  LDG.E R18, desc[UR4][R26.64] ;  /* 0x000000041a127981 */ /* 0x000f22000c1e1900 */
[--C-:B0-----:R-:W-:Y:S01]  /*0230*/  IMAD.WIDE.U32 R8, R6, 0x4, R10.reuse ;  /* 0x0000000406087825 */ /* 0x101fe200078e000a */
[----:B-1----:R-:W0:Y:S02]  /*0240*/  @!P0 LDC.64 R14, c[0x0][0x3f8] ;  /* 0x0000fe00ff0e8b82 */ /* 0x002e240000000a00 */
[----:B------:R-:W4:Y:S01]  /*0250*/  LDG.E R17, desc[UR4][R20.64+0x12c0] ;  /* 0x0012c00414117981 */ /* 0x000f22000c1e1900 */
[----:B------:R-:W-:-:S03]  /*0260*/  IMAD.WIDE.U32 R10, R7, 0x4, R10 ;  /* 0x00000004070a7825 */ /* 0x000fc600078e000a */
[----:B------:R1:W4:Y:S02]  /*0270*/  LDG.E R12, desc[UR4][R12.64] ;  /* 0x000000040c0c7981 */ /* 0x000324000c1e1900 */
[----:B------:R-:W0:Y:S02]  /*0280*/  @!P0 LDC R7, c[0x0][0x3dc] ;  /* 0x0000f700ff078b82 */ /* 0x000e240000000800 */
[----:B------:R-:W4:Y:S04]  /*0290*/  LDG.E R25, desc[UR4][R20.64+0x1c20] ;  /* 0x001c200414197981 */ /* 0x000f28000c1e1900 */
[----:B------:R-:W4:Y:S02]  /*02a0*/  LDG.E R8, desc[UR4][R8.64] ;  /* 0x0000000408087981 */ /* 0x000f24000c1e1900 */
[----:B-1----:R-:W1:Y:S02]  /*02b0*/  LDC R13, c[0x0][0x3d4] ;  /* 0x0000f500ff0d7b82 */ /* 0x002e640000000800 */
[----:B------:R-:W4:Y:S04]  /*02c0*/  LDG.E R27, desc[UR4][R20.64+0x2580] ;  /* 0x00258004141b7981 */ /* 0x000f28000c1e1900 */
[----:B------:R-:W4:Y:S04]  /*02d0*/  LDG.E R10, desc[UR4][R10.64] ;  /* 0x000000040a0a7981 */ /* 0x000f28000c1e1900 */
[----:B------:R-:W4:Y:S01]  /*02e0*/  LDG.E R29, desc[UR4][R20.64+0x2ee0] ;  /* 0x002ee004141d7981 */ /* 0x000f22000c1e1900 */
[----:B0-----:R-:W-:-:S04]  /*02f0*/  @!P0 IMAD.WIDE R14, R7, 0x4, R14 ;  /* 0x00000004070e8825 */ /* 0x001fc800078e020e */
[----:B------:R-:W-:-:S06]  /*0300*/  HFMA2 R7, -RZ, RZ, 0, 0 ;  /* 0x00000000ff077431 */ /* 0x000fcc00000001ff */
[----:B------:R0:W5:Y:S01]  /*0310*/  @!P0 LDG.E R7, desc[UR4][R14.64] ;  /* 0x000000040e078981 */ /* 0x000162000c1e1900 */
[----:B------:R-:W-:Y:S01]  /*0320*/  BSSY.RECONVERGENT B0, `(.L_x_489) ;  /* 0x000001a000007945 */ /* 0x000fe20003800200 */
[----:B--2---:R-:W-:-:S04]  /*0330*/  FADD R16, R16, -R19 ;  /* 0x8000001310107221 */ /* 0x004fc80000000000 */
[----:B------:R-:W-:Y:S01]  /*0340*/  FMUL R16, R16, 0.09693145751953125 ;  /* 0x3dc6840010107820 */ /* 0x000fe20000400000 */
[----:B---3--:R-:W-:-:S04]  /*0350*/  FADD R23, R28, -R23 ;  /* 0x800000171c177221 */ /* 0x008fc80000000000 */
[----:B------:R-:W-:Y:S01]  /*0360*/  FFMA R23, R23, 1.22133636474609375, -R16 ;  /* 0x3f9c54c017177823 */ /* 0x000fe20000000810 */
[----:B----4-:R-:W-:Y:S01]  /*0370*/  FADD R18, R17, -R18 ;  /* 0x8000001211127221 */ /* 0x010fe20000000000 */
[----:B-1----:R-:W1:Y:S03]  /*0380*/  MUFU.RCP R16, R13 ;  /* 0x0000000d00107308 */ /* 0x002e660000001000 */
[----:B------:R-:W-:Y:S01]  /*0390*/  FFMA R18, R18, 0.017447661608457565308, R23 ;  /* 0x3c8eee6612127823 */ /* 0x000fe20000000017 */
[----:B------:R-:W-:-:S04]  /*03a0*/  FADD R25, R25, -R12 ;  /* 0x8000000c19197221 */ /* 0x000fc80000000000 */
[----:B------:R-:W-:Y:S01]  /*03b0*/  FFMA R18, R25, -0.0029672894161194562912, R18 ;  /* 0xbb4276db19127823 */ /* 0x000fe20000000012 */
[----:B------:R-:W-:-:S04]  /*03c0*/  FADD R27, R27, -R8 ;  /* 0x800000081b1b7221 */ /* 0x000fc80000000000 */
[----:B------:R-:W-:Y:S01]  /*03d0*/  FFMA R12, R27, 0.00035900541115552186966, R18 ;  /* 0x39bc38e41b0c7823 */ /* 0x000fe20000000012 */
[----:B------:R-:W-:-:S04]  /*03e0*/  FADD R29, R29, -R10 ;  /* 0x8000000a1d1d7221 */ /* 0x000fc80000000000 */
[----:B------:R-:W-:Y:S01]  /*03f0*/  FFMA R12, R29, -2.1847812604391947389e-05, R12 ;  /* 0xb7b745d21d0c7823 */ /* 0x000fe2000000000c */
[----:B-1----:R-:W-:-:S03]  /*0400*/  FFMA R9, R16, -R13, 1 ;  /* 0x3f80000010097423 */ /* 0x002fc6000000080d */
[----:B------:R-:W1:Y:S01]  /*0410*/  FCHK P0, R12, R13 ;  /* 0x0000000d0c007302 */ /* 0x000e620000000000 */
[----:B------:R-:W-:-:S04]  /*0420*/  FFMA R9, R16, R9, R16 ;  /* 0x0000000910097223 */ /* 0x000fc80000000010 */
[----:B------:R-:W-:-:S04]  /*0430*/  FFMA R8, R12, R9, RZ ;  /* 0x000000090c087223 */ /* 0x000fc800000000ff */
[----:B------:R-:W-:-:S04]  /*0440*/  FFMA R10, R8, -R13, R12 ;  /* 0x8000000d080a7223 */ /* 0x000fc8000000000c */
[----:B------:R-:W-:Y:S01]  /*0450*/  FFMA R8, R9, R10, R8 ;  /* 0x0000000a09087223 */ /* 0x000fe20000000008 */
[----:B01----:R-:W-:Y:S06]  /*0460*/  @!P0 BRA `(.L_x_490) ;  /* 0x0000000000148947 */ /* 0x003fec0003800000 */
[----:B------:R-:W0:Y:S01]  /*0470*/  LDCU UR6, c[0x0][0x3d4] ;  /* 0x00007a80ff0677ac */ /* 0x000e220008000800 */
[----:B------:R-:W-:Y:S02]  /*0480*/  MOV R16, 0x4b0 ;  /* 0x000004b000107802 */ /* 0x000fe40000000f00 */
[----:B0-----:R-:W-:-:S07]  /*0490*/  MOV R23, UR6 ;  /* 0x0000000600177c02 */ /* 0x001fce0008000f00 */
[----:B-----5:R-:W-:Y:S05]  /*04a0*/  CALL.REL.NOINC `($__internal_21_$__cuda_sm3x_div_rn_noftz_f32_slowpath) ;  /* 0x0000000c00d47944 */ /* 0x020fea0003c00000 */
[----:B------:R-:W-:-:S07]  /*04b0*/  MOV R8, R17 ;  /* 0x0000001100087202 */ /* 0x000fce0000000f00 */
.L_x_490:
[----:B------:R-:W-:Y:S05]  /*04c0*/  BSYNC.RECONVERGENT B0 ;  /* 0x0000000000007941 */ /* 0x000fea0003800200 */
.L_x_489:
        /* <DEDUP_REMOVED lines=8> */
[----:B------:R-:W4:Y:S04]  /*0550*/  LDG.E R25, desc[UR4][R20.64+0x10] ;  /* 0x0000100414197981 */ /* 0x000f28000c1e1900 */
[----:B------:R-:W4:Y:S04]  /*0560*/  LDG.E R24, desc[UR4][R20.64+0x14] ;  /* 0x0000140414187981 */ /* 0x000f28000c1e1900 */
[----:B------:R-:W4:Y:S01]  /*0570*/  LDG.E R22, desc[UR4][R20.64+0x18] ;  /* 0x0000180414167981 */ /* 0x000f22000c1e1900 */
[----:B0-----:R-:W-:-:S04]  /*0580*/  IMAD.WIDE.U32 R18, R9, 0x4, R12 ;  /* 0x0000000409127825 */ /* 0x001fc800078e000c */
[--C-:B------:R-:W-:Y:S02]  /*0590*/  IMAD.WIDE.U32 R14, R10, 0x4, R12.reuse ;  /* 0x000000040a0e7825 */ /* 0x100fe400078e000c */
[----:B------:R0:W2:Y:S02]  /*05a0*/  LDG.E R18, desc[UR4][R18.64] ;  /* 0x0000000412127981 */ /* 0x0000a4000c1e1900 */
[----:B------:R-:W-:Y:S02]  /*05b0*/  IMAD.WIDE.U32 R16, R11, 0x4, R12 ;  /* 0x000000040b107825 */ /* 0x000fe400078e000c */
[----:B------:R-:W4:Y:S04]  /*05c0*/  LDG.E R15, desc[UR4][R14.64] ;  /* 0x000000040e0f7981 */ /* 0x000f28000c1e1900 */
[----:B------:R-:W4:Y:S01]  /*05d0*/  LDG.E R16, desc[UR4][R16.64] ;  /* 0x0000000410107981 */ /* 0x000f22000c1e1900 */
[----:B0-----:R-:W-:-:S05]  /*05e0*/  IADD3 R19, PT, PT, R0, -0x4, RZ ;  /* 0xfffffffc00137810 */ /* 0x001fca0007ffe0ff */
[----:B------:R-:W-:-:S04]  /*05f0*/  IMAD.WIDE.U32 R20, R19, 0x4, R12 ;  /* 0x0000000413147825 */ /* 0x000fc800078e000c */
[----:B------:R-:W-:Y:S01]  /*0600*/  IMAD.WIDE.U32 R12, R29, 0x4, R12 ;  /* 0x000000041d0c7825 */ /* 0x000fe200078e000c */
[----:B------:R-:W4:Y:S05]  /*0610*/  LDG.E R17, desc[UR4][R20.64] ;  /* 0x0000000414117981 */ /* 0x000f2a000c1e1900 */
[----:B------:R0:W4:Y:S02]  /*0620*/  LDG.E R12, desc[UR4][R12.64] ;  /* 0x000000040c0c7981 */ /* 0x000124000c1e1900 */
[----:B0-----:R-:W0:Y:S02]  /*0630*/  LDC R13, c[0x0][0x3d8] ;  /* 0x0000f600ff0d7b82 */ /* 0x001e240000000800 */
[----:B0-----:R-:W0:Y:S01]  /*0640*/  MUFU.RCP R14, R13 ;  /* 0x0000000d000e7308 */ /* 0x001e220000001000 */
[----:B------:R-:W-:Y:S01]  /*0650*/  BSSY.RECONVERGENT B0, `(.L_x_491) ;  /* 0x0000019000007945 */ /* 0x000fe20003800200 */
[----:B---3--:R-:W-:Y:S01]  /*0660*/  FADD R27, -R28, R27 ;  /* 0x0000001b1c1b7221 */ /* 0x008fe20000000100 */
[----:B--2---:R-:W-:-:S04]  /*0670*/  FADD R18, R23, -R18 ;  /* 0x8000001217127221 */ /* 0x004fc80000000000 */
[----:B------:R-:W-:Y:S01]  /*0680*/  FMUL R18, R18, 0.09693145751953125 ;  /* 0x3dc6840012127820 */ /* 0x000fe20000400000 */
[----:B----4-:R-:W-:-:S03]  /*0690*/  FADD R15, R26, -R15 ;  /* 0x8000000f1a0f7221 */ /* 0x010fc60000000000 */
[----:B------:R-:W-:Y:S01]  /*06a0*/  FFMA R18, R27, 1.22133636474609375, -R18 ;  /* 0x3f9c54c01b127823 */ /* 0x000fe20000000812 */
[----:B------:R-:W-:-:S03]  /*06b0*/  FADD R16, R25, -R16 ;  /* 0x8000001019107221 */ /* 0x000fc60000000000 */
        /* <DEDUP_REMOVED lines=16> */
[----:B-----5:R-:W-:Y:S05]  /*07c0*/  CALL.REL.NOINC `($__internal_21_$__cuda_sm3x_div_rn_noftz_f32_slowpath) ;  /* 0x0000000c000c7944 */ /* 0x020fea0003c00000 */
[----:B------:R-:W-:-:S07]  /*07d0*/  MOV R18, R17 ;  /* 0x0000001100127202 */ /* 0x000fce0000000f00 */
.L_x_492:
[----:B------:R-:W-:Y:S05]  /*07e0*/  BSYNC.RECONVERGENT B0 ;  /* 0x0000000000007941 */ /* 0x000fea0003800200 */
.L_x_491:
        /* <DEDUP_REMOVED lines=14> */
[----:B------:R-:W-:Y:S02]  /*08d0*/  IMAD.WIDE.U32 R12, R26, 0x4, R12 ;  /* 0x000000041a0c7825 */ /* 0x000fe400078e000c */
[----:B------:R-:W0:Y:S01]  /*08e0*/  LDC R26, c[0x0][0x3d8] ;  /* 0x0000f600ff1a7b82 */ /* 0x000e220000000800 */
[----:B------:R1:W4:Y:S04]  /*08f0*/  LDG.E R22, desc[UR4][R22.64] ;  /* 0x0000000416167981 */ /* 0x000328000c1e1900 */
        /* <DEDUP_REMOVED lines=8> */
[----:B-1----:R-:W-:Y:S01]  /*0980*/  FMUL R23, R16, 0.09693145751953125 ;  /* 0x3dc6840010177820 */ /* 0x002fe20000400000 */
[----:B---3--:R-:W-:-:S04]  /*0990*/  FADD R20, R9, -R20 ;  /* 0x8000001409147221 */ /* 0x008fc80000000000 */
[----:B------:R-:W-:Y:S01]  /*09a0*/  FFMA R20, R20, 1.22133636474609375, -R23 ;  /* 0x3f9c54c014147823 */ /* 0x000fe20000000817 */
[----:B----4-:R-:W-:-:S04]  /*09b0*/  FADD R19, R19, -R10 ;  /* 0x8000000a13137221 */ /* 0x010fc80000000000 */
        /* <DEDUP_REMOVED lines=19> */
.L_x_494:
[----:B------:R-:W-:Y:S05]  /*0af0*/  BSYNC.RECONVERGENT B0 ;  /* 0x0000000000007941 */ /* 0x000fea0003800200 */
.L_x_493:
[----:B------:R-:W0:Y:S01]  /*0b00*/  LDC.64 R12, c[0x0][0x388] ;  /* 0x0000e200ff0c7b82 */ /* 0x000e220000000a00 */
[----:B------:R-:W2:Y:S04]  /*0b10*/  LDG.E R19, desc[UR4][R14.64+0x12c0] ;  /* 0x0012c0040e137981 */ /* 0x000ea8000c1e1900 */
[----:B------:R-:W3:Y:S04]  /*0b20*/  LDG.E R20, desc[UR4][R14.64+0x960] ;  /* 0x000960040e147981 */ /* 0x000ee8000c1e1900 */
[----:B------:R-:W4:Y:S04]  /*0b30*/  LDG.E R21, desc[UR4][R14.64+0x1c20] ;  /* 0x001c20040e157981 */ /* 0x000f28000c1e1900 */
[----:B------:R-:W4:Y:S04]  /*0b40*/  LDG.E R23, desc[UR4][R14.64+0x2580] ;  /* 0x002580040e177981 */ /* 0x000f28000c1e1900 */
[----:B------:R-:W4:Y:S01]  /*0b50*/  LDG.E R22, desc[UR4][R14.64+0x3840] ;  /* 0x003840040e167981 */ /* 0x000f22000c1e1900 */
[----:B0-----:R-:W-:-:S05]  /*0b60*/  IMAD.WIDE.U32 R24, R3, 0x4, R12 ;  /* 0x0000000403187825 */ /* 0x001fca00078e000c */
[----:B------:R-:W2:Y:S01]  /*0b70*/  LDG.E R10, desc[UR4][R24.64] ;  /* 0x00000004180a7981 */ /* 0x000ea2000c1e1900 */
[----:B------:R-:W-:-:S04]  /*0b80*/  IMAD.WIDE.U32 R2, R2, 0x4, R12 ;  /* 0x0000000402027825 */ /* 0x000fc800078e000c */
[--C-:B------:R-:W-:Y:S02]  /*0b90*/  IMAD.WIDE.U32 R16, R4, 0x4, R12.reuse ;  /* 0x0000000404107825 */ /* 0x100fe400078e000c */
[----:B------:R0:W4:Y:S02]  /*0ba0*/  LDG.E R2, desc[UR4][R2.64] ;  /* 0x0000000402027981 */ /* 0x000124000c1e1900 */
[--C-:B------:R-:W-:Y:S02]  /*0bb0*/  IMAD.WIDE.U32 R4, R5, 0x4, R12.reuse ;  /* 0x0000000405047825 */ /* 0x100fe400078e000c */
[----:B------:R-:W4:Y:S02]  /*0bc0*/  LDG.E R16, desc[UR4][R16.64] ;  /* 0x0000000410107981 */ /* 0x000f24000c1e1900 */
[----:B------:R-:W-:Y:S02]  /*0bd0*/  IMAD.WIDE.U32 R12, R6, 0x4, R12 ;  /* 0x00000004060c7825 */ /* 0x000fe400078e000c */
[----:B------:R-:W4:Y:S01]  /*0be0*/  LDG.E R4, desc[UR4][R4.64] ;  /* 0x0000000404047981 */ /* 0x000f22000c1e1900 */
[----:B------:R-:W1:Y:S03]  /*0bf0*/  LDC R6, c[0x0][0x3d4] ;  /* 0x0000f500ff067b82 */ /* 0x000e660000000800 */
[----:B------:R-:W4:Y:S04]  /*0c00*/  LDG.E R25, desc[UR4][R14.64+0x2ee0] ;  /* 0x002ee0040e197981 */ /* 0x000f28000c1e1900 */
[----:B------:R-:W4:Y:S01]  /*0c10*/  LDG.E R13, desc[UR4][R12.64] ;  /* 0x000000040c0d7981 */ /* 0x000f22000c1e1900 */
[----:B------:R-:W-:Y:S01]  /*0c20*/  BSSY.RECONVERGENT B0, `(.L_x_495) ;  /* 0x000001a000007945 */ /* 0x000fe20003800200 */
[----:B---3--:R-:W-:-:S02]  /*0c30*/  FADD R20, -R9, R20 ;  /* 0x0000001409147221 */ /* 0x008fc40000000100 */
[----:B-1----:R-:W1:Y:S01]  /*0c40*/  MUFU.RCP R9, R6 ;  /* 0x0000000600097308 */ /* 0x002e620000001000 */
[----:B--2---:R-:W-:-:S04]  /*0c50*/  FADD R10, R19, -R10 ;  /* 0x8000000a130a7221 */ /* 0x004fc80000000000 */
[----:B0-----:R-:W-:Y:S01]  /*0c60*/  FMUL R3, R10, 0.09693145751953125 ;  /* 0x3dc684000a037820 */ /* 0x001fe20000400000 */
        /* <DEDUP_REMOVED lines=9> */
[----:B-1----:R-:W-:-:S03]  /*0d00*/  FFMA R4, R9, -R6, 1 ;  /* 0x3f80000009047423 */ /* 0x002fc60000000806 */
        /* <DEDUP_REMOVED lines=11> */
.L_x_496:
[----:B------:R-:W-:Y:S05]  /*0dc0*/  BSYNC.RECONVERGENT B0 ;  /* 0x0000000000007941 */ /* 0x000fea0003800200 */
.L_x_495:
[----:B------:R-:W0:Y:S01]  /*0dd0*/  LDC.64 R2, c[0x0][0x400] ;  /* 0x00010000ff027b82 */ /* 0x000e220000000a00 */
[----:B------:R-:W1:Y:S07]  /*0de0*/  LDCU UR6, c[0x0][0x3d0] ;  /* 0x00007a00ff0677ac */ /* 0x000e6e0008000800 */
[----:B------:R-:W2:Y:S08]  /*0df0*/  LDC.64 R12, c[0x0][0x3c0] ;  /* 0x0000f000ff0c7b82 */ /* 0x000eb00000000a00 */
[----:B------:R-:W3:Y:S01]  /*0e00*/  LDC.64 R4, c[0x0][0x408] ;  /* 0x00010200ff047b82 */ /* 0x000ee20000000a00 */
[----:B0-----:R-:W-:-:S07]  /*0e10*/  IMAD.WIDE.U32 R2, R0, 0x4, R2 ;  /* 0x0000000400027825 */ /* 0x001fce00078e0002 */
[----:B------:R-:W0:Y:S01]  /*0e20*/  LDC.64 R14, c[0x0][0x3c8] ;  /* 0x0000f200ff0e7b82 */ /* 0x000e220000000a00 */
[----:B------:R-:W4:Y:S01]  /*0e30*/  LDG.E R6, desc[UR4][R2.64] ;  /* 0x0000000402067981 */ /* 0x000f22000c1e1900 */
[----:B--2---:R-:W-:-:S05]  /*0e40*/  IMAD.WIDE.U32 R12, R0, 0x4, R12 ;  /* 0x00000004000c7825 */ /* 0x004fca00078e000c */
        /* <DEDUP_REMOVED lines=8> */
[----:B------:R-:W2:Y:S04]  /*0ed0*/  LDG.E R6, desc[UR4][R4.64] ;  /* 0x0000000404067981 */ /* 0x000ea8000c1e1900 */
[----:B------:R-:W2:Y:S01]  /*0ee0*/  LDG.E R10, desc[UR4][R20.64] ;  /* 0x00000004140a7981 */ /* 0x000ea2000c1e1900 */
[----:B0-----:R-:W-:Y:S01]  /*0ef0*/  IMAD.WIDE.U32 R14, R0, 0x4, R14 ;  /* 0x00000004000e7825 */ /* 0x001fe200078e000e */
[----:B-1----:R-:W0:Y:S03]  /*0f00*/  LDC.64 R16, c[0x0][0x418] ;  /* 0x00010600ff107b82 */ /* 0x002e260000000a00 */
[----:B--2---:R-:W-:-:S04]  /*0f10*/  FMUL R19, R6, R10 ;  /* 0x0000000a06137220 */ /* 0x004fc80000400000 */
[----:B------:R-:W-:-:S04]  /*0f20*/  FFMA R19, R10, R11, -R19 ;  /* 0x0000000b0a137223 */ /* 0x000fc80000000813 */
[----:B------:R-:W-:-:S05]  /*0f30*/  FFMA R19, R19, UR6, R6 ;  /* 0x0000000613137c23 */ /* 0x000fca0008000006 */
[----:B------:R1:W-:Y:S04]  /*0f40*/  STG.E desc[UR4][R4.64], R19 ;  /* 0x0000001304007986 */ /* 0x0003e8000c101904 */
[----:B------:R2:W3:Y:S04]  /*0f50*/  LDG.E R23, desc[UR4][R20.64] ;  /* 0x0000000414177981 */ /* 0x0004e8000c1e1900 */
[----:B------:R-:W3:Y:S01]  /*0f60*/  LDG.E R6, desc[UR4][R14.64] ;  /* 0x000000040e067981 */ /* 0x000ee2000c1e1900 */
[----:B0-----:R-:W-:Y:S01]  /*0f70*/  IMAD.WIDE.U32 R16, R0, 0x4, R16 ;  /* 0x0000000400107825 */ /* 0x001fe200078e0010 */
[----:B--2---:R-:W0:Y:S03]  /*0f80*/  LDC.64 R20, c[0x0][0x3f0] ;  /* 0x0000fc00ff147b82 */ /* 0x004e260000000a00 */
[----:B---3--:R-:W-:-:S04]  /*0f90*/  FMUL R10, R6, R23 ;  /* 0x00000017060a7220 */ /* 0x008fc80000400000 */
[----:B------:R-:W-:-:S04]  /*0fa0*/  FFMA R23, R23, R18, -R10 ;  /* 0x0000001217177223 */ /* 0x000fc8000000080a */
[----:B------:R-:W-:Y:S02]  /*0fb0*/  FFMA R25, R23, UR6, R6 ;  /* 0x0000000617197c23 */ /* 0x000fe40008000006 */
[----:B------:R-:W2:Y:S03]  /*0fc0*/  LDC.64 R22, c[0x0][0x3e8] ;  /* 0x0000fa00ff167b82 */ /* 0x000ea60000000a00 */
[----:B------:R-:W-:Y:S04]  /*0fd0*/  STG.E desc[UR4][R14.64], R25 ;  /* 0x000000190e007986 */ /* 0x000fe8000c101904 */
[----:B------:R-:W1:Y:S04]  /*0fe0*/  LDG.E R12, desc[UR4][R12.64] ;  /* 0x000000040c0c7981 */ /* 0x000e68000c1e1900 */
[----:B------:R-:W1:Y:S01]  /*0ff0*/  LDG.E R6, desc[UR4][R16.64] ;  /* 0x0000000410067981 */ /* 0x000e62000c1e1900 */
[----:B--2---:R-:W-:-:S04]  /*1000*/  IMAD.WIDE.U32 R22, R0, 0x4, R22 ;  /* 0x0000000400167825 */ /* 0x004fc800078e0016 */
[----:B-1----:R-:W-:-:S04]  /*1010*/  FMUL R19, R6, R12 ;  /* 0x0000000c06137220 */ /* 0x002fc80000400000 */
[----:B------:R-:W-:Y:S02]  /*1020*/  FFMA R19, R12, R9, -R19 ;  /* 0x000000090c137223 */ /* 0x000fe40000000813 */
[----:B------:R-:W1:Y:S02]  /*1030*/  LDC.64 R12, c[0x0][0x390] ;  /* 0x0000e400ff0c7b82 */ /* 0x000e640000000a00 */
[----:B------:R-:W-:-:S05]  /*1040*/  FFMA R19, R19, UR6, R6 ;  /* 0x0000000613137c23 */ /* 0x000fca0008000006 */
[----:B------:R2:W-:Y:S04]  /*1050*/  STG.E desc[UR4][R16.64], R19 ;  /* 0x0000001310007986 */ /* 0x0005e8000c101904 */
[----:B------:R-:W3:Y:S04]  /*1060*/  LDG.E R27, desc[UR4][R2.64] ;  /* 0x00000004021b7981 */ /* 0x000ee8000c1e1900 */
[----:B------:R-:W4:Y:S04]  /*1070*/  LDG.E R29, desc[UR4][R4.64] ;  /* 0x00000004041d7981 */ /* 0x000f28000c1e1900 */
[----:B------:R-:W2:Y:S01]  /*1080*/  LDG.E R22, desc[UR4][R22.64] ;  /* 0x0000000416167981 */ /* 0x000ea2000c1e1900 */
[----:B------:R-:W-:Y:S01]  /*1090*/  FADD R6, R11, R8 ;  /* 0x000000080b067221 */ /* 0x000fe20000000000 */
[----:B-1----:R-:W-:-:S04]  /*10a0*/  IMAD.WIDE.U32 R12, R0, 0x4, R12 ;  /* 0x00000004000c7825 */ /* 0x002fc800078e000c */
[----:B0-----:R-:W-:-:S04]  /*10b0*/  IMAD.WIDE.U32 R20, R0, 0x4, R20 ;  /* 0x0000000400147825 */ /* 0x001fc800078e0014 */
[----:B---3--:R-:W-:-:S04]  /*10c0*/  FADD R6, R6, -R27 ;  /* 0x8000001b06067221 */ /* 0x008fc80000000000 */
[----:B----4-:R-:W-:Y:S01]  /*10d0*/  FADD R29, R6, -R29 ;  /* 0x8000001d061d7221 */ /* 0x010fe20000000000 */
[----:B--2---:R-:W-:Y:S02]  /*10e0*/  FMUL R6, R22, R22 ;  /* 0x0000001616067220 */ /* 0x004fe40000400000 */
[----:B------:R-:W0:Y:S02]  /*10f0*/  LDC.64 R22, c[0x0][0x398] ;  /* 0x0000e600ff167b82 */ /* 0x000e240000000a00 */
[----:B------:R-:W-:-:S05]  /*1100*/  FMUL R29, R6, R29 ;  /* 0x0000001d061d7220 */ /* 0x000fca0000400000 */
[----:B------:R-:W-:Y:S04]  /*1110*/  STG.E desc[UR4][R12.64], R29 ;  /* 0x0000001d0c007986 */ /* 0x000fe8000c101904 */
[----:B------:R-:W2:Y:S04]  /*1120*/  LDG.E R19, desc[UR4][R14.64] ;  /* 0x000000040e137981 */ /* 0x000ea8000c1e1900 */
[----:B------:R-:W3:Y:S04]  /*1130*/  LDG.E R6, desc[UR4][R20.64] ;  /* 0x0000000414067981 */ /* 0x000ee8000c1e1900 */
[----:B------:R-:W4:Y:S01]  /*1140*/  LDG.E R25, desc[UR4][R16.64] ;  /* 0x0000000410197981 */ /* 0x000f22000c1e1900 */
[----:B------:R-:W-:Y:S01]  /*1150*/  FADD R10, -R9, R18 ;  /* 0x00000012090a7221 */ /* 0x000fe20000000100 */
[----:B0-----:R-:W-:-:S04]  /*1160*/  IMAD.WIDE.U32 R22, R0, 0x4, R22 ;  /* 0x0000000400167825 */ /* 0x001fc800078e0016 */
[----:B--2---:R-:W-:Y:S01]  /*1170*/  FADD R10, R10, -R19 ;  /* 0x800000130a0a7221 */ /* 0x004fe20000000000 */
[----:B---3--:R-:W-:-:S03]  /*1180*/  FMUL R6, R6, R6 ;  /* 0x0000000606067220 */ /* 0x008fc60000400000 */
[----:B----4-:R-:W-:-:S04]  /*1190*/  FADD R25, R10, R25 ;  /* 0x000000190a197221 */ /* 0x010fc80000000000 */
        /* <DEDUP_REMOVED lines=13> */
[----:B--2---:R-:W-:Y:S01]  /*1270*/  FADD R17, -R4, R11 ;  /* 0x0000000b04117221 */ /* 0x004fe20000000100 */
[----:B---3--:R-:W-:Y:S01]  /*1280*/  FMUL R6, R6, R6 ;  /* 0x0000000606067220 */ /* 0x008fe20000400000 */
[----:B-1----:R-:W-:-:S04]  /*1290*/  IMAD.WIDE.U32 R10, R0, 0x4, R22 ;  /* 0x00000004000a7825 */ /* 0x002fc800078e0016 */
        /* <DEDUP_REMOVED lines=16> */
[----:B------:R-:W-:-:S05]  /*13a0*/  FMUL R15, R6, R15 ;  /* 0x0000000f060f7220 */ /* 0x000fca0000400000 */
[----:B------:R-:W-:Y:S04]  /*13b0*/  STG.E desc[UR4][R8.64], R15 ;  /* 0x0000000f08007986 */ /* 0x000fe8000c101904 */
[----:B------:R-:W2:Y:S02]  /*13c0*/  LDG.E R0, desc[UR4][R12.64] ;  /* 0x000000040c007981 */ /* 0x000ea4000c1e1900 */
[----:B--2--5:R-:W-:-:S05]  /*13d0*/  FADD R7, R0, R7 ;  /* 0x0000000700077221 */ /* 0x024fca0000000000 */
[----:B------:R-:W-:Y:S01]  /*13e0*/  STG.E desc[UR4][R12.64], R7 ;  /* 0x000000070c007986 */ /* 0x000fe2000c101904 */
[----:B------:R-:W-:Y:S05]  /*13f0*/  EXIT ;  /* 0x000000000000794d */ /* 0x000fea0003800000 */
        .weak           $__internal_21_$__cuda_sm3x_div_rn_noftz_f32_slowpath
        .type           $__internal_21_$__cuda_sm3x_div_rn_noftz_f32_slowpath,@function
        .size           $__internal_21_$__cuda_sm3x_div_rn_noftz_f32_slowpath,(.L_x_578 - $__internal_21_$__cuda_sm3x_div_rn_noftz_f32_slowpath)
$__internal_21_$__cuda_sm3x_div_rn_noftz_f32_slowpath:
        /* <DEDUP_REMOVED lines=36> */
.L_x_498:
        /* <DEDUP_REMOVED lines=51> */
.L_x_505:
[----:B------:R-:W-:-:S04]  /*1970*/  LOP3.LUT R12, R12, 0x80000000, RZ, 0xc0, !PT ;  /* 0x800000000c0c7812 */ /* 0x000fc800078ec0ff */
[----:B------:R-:W-:Y:S01]  /*1980*/  LOP3.LUT R12, R12, 0x7f800000, RZ, 0xfc, !PT ;  /* 0x7f8000000c0c7812 */ /* 0x000fe200078efcff */
[----:B------:R-:W-:Y:S06]  /*1990*/  BRA `(.L_x_506) ;  /* 0x0000000000047947 */ /* 0x000fec0003800000 */
.L_x_504:
[----:B------:R-:W-:-:S07]  /*19a0*/  LEA R12, R17, R12, 0x17 ;  /* 0x0000000c110c7211 */ /* 0x000fce00078eb8ff */
.L_x_506:
[----:B------:R-:W-:Y:S05]  /*19b0*/  BSYNC.RECONVERGENT B2 ;  /* 0x0000000000027941 */ /* 0x000fea0003800200 */
.L_x_503:
[----:B------:R-:W-:Y:S05]  /*19c0*/  BRA `(.L_x_507) ;  /* 0x0000000000207947 */ /* 0x000fea0003800000 */
.L_x_502:
[----:B------:R-:W-:-:S04]  /*19d0*/  LOP3.LUT R12, R23, 0x80000000, R12, 0x48, !PT ;  /* 0x80000000170c7812 */ /* 0x000fc800078e480c */
[----:B------:R-:W-:Y:S01]  /*19e0*/  LOP3.LUT R12, R12, 0x7f800000, RZ, 0xfc, !PT ;  /* 0x7f8000000c0c7812 */ /* 0x000fe200078efcff */
[----:B------:R-:W-:Y:S06]  /*19f0*/  BRA `(.L_x_507) ;  /* 0x0000000000147947 */ /* 0x000fec0003800000 */
.L_x_501:
[----:B------:R-:W-:Y:S01]  /*1a00*/  LOP3.LUT R12, R23, 0x80000000, R12, 0x48, !PT ;  /* 0x80000000170c7812 */ /* 0x000fe200078e480c */
[----:B------:R-:W-:Y:S06]  /*1a10*/  BRA `(.L_x_507) ;  /* 0x00000000000c7947 */ /* 0x000fec0003800000 */
.L_x_500:
[----:B------:R-:W0:Y:S01]  /*1a20*/  MUFU.RSQ R12, -QNAN ;  /* 0xffc00000000c7908 */ /* 0x000e220000001400 */
[----:B------:R-:W-:Y:S05]  /*1a30*/  BRA `(.L_x_507) ;  /* 0x0000000000047947 */ /* 0x000fea0003800000 */
.L_x_499:
[----:B------:R-:W-:-:S07]  /*1a40*/  FADD.FTZ R12, R12, R23 ;  /* 0x000000170c0c7221 */ /* 0x000fce0000010000 */
.L_x_507:
[----:B------:R-:W-:Y:S05]  /*1a50*/  BSYNC.RECONVERGENT B1 ;  /* 0x0000000000017941 */ /* 0x000fea0003800200 */
.L_x_497:
[----:B------:R-:W-:Y:S01]  /*1a60*/  HFMA2 R13, -RZ, RZ, 0, 0 ;  /* 0x00000000ff0d7431 */ /* 0x000fe200000001ff */
[----:B0-----:R-:W-:Y:S02]  /*1a70*/  MOV R17, R12 ;  /* 0x0000000c00117202 */ /* 0x001fe40000000f00 */
[----:B------:R-:W-:-:S04]  /*1a80*/  MOV R12, R16 ;  /* 0x00000010000c7202 */ /* 0x000fc80000000f00 */
[----:B------:R-:W-:Y:S05]  /*1a90*/  RET.REL.NODEC R12 `(_Z9forward_sPfS_S_S_S_S_S_S_S_S_fffiiiS_S_S_S_S_S_S_) ;  /* 0xffffffe40c587950 */ /* 0x000fea0003c3ffff */
.L_x_508:
        /* <DEDUP_REMOVED lines=14> */
.L_x_578:


//--------------------- .text._Z9forward_uPfS_S_S_S_S_S_S_S_S_S_S_S_S_ffffS_S_iS_S_S_S_S_S_S_S_S_S_S_S_S_S_S_S_ --------------------------
	.section	.text._Z9forward_uPfS_S_S_S_S_S_S_S_S_S_S_S_S_ffffS_S_iS_S_S_S_S_S_S_S_S_S_S_S_S_S_S_S_,"ax",@progbits
	.align	128
        .global         _Z9forward_uPfS_S_S_S_S_S_S_S_S_S_S_S_S_ffffS_S_iS_S_S_S_S_S_S_S_S_S_S_S_S_S_S_S_
        .type           _Z9forward_uPfS_S_S_S_S_S_S_S_S_S_S_S_S_ffffS_S_iS_S_S_S_S_S_S_S_S_S_S_S_S_S_S_S_,@function
        .size           _Z9forward_uPfS_S_S_S_S_S_S_S_S_S_S_S_S_ffffS_S_iS_S_S_S_S_S_S_S_S_S_S_S_S_S_S_S_,(.L_x_579 - _Z9forward_uPfS_S_S_S_S_S_S_S_S_S_S_S_S_ffffS_S_iS_S_S_S_S_S_S_S_S_S_S_S_S_S_S_S_)
        .other          _Z9forward_uPfS_S_S_S_S_S_S_S_S_S_S_S_S_ffffS_S_iS_S_S_S_S_S_S_S_S_S_S_S_S_S_S_S_,@"STO_CUDA_ENTRY STV_DEFAULT"
_Z9forward_uPfS_S_S_S_S_S_S_S_S_S_S_S_S_ffffS_S_iS_S_S_S_S_S_S_S_S_S_S_S_S_S_S_S_:
.text._Z9forward_uPfS_S_S_S_S_S_S_S_S_S_S_S_S_ffffS_S_iS_S_S_S_S_S_S_S_S_S_S_S_S_S_S_S_:
        /* <DEDUP_REMOVED lines=37> */
[----:B------:R1:W5:Y:S04]  /*0250*/  LDG.E R10, desc[UR4][R10.64] ;  /* 0x000000040a0a7981 */ /* 0x000368000c1e1900 */
[----:B------:R-:W5:Y:S04]  /*0260*/  LDG.E R25, desc[UR4][R14.64+0x2ee0] ;  /* 0x002ee0040e197981 */ /* 0x000f68000c1e1900 */
[----:B------:R-:W5:Y:S04]  /*0270*/  LDG.E R9, desc[UR4][R8.64] ;  /* 0x0000000408097981 */ /* 0x000f68000c1e1900 */
        /* <DEDUP_REMOVED lines=25> */
[----:B------:R-:W-:Y:S05]  /*0410*/  CALL.REL.NOINC `($__internal_22_$__cuda_sm3x_div_rn_noftz_f32_slowpath) ;  /* 0x00000020006c7944 */ /* 0x000fea0003c00000 */
[----:B------:R-:W-:-:S07]  /*0420*/  MOV R8, R20 ;  /* 0x0000001400087202 */ /* 0x000fce0000000f00 */
.L_x_512:
[----:B------:R-:W-:Y:S05]  /*0430*/  BSYNC.RECONVERGENT B1 ;  /* 0x0000000000017941 */ /* 0x000fea0003800200 */
.L_x_511:
        /* <DEDUP_REMOVED lines=20> */
[----:B0-----:R-:W0:Y:S03]  /*0580*/  LDC R25, c[0x0][0x3f8] ;  /* 0x0000fe00ff197b82 */ /* 0x001e260000000800 */
        /* <DEDUP_REMOVED lines=8> */
[----:B0-----:R-:W0:Y:S03]  /*0610*/  MUFU.RCP R26, R25 ;  /* 0x00000019001a7308 */ /* 0x001e260000001000 */
[----:B------:R-:W-:Y:S01]  /*0620*/  FFMA R18, R29, 0.017447661608457565308, R18 ;  /* 0x3c8eee661d127823 */ /* 0x000fe20000000012 */
[----:B-----5:R-:W-:-:S04]  /*0630*/  FADD R31, R31, -R22 ;  /* 0x800000161f1f7221 */ /* 0x020fc80000000000 */
        /* <DEDUP_REMOVED lines=17> */
.L_x_514:
[----:B------:R-:W-:Y:S05]  /*0750*/  BSYNC.RECONVERGENT B1 ;  /* 0x0000000000017941 */ /* 0x000fea0003800200 */
.L_x_513:
        /* <DEDUP_REMOVED lines=48> */
.L_x_516:
[----:B------:R-:W-:Y:S05]  /*0a60*/  BSYNC.RECONVERGENT B1 ;  /* 0x0000000000017941 */ /* 0x000fea0003800200 */
.L_x_515:
[----:B------:R-:W0:Y:S01]  /*0a70*/  LDC.64 R16, c[0x0][0x3b8] ;  /* 0x0000ee00ff107b82 */ /* 0x000e220000000a00 */
[----:B------:R-:W2:Y:S01]  /*0a80*/  LDG.E R33, desc[UR4][R18.64+0x4] ;  /* 0x0000040412217981 */ /* 0x000ea2000c1e1900 */
[----:B------:R-:W-:-:S03]  /*0a90*/  IADD3 R29, PT, PT, R2, -0x6, RZ ;  /* 0xfffffffa021d7810 */ /* 0x000fc60007ffe0ff */
[----:B------:R-:W3:Y:S04]  /*0aa0*/  LDG.E R35, desc[UR4][R18.64+0x8] ;  /* 0x0000080412237981 */ /* 0x000ee8000c1e1900 */
[----:B------:R-:W4:Y:S01]  /*0ab0*/  LDG.E R37, desc[UR4][R18.64+0xc] ;  /* 0x00000c0412257981 */ /* 0x000f22000c1e1900 */
[----:B0-----:R-:W-:-:S04]  /*0ac0*/  IMAD.WIDE.U32 R26, R10, 0x4, R16 ;  /* 0x000000040a1a7825 */ /* 0x001fc800078e0010 */
[--C-:B------:R-:W-:Y:S02]  /*0ad0*/  IMAD.WIDE.U32 R30, R9, 0x4, R16.reuse ;  /* 0x00000004091e7825 */ /* 0x100fe400078e0010 */
[----:B------:R-:W2:Y:S02]  /*0ae0*/  LDG.E R26, desc[UR4][R26.64] ;  /* 0x000000041a1a7981 */ /* 0x000ea4000c1e1900 */
[--C-:B------:R-:W-:Y:S02]  /*0af0*/  IMAD.WIDE.U32 R24, R11, 0x4, R16.reuse ;  /* 0x000000040b187825 */ /* 0x100fe400078e0010 */
[----:B------:R-:W5:Y:S02]  /*0b00*/  LDG.E R31, desc[UR4][R30.64] ;  /* 0x000000041e1f7981 */ /* 0x000f64000c1e1900 */
[--C-:B------:R-:W-:Y:S02]  /*0b10*/  IMAD.WIDE.U32 R22, R12, 0x4, R16.reuse ;  /* 0x000000040c167825 */ /* 0x100fe400078e0010 */
[----:B------:R0:W3:Y:S02]  /*0b20*/  LDG.E R24, desc[UR4][R24.64] ;  /* 0x0000000418187981 */ /* 0x0000e4000c1e1900 */
[----:B------:R-:W-:-:S02]  /*0b30*/  IMAD.WIDE.U32 R20, R13, 0x4, R16 ;  /* 0x000000040d147825 */ /* 0x000fc400078e0010 */
[----:B------:R-:W4:Y:S02]  /*0b40*/  LDG.E R22, desc[UR4][R22.64] ;  /* 0x0000000416167981 */ /* 0x000f24000c1e1900 */
[----:B------:R-:W-:Y:S02]  /*0b50*/  IMAD.WIDE.U32 R16, R29, 0x4, R16 ;  /* 0x000000041d107825 */ /* 0x000fe400078e0010 */
[----:B------:R-:W4:Y:S01]  /*0b60*/  LDG.E R20, desc[UR4][R20.64] ;  /* 0x0000000414147981 */ /* 0x000f22000c1e1900 */
[----:B0-----:R-:W0:Y:S03]  /*0b70*/  LDC R25, c[0x0][0x3f8] ;  /* 0x0000fe00ff197b82 */ /* 0x001e260000000800 */
[----:B------:R-:W4:Y:S04]  /*0b80*/  LDG.E R27, desc[UR4][R18.64+0x10] ;  /* 0x00001004121b7981 */ /* 0x000f28000c1e1900 */
[----:B------:R-:W4:Y:S04]  /*0b90*/  LDG.E R30, desc[UR4][R18.64+0x14] ;  /* 0x00001404121e7981 */ /* 0x000f28000c1e1900 */
[----:B------:R-:W4:Y:S01]  /*0ba0*/  LDG.E R17, desc[UR4][R16.64] ;  /* 0x0000000410117981 */ /* 0x000f22000c1e1900 */
[----:B------:R-:W-:Y:S01]  /*0bb0*/  BSSY.RECONVERGENT B1, `(.L_x_517) ;  /* 0x000001a000017945 */ /* 0x000fe20003800200 */
[----:B--2---:R-:W-:Y:S01]  /*0bc0*/  FADD R26, R33, -R26 ;  /* 0x8000001a211a7221 */ /* 0x004fe20000000000 */
[----:B-----5:R-:W-:-:S03]  /*0bd0*/  FADD R31, R32, -R31 ;  /* 0x8000001f201f7221 */ /* 0x020fc60000000000 */
[----:B------:R-:W-:Y:S01]  /*0be0*/  FMUL R32, R26, 0.09693145751953125 ;  /* 0x3dc684001a207820 */ /* 0x000fe20000400000 */
[----:B---3--:R-:W-:-:S03]  /*0bf0*/  FADD R24, R35, -R24 ;  /* 0x8000001823187221 */ /* 0x008fc60000000000 */
[----:B------:R-:W-:Y:S01]  /*0c00*/  FFMA R31, R31, 1.22133636474609375, -R32 ;  /* 0x3f9c54c01f1f7823 */ /* 0x000fe20000000820 */
[----:B0-----:R-:W0:Y:S01]  /*0c10*/  MUFU.RCP R26, R25 ;  /* 0x00000019001a7308 */ /* 0x001e220000001000 */
[----:B----4-:R-:W-:Y:S02]  /*0c20*/  FADD R37, R37, -R22 ;  /* 0x8000001625257221 */ /* 0x010fe40000000000 */
[----:B------:R-:W-:-:S04]  /*0c30*/  FFMA R24, R24, 0.017447661608457565308, R31 ;  /* 0x3c8eee6618187823 */ /* 0x000fc8000000001f */
        /* <DEDUP_REMOVED lines=17> */
.L_x_518:
[----:B------:R-:W-:Y:S05]  /*0d50*/  BSYNC.RECONVERGENT B1 ;  /* 0x0000000000017941 */ /* 0x000fea0003800200 */
.L_x_517:
        /* <DEDUP_REMOVED lines=22> */
[----:B0-----:R-:W-:Y:S01]  /*0ec0*/  FMUL R19, R26, 0.09693145751953125 ;  /* 0x3dc684001a137820 */ /* 0x001fe20000400000 */
[----:B---3--:R-:W-:Y:S02]  /*0ed0*/  FADD R32, R31, -R32 ;  /* 0x800000201f207221 */ /* 0x008fe40000000000 */
[----:B-1----:R-:W0:Y:S02]  /*0ee0*/  MUFU.RCP R31, R34 ;  /* 0x00000022001f7308 */ /* 0x002e240000001000 */
[----:B------:R-:W-:Y:S01]  /*0ef0*/  FFMA R19, R32, 1.22133636474609375, -R19 ;  /* 0x3f9c54c020137823 */ /* 0x000fe20000000813 */
[----:B----4-:R-:W-:-:S04]  /*0f00*/  FADD R18, R35, -R18 ;  /* 0x8000001223127221 */ /* 0x010fc80000000000 */
[----:B------:R-:W-:Y:S01]  /*0f10*/  FFMA R18, R18, 0.017447661608457565308, R19 ;  /* 0x3c8eee6612127823 */ /* 0x000fe20000000013 */
[----:B-----5:R-:W-:Y:S01]  /*0f20*/  FADD R37, R37, -R20 ;  /* 0x8000001425257221 */ /* 0x020fe20000000000 */
[----:B0-----:R-:W-:-:S03]  /*0f30*/  FFMA R20, R31, -R34, 1 ;  /* 0x3f8000001f147423 */ /* 0x001fc60000000822 */
[----:B------:R-:W-:Y:S01]  /*0f40*/  FFMA R18, R37, -0.0029672894161194562912, R18 ;  /* 0xbb4276db25127823 */ /* 0x000fe20000000012 */
[----:B------:R-:W-:Y:S01]  /*0f50*/  FFMA R31, R31, R20, R31 ;  /* 0x000000141f1f7223 */ /* 0x000fe2000000001f */
        /* <DEDUP_REMOVED lines=14> */
.L_x_520:
[----:B------:R-:W-:Y:S05]  /*1040*/  BSYNC.RECONVERGENT B1 ;  /* 0x0000000000017941 */ /* 0x000fea0003800200 */
.L_x_519:
        /* <DEDUP_REMOVED lines=11> */
[----:B------:R1:W4:Y:S02]  /*1100*/  LDG.E R24, desc[UR4][R24.64] ;  /* 0x0000000418187981 */ /* 0x000324000c1e1900 */
[----:B------:R-:W-:Y:S01]  /*1110*/  IMAD.WIDE.U32 R18, R7, 0x4, R18 ;  /* 0x0000000407127825 */ /* 0x000fe200078e0012 */
[----:B0-----:R-:W0:Y:S01]  /*1120*/  LDC R22, c[0x0][0x3f4] ;  /* 0x0000fd00ff167b82 */ /* 0x001e220000000800 */
[----:B------:R-:W4:Y:S04]  /*1130*/  LDG.E R37, desc[UR4][R16.64+0x12c0] ;  /* 0x0012c00410257981 */ /* 0x000f28000c1e1900 */
        /* <DEDUP_REMOVED lines=32> */
.L_x_522:
[----:B------:R-:W-:Y:S05]  /*1340*/  BSYNC.RECONVERGENT B1 ;  /* 0x0000000000017941 */ /* 0x000fea0003800200 */
.L_x_521:
        /* <DEDUP_REMOVED lines=47> */
.L_x_524:
[----:B------:R-:W-:Y:S05]  /*1640*/  BSYNC.RECONVERGENT B1 ;  /* 0x0000000000017941 */ /* 0x000fea0003800200 */
.L_x_523:
[----:B------:R-:W0:Y:S02]  /*1650*/  LDC.64 R10, c[0x0][0x3c8] ;  /* 0x0000f200ff0a7b82 */ /* 0x000e240000000a00 */
[----:B0-----:R-:W-:-:S04]  /*1660*/  IMAD.WIDE.U32 R26, R3, 0x4, R10 ;  /* 0x00000004031a7825 */ /* 0x001fc800078e000a */
[--C-:B------:R-:W-:Y:S01]  /*1670*/  IMAD.WIDE.U32 R12, R2, 0x4, R10.reuse ;  /* 0x00000004020c7825 */ /* 0x100fe200078e000a */
[----:B------:R-:W2:Y:S04]  /*1680*/  LDG.E R3, desc[UR4][R26.64] ;  /* 0x000000041a037981 */ /* 0x000ea8000c1e1900 */
[----:B------:R-:W2:Y:S01]  /*1690*/  LDG.E R22, desc[UR4][R12.64+0x12c0] ;  /* 0x0012c0040c167981 */ /* 0x000ea2000c1e1900 */
[----:B------:R-:W-:-:S03]  /*16a0*/  IMAD.WIDE.U32 R16, R4, 0x4, R10 ;  /* 0x0000000404107825 */ /* 0x000fc600078e000a */
[----:B------:R-:W3:Y:S01]  /*16b0*/  LDG.E R23, desc[UR4][R12.64+0x960] ;  /* 0x000960040c177981 */ /* 0x000ee2000c1e1900 */
[----:B------:R-:W-:-:S03]  /*16c0*/  IMAD.WIDE.U32 R4, R5, 0x4, R10 ;  /* 0x0000000405047825 */ /* 0x000fc600078e000a */
[----:B------:R-:W3:Y:S01]  /*16d0*/  LDG.E R20, desc[UR4][R12.64] ;  /* 0x000000040c147981 */ /* 0x000ee2000c1e1900 */
[--C-:B------:R-:W-:Y:S02]  /*16e0*/  IMAD.WIDE.U32 R18, R6, 0x4, R10.reuse ;  /* 0x0000000406127825 */ /* 0x100fe400078e000a */
[----:B------:R-:W0:Y:S01]  /*16f0*/  LDC R6, c[0x0][0x3f4] ;  /* 0x0000fd00ff067b82 */ /* 0x000e220000000800 */
        /* <DEDUP_REMOVED lines=35> */
.L_x_526:
[----:B------:R-:W-:Y:S05]  /*1930*/  BSYNC.RECONVERGENT B1 ;  /* 0x0000000000017941 */ /* 0x000fea0003800200 */
.L_x_525:
        /* <DEDUP_REMOVED lines=13> */
[----:B------:R-:W1:Y:S01]  /*1a10*/  LDC.64 R32, c[0x0][0x480] ;  /* 0x00012000ff207b82 */ /* 0x000e620000000a00 */
[----:B---3--:R-:W-:-:S04]  /*1a20*/  FMUL R6, R4, R5 ;  /* 0x0000000504067220 */ /* 0x008fc80000400000 */
[----:B------:R-:W-:-:S04]  /*1a30*/  FFMA R5, R5, R9, -R6 ;  /* 0x0000000905057223 */ /* 0x000fc80000000806 */
[----:B--2---:R-:W-:-:S05]  /*1a40*/  FFMA R5, R5, R29, R4 ;  /* 0x0000001d05057223 */ /* 0x004fca0000000004 */
[----:B------:R2:W-:Y:S04]  /*1a50*/  STG.E desc[UR4][R10.64], R5 ;  /* 0x000000050a007986 */ /* 0x0005e8000c101904 */
[----:B------:R-:W3:Y:S04]  /*1a60*/  LDG.E R4, desc[UR4][R22.64] ;  /* 0x0000000416047981 */ /* 0x000ee8000c1e1900 */
[----:B------:R-:W3:Y:S01]  /*1a70*/  LDG.E R6, desc[UR4][R26.64] ;  /* 0x000000041a067981 */ /* 0x000ee2000c1e1900 */
[----:B----4-:R-:W-:-:S04]  /*1a80*/  IMAD.WIDE.U32 R18, R2, 0x4, R18 ;  /* 0x0000000402127825 */ /* 0x010fc800078e0012 */
[----:B---3--:R-:W-:-:S04]  /*1a90*/  FMUL R7, R4, R6 ;  /* 0x0000000604077220 */ /* 0x008fc80000400000 */
[----:B------:R-:W-:-:S04]  /*1aa0*/  FFMA R7, R6, R3, -R7 ;  /* 0x0000000306077223 */ /* 0x000fc80000000807 */
[----:B------:R-:W-:Y:S02]  /*1ab0*/  FFMA R17, R7, R29, R4 ;  /* 0x0000001d07117223 */ /* 0x000fe40000000004 */
[----:B------:R-:W3:Y:S03]  /*1ac0*/  LDC.64 R6, c[0x0][0x470] ;  /* 0x00011c00ff067b82 */ /* 0x000ee60000000a00 */
[----:B------:R4:W-:Y:S04]  /*1ad0*/  STG.E desc[UR4][R22.64], R17 ;  /* 0x0000001116007986 */ /* 0x0009e8000c101904 */
[----:B------:R-:W2:Y:S04]  /*1ae0*/  LDG.E R16, desc[UR4][R26.64] ;  /* 0x000000041a107981 */ /* 0x000ea8000c1e1900 */
[----:B------:R-:W2:Y:S01]  /*1af0*/  LDG.E R4, desc[UR4][R18.64] ;  /* 0x0000000412047981 */ /* 0x000ea2000c1e1900 */
[----:B---3--:R-:W-:-:S04]  /*1b00*/  IMAD.WIDE.U32 R6, R2, 0x4, R6 ;  /* 0x0000000402067825 */ /* 0x008fc800078e0006 */
[----:B--2---:R-:W-:-:S04]  /*1b10*/  FMUL R5, R4, R16 ;  /* 0x0000001004057220 */ /* 0x004fc80000400000 */
[----:B------:R-:W-:-:S04]  /*1b20*/  FFMA R5, R16, R15, -R5 ;  /* 0x0000000f10057223 */ /* 0x000fc80000000805 */
[----:B------:R-:W-:-:S05]  /*1b30*/  FFMA R5, R5, R29, R4 ;  /* 0x0000001d05057223 */ /* 0x000fca0000000004 */
[----:B------:R2:W-:Y:S04]  /*1b40*/  STG.E desc[UR4][R18.64], R5 ;  /* 0x0000000512007986 */ /* 0x0005e8000c101904 */
[----:B------:R-:W4:Y:S04]  /*1b50*/  LDG.E R16, desc[UR4][R12.64] ;  /* 0x000000040c107981 */ /* 0x000f28000c1e1900 */
[----:B------:R-:W4:Y:S01]  /*1b60*/  LDG.E R4, desc[UR4][R6.64] ;  /* 0x0000000406047981 */ /* 0x000f22000c1e1900 */
[----:B0-----:R-:W-:-:S04]  /*1b70*/  IMAD.WIDE.U32 R24, R2, 0x4, R24 ;  /* 0x0000000402187825 */ /* 0x001fc800078e0018 */
[----:B----4-:R-:W-:-:S04]  /*1b80*/  FMUL R17, R4, R16 ;  /* 0x0000001004117220 */ /* 0x010fc80000400000 */
[----:B------:R-:W-:-:S04]  /*1b90*/  FFMA R17, R16, R31, -R17 ;  /* 0x0000001f10117223 */ /* 0x000fc80000000811 */
[----:B------:R-:W-:-:S05]  /*1ba0*/  FFMA R17, R17, R29, R4 ;  /* 0x0000001d11117223 */ /* 0x000fca0000000004 */
[----:B------:R-:W-:Y:S04]  /*1bb0*/  STG.E desc[UR4][R6.64], R17 ;  /* 0x0000001106007986 */ /* 0x000fe8000c101904 */
[----:B------:R-:W3:Y:S04]  /*1bc0*/  LDG.E R21, desc[UR4][R26.64] ;  /* 0x000000041a157981 */ /* 0x000ee8000c1e1900 */
[----:B------:R-:W3:Y:S01]  /*1bd0*/  LDG.E R4, desc[UR4][R24.64] ;  /* 0x0000000418047981 */ /* 0x000ee2000c1e1900 */
[----:B-1----:R-:W-:-:S04]  /*1be0*/  IMAD.WIDE.U32 R32, R2, 0x4, R32 ;  /* 0x0000000402207825 */ /* 0x002fc800078e0020 */
[----:B---3--:R-:W-:-:S04]  /*1bf0*/  FMUL R16, R4, R21 ;  /* 0x0000001504107220 */ /* 0x008fc80000400000 */
[----:B------:R-:W-:-:S04]  /*1c00*/  FFMA R21, R21, R8, -R16 ;  /* 0x0000000815157223 */ /* 0x000fc80000000810 */
[----:B--2---:R-:W-:Y:S02]  /*1c10*/  FFMA R5, R21, R29, R4 ;  /* 0x0000001d15057223 */ /* 0x004fe40000000004 */
[----:B------:R-:W0:Y:S03]  /*1c20*/  LDC.64 R20, c[0x0][0x488] ;  /* 0x00012200ff147b82 */ /* 0x000e260000000a00 */
[----:B------:R1:W-:Y:S04]  /*1c30*/  STG.E desc[UR4][R24.64], R5 ;  /* 0x0000000518007986 */ /* 0x0003e8000c101904 */
[----:B------:R-:W2:Y:S04]  /*1c40*/  LDG.E R35, desc[UR4][R12.64] ;  /* 0x000000040c237981 */ /* 0x000ea8000c1e1900 */
[----:B------:R-:W2:Y:S01]  /*1c50*/  LDG.E R4, desc[UR4][R32.64] ;  /* 0x0000000420047981 */ /* 0x000ea2000c1e1900 */
[----:B0-----:R-:W-:-:S04]  /*1c60*/  IMAD.WIDE.U32 R20, R2, 0x4, R20 ;  /* 0x0000000402147825 */ /* 0x001fc800078e0014 */
[----:B--2---:R-:W-:-:S04]  /*1c70*/  FMUL R16, R4, R35 ;  /* 0x0000002304107220 */ /* 0x004fc80000400000 */
[----:B------:R-:W-:-:S04]  /*1c80*/  FFMA R35, R35, R14, -R16 ;  /* 0x0000000e23237223 */ /* 0x000fc80000000810 */
[----:B------:R-:W-:Y:S02]  /*1c90*/  FFMA R35, R35, R29, R4 ;  /* 0x0000001d23237223 */ /* 0x000fe40000000004 */
[----:B-1----:R-:W0:Y:S03]  /*1ca0*/  LDC.64 R4, c[0x0][0x490] ;  /* 0x00012400ff047b82 */ /* 0x002e260000000a00 */
[----:B------:R1:W-:Y:S04]  /*1cb0*/  STG.E desc[UR4][R32.64], R35 ;  /* 0x0000002320007986 */ /* 0x0003e8000c101904 */
[----:B------:R2:W3:Y:S04]  /*1cc0*/  LDG.E R17, desc[UR4][R12.64] ;  /* 0x000000040c117981 */ /* 0x0004e8000c1e1900 */
[----:B------:R-:W3:Y:S01]  /*1cd0*/  LDG.E R16, desc[UR4][R20.64] ;  /* 0x0000000414107981 */ /* 0x000ee2000c1e1900 */
        /* <DEDUP_REMOVED lines=9> */
[----:B---3--:R-:W-:-:S04]  /*1d70*/  FMUL R16, R34, R27 ;  /* 0x0000001b22107220 */ /* 0x008fc80000400000 */
[----:B-1----:R-:W-:Y:S02]  /*1d80*/  FFMA R35, R27, R28, -R16 ;  /* 0x0000001c1b237223 */ /* 0x002fe40000000810 */
[----:B------:R-:W1:Y:S02]  /*1d90*/  LDC.64 R16, c[0x0][0x438] ;  /* 0x00010e00ff107b82 */ /* 0x000e640000000a00 */
[----:B------:R-:W-:-:S05]  /*1da0*/  FFMA R39, R35, R29, R34 ;  /* 0x0000001d23277223 */ /* 0x000fca0000000022 */
[----:B------:R-:W-:Y:S01]  /*1db0*/  STG.E desc[UR4][R4.64], R39 ;  /* 0x0000002704007986 */ /* 0x000fe2000c101904 */
[----:B------:R-:W2:Y:S03]  /*1dc0*/  LDC.64 R26, c[0x0][0x390] ;  /* 0x0000e400ff1a7b82 */ /* 0x000ea60000000a00 */
[----:B------:R-:W3:Y:S04]  /*1dd0*/  LDG.E R25, desc[UR4][R24.64] ;  /* 0x0000000418197981 */ /* 0x000ee8000c1e1900 */
[----:B------:R-:W4:Y:S04]  /*1de0*/  LDG.E R35, desc[UR4][R10.64] ;  /* 0x000000040a237981 */ /* 0x000f28000c1e1900 */
[----:B------:R-:W5:Y:S04]  /*1df0*/  LDG.E R34, desc[UR4][R12.64] ;  /* 0x000000040c227981 */ /* 0x000f68000c1e1900 */
[----:B------:R-:W2:Y:S01]  /*1e00*/  LDG.E R22, desc[UR4][R22.64] ;  /* 0x0000000416167981 */ /* 0x000ea2000c1e1900 */
[----:B-1----:R-:W-:-:S05]  /*1e10*/  IMAD.WIDE.U32 R16, R2, 0x4, R16 ;  /* 0x0000000402107825 */ /* 0x002fca00078e0010 */
[----:B------:R-:W2:Y:S01]  /*1e20*/  LDG.E R36, desc[UR4][R16.64] ;  /* 0x0000000410247981 */ /* 0x000ea2000c1e1900 */
[----:B---3--:R-:W-:-:S04]  /*1e30*/  FADD R8, -R25, R8 ;  /* 0x0000000819087221 */ /* 0x008fc80000000100 */
[----:B------:R-:W-:-:S04]  /*1e40*/  FADD R8, R8, R9 ;  /* 0x0000000908087221 */ /* 0x000fc80000000000 */
[----:B------:R-:W-:Y:S01]  /*1e50*/  FADD R8, R8, -R3 ;  /* 0x8000000308087221 */ /* 0x000fe20000000000 */
[----:B-----5:R-:W-:-:S03]  /*1e60*/  FADD R25, R34, R34 ;  /* 0x0000002222197221 */ /* 0x020fc60000000000 */
[----:B----4-:R-:W-:Y:S01]  /*1e70*/  FADD R35, R8, -R35 ;  /* 0x8000002308237221 */ /* 0x010fe20000000000 */
[----:B------:R-:W-:-:S03]  /*1e80*/  FMUL R8, R29, R29 ;  /* 0x0000001d1d087220 */ /* 0x000fc60000400000 */
[----:B--2---:R-:W-:Y:S01]  /*1e90*/  FADD R35, R35, R22 ;  /* 0x0000001623237221 */ /* 0x004fe20000000000 */
[----:B------:R-:W-:Y:S01]  /*1ea0*/  FADD R25, R25, -R36 ;  /* 0x8000002419197221 */ /* 0x000fe20000000000 */
[----:B------:R-:W-:Y:S02]  /*1eb0*/  IMAD.WIDE.U32 R22, R2, 0x4, R26 ;  /* 0x0000000402167825 */ /* 0x000fe400078e001a */
[----:B------:R-:W1:Y:S02]  /*1ec0*/  LDC.64 R26, c[0x0][0x440] ;  /* 0x00011000ff1a7b82 */ /* 0x000e640000000a00 */
[----:B------:R-:W-:-:S05]  /*1ed0*/  FFMA R35, R8, R35, R25 ;  /* 0x0000002308237223 */ /* 0x000fca0000000019 */
[----:B------:R2:W-:Y:S01]  /*1ee0*/  STG.E desc[UR4][R22.64], R35 ;  /* 0x0000002316007986 */ /* 0x0005e2000c101904 */
[----:B------:R-:W3:Y:S03]  /*1ef0*/  LDC.64 R24, c[0x0][0x420] ;  /* 0x00010800ff187b82 */ /* 0x000ee60000000a00 */
[----:B------:R-:W4:Y:S04]  /*1f00*/  LDG.E R33, desc[UR4][R32.64] ;  /* 0x0000000420217981 */ /* 0x000f28000c1e1900 */
[----:B------:R-:W5:Y:S01]  /*1f10*/  LDG.E R29, desc[UR4][R18.64] ;  /* 0x00000004121d7981 */ /* 0x000f62000c1e1900 */
[----:B-1----:R-:W-:-:S05]  /*1f20*/  IMAD.WIDE.U32 R26, R2, 0x4, R26 ;  /* 0x00000004021a7825 */ /* 0x002fca00078e001a */
[----:B------:R-:W2:Y:S01]  /*1f30*/  LDG.E R34, desc[UR4][R26.64] ;  /* 0x000000041a227981 */ /* 0x000ea2000c1e1900 */
[----:B---3--:R-:W-:-:S05]  /*1f40*/  IMAD.WIDE.U32 R24, R2, 0x4, R24 ;  /* 0x0000000402187825 */ /* 0x008fca00078e0018 */
[----:B------:R-:W3:Y:S01]  /*1f50*/  LDG.E R36, desc[UR4][R24.64] ;  /* 0x0000000418247981 */ /* 0x000ee2000c1e1900 */
[----:B----4-:R-:W-:-:S03]  /*1f60*/  FADD R38, -R33, R14 ;  /* 0x0000000e21267221 */ /* 0x010fc60000000100 */
[----:B------:R-:W4:Y:S01]  /*1f70*/  LDG.E R14, desc[UR4][R6.64] ;  /* 0x00000004060e7981 */ /* 0x000f22000c1e1900 */
[----:B------:R-:W-:-:S04]  /*1f80*/  FADD R38, R38, R15 ;  /* 0x0000000f26267221 */ /* 0x000fc80000000000 */
[----:B------:R-:W-:Y:S01]  /*1f90*/  FADD R38, R38, -R31 ;  /* 0x8000001f26267221 */ /* 0x000fe20000000000 */
[----:B---3--:R-:W-:-:S03]  /*1fa0*/  FADD R33, R36, R36 ;  /* 0x0000002424217221 */ /* 0x008fc60000000000 */
[----:B-----5:R-:W-:Y:S01]  /*1fb0*/  FADD R29, R38, -R29 ;  /* 0x8000001d261d7221 */ /* 0x020fe20000000000 */
[----:B0-----:R-:W0:Y:S01]  /*1fc0*/  LDC.64 R36, c[0x0][0x448] ;  /* 0x00011200ff247b82 */ /* 0x001e220000000a00 */
[----:B--2---:R-:W-:-:S07]  /*1fd0*/  FADD R35, R33, -R34 ;  /* 0x8000002221237221 */ /* 0x004fce0000000000 */
[----:B------:R-:W1:Y:S08]  /*1fe0*/  LDC.64 R32, c[0x0][0x398] ;  /* 0x0000e600ff207b82 */ /* 0x000e700000000a00 */
[----:B------:R-:W2:Y:S01]  /*1ff0*/  LDC.64 R38, c[0x0][0x3a0] ;  /* 0x0000e800ff267b82 */ /* 0x000ea20000000a00 */
[----:B-1----:R-:W-:-:S04]  /*2000*/  IMAD.WIDE.U32 R32, R2, 0x4, R32 ;  /* 0x0000000402207825 */ /* 0x002fc800078e0020 */
[----:B----4-:R-:W-:-:S04]  /*2010*/  FADD R14, R29, R14 ;  /* 0x0000000e1d0e7221 */ /* 0x010fc80000000000 */
[----:B------:R-:W-:Y:S02]  /*2020*/  FFMA R29, R8, R14, R35 ;  /* 0x0000000e081d7223 */ /* 0x000fe40000000023 */
[----:B------:R-:W1:Y:S03]  /*2030*/  LDC.64 R34, c[0x0][0x460] ;  /* 0x00011800ff227b82 */ /* 0x000e660000000a00 */
[----:B------:R3:W-:Y:S04]  /*2040*/  STG.E desc[UR4][R32.64], R29 ;  /* 0x0000001d20007986 */ /* 0x0007e8000c101904 */
[----:B------:R-:W4:Y:S04]  /*2050*/  LDG.E R21, desc[UR4][R20.64] ;  /* 0x0000000414157981 */ /* 0x000f28000c1e1900 */
[----:B------:R5:W2:Y:S02]  /*2060*/  LDG.E R14, desc[UR4][R10.64] ;  /* 0x000000040a0e7981 */ /* 0x000aa4000c1e1900 */
[----:B-----5:R-:W5:Y:S01]  /*2070*/  LDC.64 R10, c[0x0][0x428] ;  /* 0x00010a00ff0a7b82 */ /* 0x020f620000000a00 */
[----:B-1----:R-:W-:-:S04]  /*2080*/  IMAD.WIDE.U32 R34, R2, 0x4, R34 ;  /* 0x0000000402227825 */ /* 0x002fc800078e0022 */
[C---:B0-----:R-:W-:Y:S02]  /*2090*/  IMAD.WIDE.U32 R36, R2.reuse, 0x4, R36 ;  /* 0x0000000402247825 */ /* 0x041fe400078e0024 */
[----:B------:R-:W3:Y:S02]  /*20a0*/  LDG.E R34, desc[UR4][R34.64] ;  /* 0x0000000422227981 */ /* 0x000ee4000c1e1900 */
[----:B-----5:R-:W-:-:S05]  /*20b0*/  IMAD.WIDE.U32 R10, R2, 0x4, R10 ;  /* 0x00000004020a7825 */ /* 0x020fca00078e000a */
[----:B------:R-:W5:Y:S01]  /*20c0*/  LDG.E R20, desc[UR4][R10.64] ;  /* 0x000000040a147981 */ /* 0x000f62000c1e1900 */
[----:B----4-:R-:W-:-:S04]  /*20d0*/  FADD R30, -R21, R30 ;  /* 0x0000001e151e7221 */ /* 0x010fc80000000100 */
[----:B------:R-:W-:Y:S02]  /*20e0*/  FADD R30, R30, R9 ;  /* 0x000000091e1e7221 */ /* 0x000fe40000000000 */
[----:B------:R-:W4:Y:S02]  /*20f0*/  LDG.E R9, desc[UR4][R36.64] ;  /* 0x0000000424097981 */ /* 0x000f24000c1e1900 */
[----:B------:R-:W-:-:S04]  /*2100*/  FADD R3, R30, -R3 ;  /* 0x800000031e037221 */ /* 0x000fc80000000000 */
[----:B--2---:R-:W-:Y:S01]  /*2110*/  FADD R3, R3, -R14 ;  /* 0x8000000e03037221 */ /* 0x004fe20000000000 */
[----:B------:R-:W-:-:S04]  /*2120*/  IMAD.WIDE.U32 R38, R2, 0x4, R38 ;  /* 0x0000000402267825 */ /* 0x000fc800078e0026 */
[----:B---3--:R-:W-:Y:S02]  /*2130*/  FADD R3, R3, R34 ;  /* 0x0000002203037221 */ /* 0x008fe40000000000 */
[----:B------:R-:W0:Y:S01]  /*2140*/  LDC.64 R34, c[0x0][0x430] ;  /* 0x00010c00ff227b82 */ /* 0x000e220000000a00 */
[----:B-----5:R-:W-:Y:S01]  /*2150*/  FADD R20, R20, R20 ;  /* 0x0000001414147221 */ /* 0x020fe20000000000 */
[----:B0-----:R-:W-:-:S04]  /*2160*/  IMAD.WIDE.U32 R34, R2, 0x4, R34 ;  /* 0x0000000402227825 */ /* 0x001fc800078e0022 */
[----:B----4-:R-:W-:Y:S02]  /*2170*/  FADD R9, R20, -R9 ;  /* 0x8000000914097221 */ /* 0x010fe40000000000 */
[----:B------:R-:W0:Y:S02]  /*2180*/  LDC.64 R20, c[0x0][0x450] ;  /* 0x00011400ff147b82 */ /* 0x000e240000000a00 */
[----:B------:R-:W-:-:S05]  /*2190*/  FFMA R29, R8, R3, R9 ;  /* 0x00000003081d7223 */ /* 0x000fca0000000009 */
[----:B------:R1:W-:Y:S04]  /*21a0*/  STG.E desc[UR4][R38.64], R29 ;  /* 0x0000001d26007986 */ /* 0x0003e8000c101904 */
[----:B------:R-:W2:Y:S04]  /*21b0*/  LDG.E R5, desc[UR4][R4.64] ;  /* 0x0000000404057981 */ /* 0x000ea8000c1e1900 */
[----:B------:R-:W3:Y:S04]  /*21c0*/  LDG.E R18, desc[UR4][R18.64] ;  /* 0x0000000412127981 */ /* 0x000ee8000c1e1900 */
[----:B------:R-:W4:Y:S04]  /*21d0*/  LDG.E R9, desc[UR4][R34.64] ;  /* 0x0000000422097981 */ /* 0x000f28000c1e1900 */
[----:B------:R-:W5:Y:S01]  /*21e0*/  LDG.E R6, desc[UR4][R6.64] ;  /* 0x0000000406067981 */ /* 0x000f62000c1e1900 */
[----:B0-----:R-:W-:-:S05]  /*21f0*/  IMAD.WIDE.U32 R20, R2, 0x4, R20 ;  /* 0x0000000402147825 */ /* 0x001fca00078e0014 */
[----:B------:R-:W5:Y:S01]  /*2200*/  LDG.E R3, desc[UR4][R20.64] ;  /* 0x0000000414037981 */ /* 0x000f62000c1e1900 */
[----:B--2---:R-:W-:Y:S02]  /*2210*/  FADD R14, R5, -R28 ;  /* 0x8000001c050e7221 */ /* 0x004fe40000000000 */
[----:B-1----:R-:W0:Y:S02]  /*2220*/  LDC.64 R28, c[0x0][0x3a8] ;  /* 0x0000ea00ff1c7b82 */ /* 0x002e240000000a00 */
[----:B------:R-:W-:-:S04]  /*2230*/  FADD R14, R14, R15 ;  /* 0x0000000f0e0e7221 */ /* 0x000fc80000000000 */
[----:B------:R-:W-:Y:S01]  /*2240*/  FADD R31, R14, -R31 ;  /* 0x8000001f0e1f7221 */ /* 0x000fe20000000000 */
[----:B----4-:R-:W-:-:S03]  /*2250*/  FADD R4, R9, R9 ;  /* 0x0000000909047221 */ /* 0x010fc60000000000 */
[----:B---3--:R-:W-:-:S04]  /*2260*/  FADD R31, R31, -R18 ;  /* 0x800000121f1f7221 */ /* 0x008fc80000000000 */
[----:B-----5:R-:W-:Y:S01]  /*2270*/  FADD R6, R31, R6 ;  /* 0x000000061f067221 */ /* 0x020fe20000000000 */
[----:B------:R-:W-:-:S04]  /*2280*/  FADD R3, R4, -R3 ;  /* 0x8000000304037221 */ /* 0x000fc80000000000 */
[----:B------:R-:W-:Y:S01]  /*2290*/  FFMA R3, R8, R6, R3 ;  /* 0x0000000608037223 */ /* 0x000fe20000000003 */
[----:B0-----:R-:W-:-:S05]  /*22a0*/  IMAD.WIDE.U32 R28, R2, 0x4, R28 ;  /* 0x00000004021c7825 */ /* 0x001fca00078e001c */
[----:B------:R-:W-:Y:S04]  /*22b0*/  STG.E desc[UR4][R28.64], R3 ;  /* 0x000000031c007986 */ /* 0x000fe8000c101904 */
[----:B------:R-:W2:Y:S04]  /*22c0*/  LDG.E R5, desc[UR4][R12.64] ;  /* 0x000000040c057981 */ /* 0x000ea8000c1e1900 */
[----:B--2---:R0:W-:Y:S04]  /*22d0*/  STG.E desc[UR4][R16.64], R5 ;  /* 0x0000000510007986 */ /* 0x0041e8000c101904 */
        /* <DEDUP_REMOVED lines=10> */
[----:B---3--:R3:W-:Y:S04]  /*2380*/  STG.E desc[UR4][R10.64], R3 ;  /* 0x000000030a007986 */ /* 0x0087e8000c101904 */
[----:B------:R-:W4:Y:S04]  /*2390*/  LDG.E R17, desc[UR4][R34.64] ;  /* 0x0000000422117981 */ /* 0x000f28000c1e1900 */
[----:B----4-:R4:W-:Y:S04]  /*23a0*/  STG.E desc[UR4][R20.64], R17 ;  /* 0x0000001114007986 */ /* 0x0109e8000c101904 */
[----:B-1----:R-:W5:Y:S04]  /*23b0*/  LDG.E R13, desc[UR4][R28.64] ;  /* 0x000000041c0d7981 */ /* 0x002f68000c1e1900 */
[----:B-----5:R4:W-:Y:S04]  /*23c0*/  STG.E desc[UR4][R34.64], R13 ;  /* 0x0000000d22007986 */ /* 0x0209e8000c101904 */
[----:B------:R-:W2:Y:S04]  /*23d0*/  LDG.E R22, desc[UR4][R22.64] ;  /* 0x0000000416167981 */ /* 0x000ea8000c1e1900 */
[----:B------:R-:W2:Y:S01]  /*23e0*/  LDG.E R7, desc[UR4][R38.64] ;  /* 0x0000000426077981 */ /* 0x000ea2000c1e1900 */
[----:B0-----:R-:W-:-:S04]  /*23f0*/  IMAD.WIDE.U32 R4, R2, 0x4, R4 ;  /* 0x0000000402047825 */ /* 0x001fc800078e0004 */
[----:B--2---:R-:W-:Y:S02]  /*2400*/  FADD R9, R22, R7 ;  /* 0x0000000716097221 */ /* 0x004fe40000000000 */
[----:B------:R-:W0:Y:S03]  /*2410*/  LDC.64 R6, c[0x0][0x388] ;  /* 0x0000e200ff067b82 */ /* 0x000e260000000a00 */
[----:B------:R4:W-:Y:S04]  /*2420*/  STG.E desc[UR4][R4.64], R9 ;  /* 0x0000000904007986 */ /* 0x0009e8000c101904 */
[----:B------:R-:W2:Y:S04]  /*2430*/  LDG.E R32, desc[UR4][R32.64] ;  /* 0x0000000420207981 */ /* 0x000ea8000c1e1900 */
[----:B---3--:R-:W2:Y:S01]  /*2440*/  LDG.E R11, desc[UR4][R28.64] ;  /* 0x000000041c0b7981 */ /* 0x008ea2000c1e1900 */
[----:B0-----:R-:W-:-:S04]  /*2450*/  IMAD.WIDE.U32 R2, R2, 0x4, R6 ;  /* 0x0000000402027825 */ /* 0x001fc800078e0006 */
[----:B--2---:R-:W-:-:S05]  /*2460*/  FADD R11, R32, R11 ;  /* 0x0000000b200b7221 */ /* 0x004fca0000000000 */
[----:B------:R4:W-:Y:S02]  /*2470*/  STG.E desc[UR4][R2.64], R11 ;  /* 0x0000000b02007986 */ /* 0x0009e4000c101904 */
.L_x_510:
[----:B------:R-:W-:Y:S05]  /*2480*/  BSYNC.RECONVERGENT B0 ;  /* 0x0000000000007941 */ /* 0x000fea0003800200 */
.L_x_509:
[----:B------:R-:W4:Y:S02]  /*2490*/  LDCU UR6, c[0x0][0x3fc] ;  /* 0x00007f80ff0677ac */ /* 0x000f240008000800 */
[----:B----4-:R-:W0:Y:S02]  /*24a0*/  F2I.TRUNC.NTZ R5, UR6 ;  /* 0x0000000600057d05 */ /* 0x010e24000820f100 */
[----:B0-----:R-:W-:-:S13]  /*24b0*/  ISETP.NE.AND P0, PT, R5, RZ, PT ;  /* 0x000000ff0500720c */ /* 0x001fda0003f05270 */
[----:B------:R-:W-:Y:S05]  /*24c0*/  @!P0 EXIT ;  /* 0x000000000000894d */ /* 0x000fea0003800000 */
[----:B------:R-:W0:Y:S01]  /*24d0*/  LDC.64 R2, c[0x0][0x380] ;  /* 0x0000e000ff027b82 */ /* 0x000e220000000a00 */
        /* <DEDUP_REMOVED lines=15> */
        .weak           $__internal_22_$__cuda_sm3x_div_rn_noftz_f32_slowpath
        .type           $__internal_22_$__cuda_sm3x_div_rn_noftz_f32_slowpath,@function
        .size           $__internal_22_$__cuda_sm3x_div_rn_noftz_f32_slowpath,(.L_x_579 - $__internal_22_$__cuda_sm3x_div_rn_noftz_f32_slowpath)
$__internal_22_$__cuda_sm3x_div_rn_noftz_f32_slowpath:
        /* <DEDUP_REMOVED lines=27> */
[----:B------:R-:W-:Y:S02]  /*2780*/  IADD3 R22, PT, PT, R23, -0x1, RZ ;  /* 0xffffffff17167810 */ /* 0x000fe40007ffe0ff */
[----:B------:R-:W-:Y:S02]  /*2790*/  ISETP.GE.AND P1, PT, R24, RZ, PT ;  /* 0x000000ff1800720c */ /* 0x000fe40003f26270 */
[----:B------:R-:W-:-:S11]  /*27a0*/  ISETP.GE.AND P0, PT, R22, RZ, PT ;  /* 0x000000ff1600720c */ /* 0x000fd60003f06270 */
[----:B------:R-:W-:Y:S02]  /*27b0*/  @!P1 FFMA R17, R17, 1.84467440737095516160e+19, RZ ;  /* 0x5f80000011119823 */ /* 0x000fe400000000ff */
[----:B------:R-:W-:Y:S01]  /*27c0*/  @P0 MOV R22, RZ ;  /* 0x000000ff00160202 */ /* 0x000fe20000000f00 */
[----:B------:R-:W-:Y:S01]  /*27d0*/  @!P0 FFMA R16, R16, 1.84467440737095516160e+19, RZ ;  /* 0x5f80000010108823 */ /* 0x000fe200000000ff */
[----:B------:R-:W-:-:S04]  /*27e0*/  @!P0 MOV R22, 0xffffffc0 ;  /* 0xffffffc000168802 */ /* 0x000fc80000000f00 */
[----:B------:R-:W-:-:S07]  /*27f0*/  @!P1 IADD3 R22, PT, PT, R22, 0x40, RZ ;  /* 0x0000004016169810 */ /* 0x000fce0007ffe0ff */
.L_x_528:
        /* <DEDUP_REMOVED lines=51> */
.L_x_535:
[----:B------:R-:W-:-:S04]  /*2b30*/  LOP3.LUT R17, R17, 0x80000000, RZ, 0xc0, !PT ;  /* 0x8000000011117812 */ /* 0x000fc800078ec0ff */
[----:B------:R-:W-:Y:S01]  /*2b40*/  LOP3.LUT R17, R17, 0x7f800000, RZ, 0xfc, !PT ;  /* 0x7f80000011117812 */ /* 0x000fe200078efcff */
[----:B------:R-:W-:Y:S06]  /*2b50*/  BRA `(.L_x_536) ;  /* 0x0000000000047947 */ /* 0x000fec0003800000 */
.L_x_534:
[----:B------:R-:W-:-:S07]  /*2b60*/  LEA R17, R23, R17, 0x17 ;  /* 0x0000001117117211 */ /* 0x000fce00078eb8ff */
.L_x_536:
[----:B------:R-:W-:Y:S05]  /*2b70*/  BSYNC.RECONVERGENT B3 ;  /* 0x0000000000037941 */ /* 0x000fea0003800200 */
.L_x_533:
[----:B------:R-:W-:Y:S05]  /*2b80*/  BRA `(.L_x_537) ;  /* 0x0000000000207947 */ /* 0x000fea0003800000 */
.L_x_532:
[----:B------:R-:W-:-:S04]  /*2b90*/  LOP3.LUT R17, R17, 0x80000000, R16, 0x48, !PT ;  /* 0x8000000011117812 */ /* 0x000fc800078e4810 */
[----:B------:R-:W-:Y:S01]  /*2ba0*/  LOP3.LUT R17, R17, 0x7f800000, RZ, 0xfc, !PT ;  /* 0x7f80000011117812 */ /* 0x000fe200078efcff */
[----:B------:R-:W-:Y:S06]  /*2bb0*/  BRA `(.L_x_537) ;  /* 0x0000000000147947 */ /* 0x000fec0003800000 */
.L_x_531:
[----:B------:R-:W-:Y:S01]  /*2bc0*/  LOP3.LUT R17, R17, 0x80000000, R16, 0x48, !PT ;  /* 0x8000000011117812 */ /* 0x000fe200078e4810 */
[----:B------:R-:W-:Y:S06]  /*2bd0*/  BRA `(.L_x_537) ;  /* 0x00000000000c7947 */ /* 0x000fec0003800000 */
.L_x_530:
[----:B------:R-:W0:Y:S01]  /*2be0*/  MUFU.RSQ R17, -QNAN ;  /* 0xffc0000000117908 */ /* 0x000e220000001400 */
[----:B------:R-:W-:Y:S05]  /*2bf0*/  BRA `(.L_x_537) ;  /* 0x0000000000047947 */ /* 0x000fea0003800000 */
.L_x_529:
[----:B------:R-:W-:-:S07]  /*2c00*/  FADD.FTZ R17, R16, R17 ;  /* 0x0000001110117221 */ /* 0x000fce0000010000 */
.L_x_537:
[----:B------:R-:W-:Y:S05]  /*2c10*/  BSYNC.RECONVERGENT B2 ;  /* 0x0000000000027941 */ /* 0x000fea0003800200 */
.L_x_527:
[----:B0-----:R-:W-:Y:S01]  /*2c20*/  MOV R20, R17 ;  /* 0x0000001100147202 */ /* 0x001fe20000000f00 */
[----:B------:R-:W-:Y:S01]  /*2c30*/  HFMA2 R17, -RZ, RZ, 0, 0 ;  /* 0x00000000ff117431 */ /* 0x000fe200000001ff */
[----:B------:R-:W-:-:S04]  /*2c40*/  MOV R16, R21 ;  /* 0x0000001500107202 */ /* 0x000fc80000000f00 */
[----:B------:R-:W-:Y:S05]  /*2c50*/  RET.REL.NODEC R16 `(_Z9forward_uPfS_S_S_S_S_S_S_S_S_S_S_S_S_ffffS_S_iS_S_S_S_S_S_S_S_S_S_S_S_S_S_S_S_) ;  /* 0xffffffd010e87950 */ /* 0x000fea0003c3ffff */
.L_x_538:
        /* <DEDUP_REMOVED lines=10> */
.L_x_579:


//--------------------- .text._Z16revise_xiangbianPfS_ --------------------------
	.section	.text._Z16revise_xiangbianPfS_,"ax",@progbits
	.align	128
        .global         _Z16revise_xiangbianPfS_
        .type           _Z16revise_xiangbianPfS_,@function
        .size           _Z16revise_xiangbianPfS_,(.L_x_606 - _Z16revise_xiangbianPfS_)
        .other          _Z16revise_xiangbianPfS_,@"STO_CUDA_ENTRY STV_DEFAULT"
_Z16revise_xiangbianPfS_:
.text._Z16revise_xiangbianPfS_:
[----:B------:R-:W-:Y:S01]  /*0000*/  LDC R1, c[0x0][0x37c] ;  /* 0x0000df00ff017b82 */ /* 0x000fe20000000800 */
[----:B------:R-:W-:Y:S01]  /*0010*/  HFMA2 R0, -RZ, RZ, 0, 1.1920928955078125e-05 ;  /* 0x000000c8ff007431 */ /* 0x000fe200000001ff */
[----:B------:R-:W0:Y:S01]  /*0020*/  LDCU.64 UR14, c[0x0][0x358] ;  /* 0x00006b00ff0e77ac */ /* 0x000e220008000a00 */
[----:B------:R-:W-:-:S05]  /*0030*/  NOP ;  /* 0x0000000000007918 */ /* 0x000fca0000000000 */
.L_x_540:
[----:B------:R-:W1:Y:S01]  /*0040*/  LDC.64 R2, c[0x0][0x380] ;  /* 0x0000e000ff027b82 */ /* 0x000e620000000a00 */
[C---:B------:R-:W-:Y:S01]  /*0050*/  IMAD R7, R0.reuse, 0x258, RZ ;  /* 0x0000025800077824 */ /* 0x040fe200078e02ff */
[----:B------:R-:W-:-:S04]  /*0060*/  IADD3 R0, PT, PT, R0, 0x1, RZ ;  /* 0x0000000100007810 */ /* 0x000fc80007ffe0ff */
[----:B------:R-:W-:Y:S02]  /*0070*/  ISETP.NE.AND P1, PT, R0, 0x190, PT ;  /* 0x000001900000780c */ /* 0x000fe40003f25270 */
[----:B------:R-:W2:Y:S01]  /*0080*/  LDC.64 R4, c[0x0][0x388] ;  /* 0x0000e200ff047b82 */ /* 0x000ea20000000a00 */
[----:B-1----:R-:W-:-:S04]  /*0090*/  IMAD.WIDE.U32 R2, R7, 0x4, R2 ;  /* 0x0000000407027825 */ /* 0x002fc800078e0002 */
[----:B--2---:R-:W-:Y:S01]  /*00a0*/  IMAD.WIDE.U32 R4, R7, 0x4, R4 ;  /* 0x0000000407047825 */ /* 0x004fe200078e0004 */
[----:B0-----:R-:W-:-:S07]  /*00b0*/  MOV R7, RZ ;  /* 0x000000ff00077202 */ /* 0x001fce0000000f00 */
.L_x_539:
[----:B0-----:R-:W2:Y:S01]  /*00c0*/  LDG.E R13, desc[UR14][R2.64+0x320] ;  /* 0x0003200e020d7981 */ /* 0x001ea2000c1e1900 */
[----:B------:R-:W-:-:S05]  /*00d0*/  IMAD.WIDE R8, R7, 0x4, R2 ;  /* 0x0000000407087825 */ /* 0x000fca00078e0202 */
[----:B--2---:R0:W-:Y:S04]  /*00e0*/  STG.E desc[UR14][R8.64], R13 ;  /* 0x0000000d08007986 */ /* 0x0041e8000c10190e */
[----:B------:R-:W2:Y:S01]  /*00f0*/  LDG.E R15, desc[UR14][R4.64+0x320] ;  /* 0x0003200e040f7981 */ /* 0x000ea2000c1e1900 */
[----:B------:R-:W-:-:S05]  /*0100*/  IMAD.WIDE R10, R7, 0x4, R4 ;  /* 0x00000004070a7825 */ /* 0x000fca00078e0204 */
[----:B--2---:R1:W-:Y:S04]  /*0110*/  STG.E desc[UR14][R10.64], R15 ;  /* 0x0000000f0a007986 */ /* 0x0043e8000c10190e */
[----:B------:R-:W2:Y:S04]  /*0120*/  LDG.E R17, desc[UR14][R2.64+0x320] ;  /* 0x0003200e02117981 */ /* 0x000ea8000c1e1900 */
[----:B--2---:R2:W-:Y:S04]  /*0130*/  STG.E desc[UR14][R8.64+0x4], R17 ;  /* 0x0000041108007986 */ /* 0x0045e8000c10190e */
[----:B------:R-:W3:Y:S04]  /*0140*/  LDG.E R19, desc[UR14][R4.64+0x320] ;  /* 0x0003200e04137981 */ /* 0x000ee8000c1e1900 */
[----:B---3--:R3:W-:Y:S04]  /*0150*/  STG.E desc[UR14][R10.64+0x4], R19 ;  /* 0x000004130a007986 */ /* 0x0087e8000c10190e */
[----:B------:R-:W4:Y:S04]  /*0160*/  LDG.E R21, desc[UR14][R2.64+0x320] ;  /* 0x0003200e02157981 */ /* 0x000f28000c1e1900 */
[----:B----4-:R4:W-:Y:S04]  /*0170*/  STG.E desc[UR14][R8.64+0x8], R21 ;  /* 0x0000081508007986 */ /* 0x0109e8000c10190e */
[----:B------:R-:W5:Y:S04]  /*0180*/  LDG.E R23, desc[UR14][R4.64+0x320] ;  /* 0x0003200e04177981 */ /* 0x000f68000c1e1900 */
[----:B-----5:R5:W-:Y:S04]  /*0190*/  STG.E desc[UR14][R10.64+0x8], R23 ;  /* 0x000008170a007986 */ /* 0x020be8000c10190e */
[----:B0-----:R-:W2:Y:S04]  /*01a0*/  LDG.E R13, desc[UR14][R2.64+0x320] ;  /* 0x0003200e020d7981 */ /* 0x001ea8000c1e1900 */
[----:B--2---:R-:W-:Y:S04]  /*01b0*/  STG.E desc[UR14][R8.64+0xc], R13 ;  /* 0x00000c0d08007986 */ /* 0x004fe8000c10190e */
[----:B-1----:R-:W2:Y:S04]  /*01c0*/  LDG.E R15, desc[UR14][R4.64+0x320] ;  /* 0x0003200e040f7981 */ /* 0x002ea8000c1e1900 */
[----:B--2---:R-:W-:Y:S04]  /*01d0*/  STG.E desc[UR14][R10.64+0xc], R15 ;  /* 0x00000c0f0a007986 */ /* 0x004fe8000c10190e */
[----:B------:R-:W2:Y:S04]  /*01e0*/  LDG.E R17, desc[UR14][R2.64+0x320] ;  /* 0x0003200e02117981 */ /* 0x000ea8000c1e1900 */
[----:B--2---:R0:W-:Y:S04]  /*01f0*/  STG.E desc[UR14][R8.64+0x10], R17 ;  /* 0x0000101108007986 */ /* 0x0041e8000c10190e */
[----:B---3--:R-:W2:Y:S04]  /*0200*/  LDG.E R19, desc[UR14][R4.64+0x320] ;  /* 0x0003200e04137981 */ /* 0x008ea8000c1e1900 */
[----:B--2---:R1:W-:Y:S04]  /*0210*/  STG.E desc[UR14][R10.64+0x10], R19 ;  /* 0x000010130a007986 */ /* 0x0043e8000c10190e */
[----:B----4-:R-:W2:Y:S04]  /*0220*/  LDG.E R21, desc[UR14][R2.64+0x320] ;  /* 0x0003200e02157981 */ /* 0x010ea8000c1e1900 */
[----:B--2---:R2:W-:Y:S04]  /*0230*/  STG.E desc[UR14][R8.64+0x14], R21 ;  /* 0x0000141508007986 */ /* 0x0045e8000c10190e */
[----:B-----5:R-:W3:Y:S04]  /*0240*/  LDG.E R23, desc[UR14][R4.64+0x320] ;  /* 0x0003200e04177981 */ /* 0x020ee8000c1e1900 */
[----:B---3--:R3:W-:Y:S04]  /*0250*/  STG.E desc[UR14][R10.64+0x14], R23 ;  /* 0x000014170a007986 */ /* 0x0087e8000c10190e */
[----:B------:R-:W4:Y:S04]  /*0260*/  LDG.E R25, desc[UR14][R2.64+0x320] ;  /* 0x0003200e02197981 */ /* 0x000f28000c1e1900 */
[----:B----4-:R4:W-:Y:S04]  /*0270*/  STG.E desc[UR14][R8.64+0x18], R25 ;  /* 0x0000181908007986 */ /* 0x0109e8000c10190e */
[----:B------:R-:W5:Y:S04]  /*0280*/  LDG.E R27, desc[UR14][R4.64+0x320] ;  /* 0x0003200e041b7981 */ /* 0x000f68000c1e1900 */
[----:B-----5:R-:W-:Y:S04]  /*0290*/  STG.E desc[UR14][R10.64+0x18], R27 ;  /* 0x0000181b0a007986 */ /* 0x020fe8000c10190e */
[----:B0-----:R-:W5:Y:S04]  /*02a0*/  LDG.E R17, desc[UR14][R2.64+0x320] ;  /* 0x0003200e02117981 */ /* 0x001f68000c1e1900 */
[----:B-----5:R0:W-:Y:S04]  /*02b0*/  STG.E desc[UR14][R8.64+0x1c], R17 ;  /* 0x00001c1108007986 */ /* 0x0201e8000c10190e */
[----:B-1----:R-:W5:Y:S01]  /*02c0*/  LDG.E R19, desc[UR14][R4.64+0x320] ;  /* 0x0003200e04137981 */ /* 0x002f62000c1e1900 */
[----:B------:R-:W-:-:S03]  /*02d0*/  IADD3 R15, PT, PT, R7, 0x8, RZ ;  /* 0x00000008070f7810 */ /* 0x000fc60007ffe0ff */
[----:B-----5:R1:W-:Y:S04]  /*02e0*/  STG.E desc[UR14][R10.64+0x1c], R19 ;  /* 0x00001c130a007986 */ /* 0x0203e8000c10190e */
[----:B--2---:R-:W2:Y:S01]  /*02f0*/  LDG.E R21, desc[UR14][R2.64+0x320] ;  /* 0x0003200e02157981 */ /* 0x004ea2000c1e1900 */
[----:B------:R-:W-:-:S05]  /*0300*/  IMAD.WIDE R12, R15, 0x4, R2 ;  /* 0x000000040f0c7825 */ /* 0x000fca00078e0202 */
[----:B--2---:R2:W-:Y:S04]  /*0310*/  STG.E desc[UR14][R12.64], R21 ;  /* 0x000000150c007986 */ /* 0x0045e8000c10190e */
[----:B---3--:R-:W3:Y:S01]  /*0320*/  LDG.E R23, desc[UR14][R4.64+0x320] ;  /* 0x0003200e04177981 */ /* 0x008ee2000c1e1900 */
[----:B------:R-:W-:-:S05]  /*0330*/  IMAD.WIDE R14, R15, 0x4, R4 ;  /* 0x000000040f0e7825 */ /* 0x000fca00078e0204 */
[----:B---3--:R3:W-:Y:S04]  /*0340*/  STG.E desc[UR14][R14.64], R23 ;  /* 0x000000170e007986 */ /* 0x0087e8000c10190e */
[----:B----4-:R-:W4:Y:S04]  /*0350*/  LDG.E R25, desc[UR14][R2.64+0x320] ;  /* 0x0003200e02197981 */ /* 0x010f28000c1e1900 */
[----:B----4-:R-:W-:Y:S04]  /*0360*/  STG.E desc[UR14][R12.64+0x4], R25 ;  /* 0x000004190c007986 */ /* 0x010fe8000c10190e */
[----:B0-----:R-:W4:Y:S04]  /*0370*/  LDG.E R9, desc[UR14][R4.64+0x320] ;  /* 0x0003200e04097981 */ /* 0x001f28000c1e1900 */
[----:B----4-:R0:W-:Y:S04]  /*0380*/  STG.E desc[UR14][R14.64+0x4], R9 ;  /* 0x000004090e007986 */ /* 0x0101e8000c10190e */
[----:B-1----:R-:W4:Y:S04]  /*0390*/  LDG.E R11, desc[UR14][R2.64+0x320] ;  /* 0x0003200e020b7981 */ /* 0x002f28000c1e1900 */
[----:B----4-:R1:W-:Y:S04]  /*03a0*/  STG.E desc[UR14][R12.64+0x8], R11 ;  /* 0x0000080b0c007986 */ /* 0x0103e8000c10190e */
[----:B------:R-:W4:Y:S04]  /*03b0*/  LDG.E R17, desc[UR14][R4.64+0x320] ;  /* 0x0003200e04117981 */ /* 0x000f28000c1e1900 */
[----:B----4-:R4:W-:Y:S04]  /*03c0*/  STG.E desc[UR14][R14.64+0x8], R17 ;  /* 0x000008110e007986 */ /* 0x0109e8000c10190e */
[----:B------:R-:W5:Y:S04]  /*03d0*/  LDG.E R19, desc[UR14][R2.64+0x320] ;  /* 0x0003200e02137981 */ /* 0x000f68000c1e1900 */
[----:B-----5:R5:W-:Y:S04]  /*03e0*/  STG.E desc[UR14][R12.64+0xc], R19 ;  /* 0x00000c130c007986 */ /* 0x020be8000c10190e */
[----:B--2---:R-:W2:Y:S04]  /*03f0*/  LDG.E R21, desc[UR14][R4.64+0x320] ;  /* 0x0003200e04157981 */ /* 0x004ea8000c1e1900 */
[----:B--2---:R2:W-:Y:S04]  /*0400*/  STG.E desc[UR14][R14.64+0xc], R21 ;  /* 0x00000c150e007986 */ /* 0x0045e8000c10190e */
[----:B---3--:R-:W3:Y:S04]  /*0410*/  LDG.E R23, desc[UR14][R2.64+0x320] ;  /* 0x0003200e02177981 */ /* 0x008ee8000c1e1900 */
[----:B---3--:R3:W-:Y:S04]  /*0420*/  STG.E desc[UR14][R12.64+0x10], R23 ;  /* 0x000010170c007986 */ /* 0x0087e8000c10190e */
[----:B0-----:R-:W4:Y:S04]  /*0430*/  LDG.E R9, desc[UR14][R4.64+0x320] ;  /* 0x0003200e04097981 */ /* 0x001f28000c1e1900 */
[----:B----4-:R-:W-:Y:S04]  /*0440*/  STG.E desc[UR14][R14.64+0x10], R9 ;  /* 0x000010090e007986 */ /* 0x010fe8000c10190e */
[----:B-1----:R-:W4:Y:S04]  /*0450*/  LDG.E R11, desc[UR14][R2.64+0x320] ;  /* 0x0003200e020b7981 */ /* 0x002f28000c1e1900 */
[----:B----4-:R0:W-:Y:S04]  /*0460*/  STG.E desc[UR14][R12.64+0x14], R11 ;  /* 0x0000140b0c007986 */ /* 0x0101e8000c10190e */
[----:B------:R-:W4:Y:S04]  /*0470*/  LDG.E R17, desc[UR14][R4.64+0x320] ;  /* 0x0003200e04117981 */ /* 0x000f28000c1e1900 */
[----:B----4-:R1:W-:Y:S04]  /*0480*/  STG.E desc[UR14][R14.64+0x14], R17 ;  /* 0x000014110e007986 */ /* 0x0103e8000c10190e */
[----:B-----5:R-:W4:Y:S04]  /*0490*/  LDG.E R19, desc[UR14][R2.64+0x320] ;  /* 0x0003200e02137981 */ /* 0x020f28000c1e1900 */
[----:B----4-:R4:W-:Y:S04]  /*04a0*/  STG.E desc[UR14][R12.64+0x18], R19 ;  /* 0x000018130c007986 */ /* 0x0109e8000c10190e */
[----:B--2---:R-:W2:Y:S04]  /*04b0*/  LDG.E R21, desc[UR14][R4.64+0x320] ;  /* 0x0003200e04157981 */ /* 0x004ea8000c1e1900 */
[----:B--2---:R-:W-:Y:S04]  /*04c0*/  STG.E desc[UR14][R14.64+0x18], R21 ;  /* 0x000018150e007986 */ /* 0x004fe8000c10190e */
[----:B---3--:R-:W2:Y:S04]  /*04d0*/  LDG.E R23, desc[UR14][R2.64+0x320] ;  /* 0x0003200e02177981 */ /* 0x008ea8000c1e1900 */
[----:B--2---:R2:W-:Y:S04]  /*04e0*/  STG.E desc[UR14][R12.64+0x1c], R23 ;  /* 0x00001c170c007986 */ /* 0x0045e8000c10190e */
[----:B------:R-:W3:Y:S01]  /*04f0*/  LDG.E R25, desc[UR14][R4.64+0x320] ;  /* 0x0003200e04197981 */ /* 0x000ee2000c1e1900 */
[----:B0-----:R-:W-:-:S03]  /*0500*/  IADD3 R11, PT, PT, R7, 0x10, RZ ;  /* 0x00000010070b7810 */ /* 0x001fc60007ffe0ff */
[----:B---3--:R0:W-:Y:S04]  /*0510*/  STG.E desc[UR14][R14.64+0x1c], R25 ;  /* 0x00001c190e007986 */ /* 0x0081e8000c10190e */
[----:B------:R-:W3:Y:S01]  /*0520*/  LDG.E R27, desc[UR14][R2.64+0x320] ;  /* 0x0003200e021b7981 */ /* 0x000ee2000c1e1900 */
[----:B------:R-:W-:-:S05]  /*0530*/  IMAD.WIDE R8, R11, 0x4, R2 ;  /* 0x000000040b087825 */ /* 0x000fca00078e0202 */
[----:B---3--:R-:W-:Y:S04]  /*0540*/  STG.E desc[UR14][R8.64], R27 ;  /* 0x0000001b08007986 */ /* 0x008fe8000c10190e */
[----:B-1----:R-:W3:Y:S01]  /*0550*/  LDG.E R17, desc[UR14][R4.64+0x320] ;  /* 0x0003200e04117981 */ /* 0x002ee2000c1e1900 */
[----:B------:R-:W-:-:S05]  /*0560*/  IMAD.WIDE R10, R11, 0x4, R4 ;  /* 0x000000040b0a7825 */ /* 0x000fca00078e0204 */
[----:B---3--:R1:W-:Y:S04]  /*0570*/  STG.E desc[UR14][R10.64], R17 ;  /* 0x000000110a007986 */ /* 0x0083e8000c10190e */
[----:B----4-:R-:W3:Y:S04]  /*0580*/  LDG.E R19, desc[UR14][R2.64+0x320] ;  /* 0x0003200e02137981 */ /* 0x010ee8000c1e1900 */
[----:B---3--:R3:W-:Y:S04]  /*0590*/  STG.E desc[UR14][R8.64+0x4], R19 ;  /* 0x0000041308007986 */ /* 0x0087e8000c10190e */
[----:B--2---:R-:W2:Y:S04]  /*05a0*/  LDG.E R13, desc[UR14][R4.64+0x320] ;  /* 0x0003200e040d7981 */ /* 0x004ea8000c1e1900 */
[----:B--2---:R2:W-:Y:S04]  /*05b0*/  STG.E desc[UR14][R10.64+0x4], R13 ;  /* 0x0000040d0a007986 */ /* 0x0045e8000c10190e */
[----:B0-----:R-:W4:Y:S04]  /*05c0*/  LDG.E R15, desc[UR14][R2.64+0x320] ;  /* 0x0003200e020f7981 */ /* 0x001f28000c1e1900 */
[----:B----4-:R0:W-:Y:S04]  /*05d0*/  STG.E desc[UR14][R8.64+0x8], R15 ;  /* 0x0000080f08007986 */ /* 0x0101e8000c10190e */
[----:B------:R-:W4:Y:S04]  /*05e0*/  LDG.E R21, desc[UR14][R4.64+0x320] ;  /* 0x0003200e04157981 */ /* 0x000f28000c1e1900 */
[----:B----4-:R4:W-:Y:S04]  /*05f0*/  STG.E desc[UR14][R10.64+0x8], R21 ;  /* 0x000008150a007986 */ /* 0x0109e8000c10190e */
[----:B------:R-:W5:Y:S04]  /*0600*/  LDG.E R23, desc[UR14][R2.64+0x320] ;  /* 0x0003200e02177981 */ /* 0x000f68000c1e1900 */
[----:B-----5:R5:W-:Y:S04]  /*0610*/  STG.E desc[UR14][R8.64+0xc], R23 ;  /* 0x00000c1708007986 */ /* 0x020be8000c10190e */
[----:B-1----:R-:W3:Y:S04]  /*0620*/  LDG.E R17, desc[UR14][R4.64+0x320] ;  /* 0x0003200e04117981 */ /* 0x002ee8000c1e1900 */
[----:B---3--:R1:W-:Y:S04]  /*0630*/  STG.E desc[UR14][R10.64+0xc], R17 ;  /* 0x00000c110a007986 */ /* 0x0083e8000c10190e */
[----:B------:R-:W3:Y:S04]  /*0640*/  LDG.E R19, desc[UR14][R2.64+0x320] ;  /* 0x0003200e02137981 */ /* 0x000ee8000c1e1900 */
[----:B---3--:R3:W-:Y:S04]  /*0650*/  STG.E desc[UR14][R8.64+0x10], R19 ;  /* 0x0000101308007986 */ /* 0x0087e8000c10190e */
[----:B--2---:R-:W2:Y:S04]  /*0660*/  LDG.E R13, desc[UR14][R4.64+0x320] ;  /* 0x0003200e040d7981 */ /* 0x004ea8000c1e1900 */
[----:B--2---:R-:W-:Y:S04]  /*0670*/  STG.E desc[UR14][R10.64+0x10], R13 ;  /* 0x0000100d0a007986 */ /* 0x004fe8000c10190e */
[----:B0-----:R-:W2:Y:S04]  /*0680*/  LDG.E R15, desc[UR14][R2.64+0x320] ;  /* 0x0003200e020f7981 */ /* 0x001ea8000c1e1900 */
[----:B--2---:R0:W-:Y:S04]  /*0690*/  STG.E desc[UR14][R8.64+0x14], R15 ;  /* 0x0000140f08007986 */ /* 0x0041e8000c10190e */
[----:B----4-:R-:W2:Y:S04]  /*06a0*/  LDG.E R21, desc[UR14][R4.64+0x320] ;  /* 0x0003200e04157981 */ /* 0x010ea8000c1e1900 */
[----:B--2---:R2:W-:Y:S04]  /*06b0*/  STG.E desc[UR14][R10.64+0x14], R21 ;  /* 0x000014150a007986 */ /* 0x0045e8000c10190e */
[----:B-----5:R-:W4:Y:S04]  /*06c0*/  LDG.E R23, desc[UR14][R2.64+0x320] ;  /* 0x0003200e02177981 */ /* 0x020f28000c1e1900 */
[----:B----4-:R-:W-:Y:S04]  /*06d0*/  STG.E desc[UR14][R8.64+0x18], R23 ;  /* 0x0000181708007986 */ /* 0x010fe8000c10190e */
[----:B-1----:R-:W4:Y:S04]  /*06e0*/  LDG.E R17, desc[UR14][R4.64+0x320] ;  /* 0x0003200e04117981 */ /* 0x002f28000c1e1900 */
[----:B----4-:R1:W-:Y:S04]  /*06f0*/  STG.E desc[UR14][R10.64+0x18], R17 ;  /* 0x000018110a007986 */ /* 0x0103e8000c10190e */
[----:B---3--:R-:W3:Y:S04]  /*0700*/  LDG.E R19, desc[UR14][R2.64+0x320] ;  /* 0x0003200e02137981 */ /* 0x008ee8000c1e1900 */
[----:B---3--:R3:W-:Y:S04]  /*0710*/  STG.E desc[UR14][R8.64+0x1c], R19 ;  /* 0x00001c1308007986 */ /* 0x0087e8000c10190e */
[----:B------:R-:W4:Y:S01]  /*0720*/  LDG.E R25, desc[UR14][R4.64+0x320] ;  /* 0x0003200e04197981 */ /* 0x000f22000c1e1900 */
[----:B0-----:R-:W-:-:S03]  /*0730*/  IADD3 R15, PT, PT, R7, 0x18, RZ ;  /* 0x00000018070f7810 */ /* 0x001fc60007ffe0ff */
[----:B----4-:R0:W-:Y:S04]  /*0740*/  STG.E desc[UR14][R10.64+0x1c], R25 ;  /* 0x00001c190a007986 */ /* 0x0101e8000c10190e */
[----:B------:R-:W4:Y:S01]  /*0750*/  LDG.E R27, desc[UR14][R2.64+0x320] ;  /* 0x0003200e021b7981 */ /* 0x000f22000c1e1900 */
[----:B------:R-:W-:-:S05]  /*0760*/  IMAD.WIDE R12, R15, 0x4, R2 ;  /* 0x000000040f0c7825 */ /* 0x000fca00078e0202 */
[----:B----4-:R-:W-:Y:S04]  /*0770*/  STG.E desc[UR14][R12.64], R27 ;  /* 0x0000001b0c007986 */ /* 0x010fe8000c10190e */
[----:B--2---:R-:W2:Y:S01]  /*0780*/  LDG.E R21, desc[UR14][R4.64+0x320] ;  /* 0x0003200e04157981 */ /* 0x004ea2000c1e1900 */
[----:B------:R-:W-:-:S05]  /*0790*/  IMAD.WIDE R14, R15, 0x4, R4 ;  /* 0x000000040f0e7825 */ /* 0x000fca00078e0204 */
[----:B--2---:R2:W-:Y:S04]  /*07a0*/  STG.E desc[UR14][R14.64], R21 ;  /* 0x000000150e007986 */ /* 0x0045e8000c10190e */
[----:B-1----:R-:W4:Y:S04]  /*07b0*/  LDG.E R17, desc[UR14][R2.64+0x320] ;  /* 0x0003200e02117981 */ /* 0x002f28000c1e1900 */
[----:B----4-:R1:W-:Y:S04]  /*07c0*/  STG.E desc[UR14][R12.64+0x4], R17 ;  /* 0x000004110c007986 */ /* 0x0103e8000c10190e */
[----:B---3--:R-:W3:Y:S04]  /*07d0*/  LDG.E R9, desc[UR14][R4.64+0x320] ;  /* 0x0003200e04097981 */ /* 0x008ee8000c1e1900 */
[----:B---3--:R3:W-:Y:S04]  /*07e0*/  STG.E desc[UR14][R14.64+0x4], R9 ;  /* 0x000004090e007986 */ /* 0x0087e8000c10190e */
[----:B0-----:R-:W4:Y:S04]  /*07f0*/  LDG.E R11, desc[UR14][R2.64+0x320] ;  /* 0x0003200e020b7981 */ /* 0x001f28000c1e1900 */
[----:B----4-:R0:W-:Y:S04]  /*0800*/  STG.E desc[UR14][R12.64+0x8], R11 ;  /* 0x0000080b0c007986 */ /* 0x0101e8000c10190e */
[----:B------:R-:W4:Y:S04]  /*0810*/  LDG.E R19, desc[UR14][R4.64+0x320] ;  /* 0x0003200e04137981 */ /* 0x000f28000c1e1900 */
[----:B----4-:R4:W-:Y:S04]  /*0820*/  STG.E desc[UR14][R14.64+0x8], R19 ;  /* 0x000008130e007986 */ /* 0x0109e8000c10190e */
[----:B------:R-:W5:Y:S04]  /*0830*/  LDG.E R23, desc[UR14][R2.64+0x320] ;  /* 0x0003200e02177981 */ /* 0x000f68000c1e1900 */
[----:B-----5:R5:W-:Y:S04]  /*0840*/  STG.E desc[UR14][R12.64+0xc], R23 ;  /* 0x00000c170c007986 */ /* 0x020be8000c10190e */
[----:B--2---:R-:W2:Y:S04]  /*0850*/  LDG.E R21, desc[UR14][R4.64+0x320] ;  /* 0x0003200e04157981 */ /* 0x004ea8000c1e1900 */
[----:B--2---:R2:W-:Y:S04]  /*0860*/  STG.E desc[UR14][R14.64+0xc], R21 ;  /* 0x00000c150e007986 */ /* 0x0045e8000c10190e */
[----:B-1----:R-:W3:Y:S04]  /*0870*/  LDG.E R17, desc[UR14][R2.64+0x320] ;  /* 0x0003200e02117981 */ /* 0x002ee8000c1e1900 */
[----:B---3--:R-:W-:Y:S04]  /*0880*/  STG.E desc[UR14][R12.64+0x10], R17 ;  /* 0x000010110c007986 */ /* 0x008fe8000c10190e */
[----:B------:R-:W3:Y:S04]  /*0890*/  LDG.E R9, desc[UR14][R4.64+0x320] ;  /* 0x0003200e04097981 */ /* 0x000ee8000c1e1900 */
[----:B---3--:R-:W-:Y:S04]  /*08a0*/  STG.E desc[UR14][R14.64+0x10], R9 ;  /* 0x000010090e007986 */ /* 0x008fe8000c10190e */
[----:B0-----:R-:W3:Y:S04]  /*08b0*/  LDG.E R11, desc[UR14][R2.64+0x320] ;  /* 0x0003200e020b7981 */ /* 0x001ee8000c1e1900 */
[----:B---3--:R0:W-:Y:S04]  /*08c0*/  STG.E desc[UR14][R12.64+0x14], R11 ;  /* 0x0000140b0c007986 */ /* 0x0081e8000c10190e */
[----:B----4-:R-:W3:Y:S04]  /*08d0*/  LDG.E R19, desc[UR14][R4.64+0x320] ;  /* 0x0003200e04137981 */ /* 0x010ee8000c1e1900 */
[----:B---3--:R1:W-:Y:S04]  /*08e0*/  STG.E desc[UR14][R14.64+0x14], R19 ;  /* 0x000014130e007986 */ /* 0x0083e8000c10190e */
[----:B-----5:R-:W3:Y:S04]  /*08f0*/  LDG.E R23, desc[UR14][R2.64+0x320] ;  /* 0x0003200e02177981 */ /* 0x020ee8000c1e1900 */
[----:B---3--:R-:W-:Y:S04]  /*0900*/  STG.E desc[UR14][R12.64+0x18], R23 ;  /* 0x000018170c007986 */ /* 0x008fe8000c10190e */
[----:B--2---:R-:W2:Y:S04]  /*0910*/  LDG.E R21, desc[UR14][R4.64+0x320] ;  /* 0x0003200e04157981 */ /* 0x004ea8000c1e1900 */
[----:B--2---:R2:W-:Y:S04]  /*0920*/  STG.E desc[UR14][R14.64+0x18], R21 ;  /* 0x000018150e007986 */ /* 0x0045e8000c10190e */
[----:B------:R-:W3:Y:S04]  /*0930*/  LDG.E R25, desc[UR14][R2.64+0x320] ;  /* 0x0003200e02197981 */ /* 0x000ee8000c1e1900 */
[----:B---3--:R3:W-:Y:S04]  /*0940*/  STG.E desc[UR14][R12.64+0x1c], R25 ;  /* 0x00001c190c007986 */ /* 0x0087e8000c10190e */
[----:B------:R-:W4:Y:S01]  /*0950*/  LDG.E R27, desc[UR14][R4.64+0x320] ;  /* 0x0003200e041b7981 */ /* 0x000f22000c1e1900 */
[----:B0-----:R-:W-:-:S03]  /*0960*/  IADD3 R11, PT, PT, R7, 0x20, RZ ;  /* 0x00000020070b7810 */ /* 0x001fc60007ffe0ff */
[----:B----4-:R0:W-:Y:S04]  /*0970*/  STG.E desc[UR14][R14.64+0x1c], R27 ;  /* 0x00001c1b0e007986 */ /* 0x0101e8000c10190e */
[----:B------:R-:W4:Y:S01]  /*0980*/  LDG.E R17, desc[UR14][R2.64+0x320] ;  /* 0x0003200e02117981 */ /* 0x000f22000c1e1900 */
[----:B------:R-:W-:-:S05]  /*0990*/  IMAD.WIDE R8, R11, 0x4, R2 ;  /* 0x000000040b087825 */ /* 0x000fca00078e0202 */
[----:B----4-:R4:W-:Y:S04]  /*09a0*/  STG.E desc[UR14][R8.64], R17 ;  /* 0x0000001108007986 */ /* 0x0109e8000c10190e */
[----:B-1----:R-:W5:Y:S01]  /*09b0*/  LDG.E R19, desc[UR14][R4.64+0x320] ;  /* 0x0003200e04137981 */ /* 0x002f62000c1e1900 */
[----:B------:R-:W-:-:S05]  /*09c0*/  IMAD.WIDE R10, R11, 0x4, R4 ;  /* 0x000000040b0a7825 */ /* 0x000fca00078e0204 */
[----:B-----5:R1:W-:Y:S04]  /*09d0*/  STG.E desc[UR14][R10.64], R19 ;  /* 0x000000130a007986 */ /* 0x0203e8000c10190e */
[----:B--2---:R-:W2:Y:S04]  /*09e0*/  LDG.E R21, desc[UR14][R2.64+0x320] ;  /* 0x0003200e02157981 */ /* 0x004ea8000c1e1900 */
[----:B--2---:R2:W-:Y:S04]  /*09f0*/  STG.E desc[UR14][R8.64+0x4], R21 ;  /* 0x0000041508007986 */ /* 0x0045e8000c10190e */
[----:B---3--:R-:W3:Y:S04]  /*0a00*/  LDG.E R13, desc[UR14][R4.64+0x320] ;  /* 0x0003200e040d7981 */ /* 0x008ee8000c1e1900 */
[----:B---3--:R3:W-:Y:S04]  /*0a10*/  STG.E desc[UR14][R10.64+0x4], R13 ;  /* 0x0000040d0a007986 */ /* 0x0087e8000c10190e */
[----:B0-----:R-:W5:Y:S04]  /*0a20*/  LDG.E R15, desc[UR14][R2.64+0x320] ;  /* 0x0003200e020f7981 */ /* 0x001f68000c1e1900 */
[----:B-----5:R0:W-:Y:S04]  /*0a30*/  STG.E desc[UR14][R8.64+0x8], R15 ;  /* 0x0000080f08007986 */ /* 0x0201e8000c10190e */
[----:B------:R-:W5:Y:S04]  /*0a40*/  LDG.E R23, desc[UR14][R4.64+0x320] ;  /* 0x0003200e04177981 */ /* 0x000f68000c1e1900 */
[----:B-----5:R5:W-:Y:S04]  /*0a50*/  STG.E desc[UR14][R10.64+0x8], R23 ;  /* 0x000008170a007986 */ /* 0x020be8000c10190e */
[----:B----4-:R-:W4:Y:S04]  /*0a60*/  LDG.E R17, desc[UR14][R2.64+0x320] ;  /* 0x0003200e02117981 */ /* 0x010f28000c1e1900 */
[----:B----4-:R4:W-:Y:S04]  /*0a70*/  STG.E desc[UR14][R8.64+0xc], R17 ;  /* 0x00000c1108007986 */ /* 0x0109e8000c10190e */
[----:B-1----:R-:W2:Y:S04]  /*0a80*/  LDG.E R19, desc[UR14][R4.64+0x320] ;  /* 0x0003200e04137981 */ /* 0x002ea8000c1e1900 */
[----:B--2---:R1:W-:Y:S04]  /*0a90*/  STG.E desc[UR14][R10.64+0xc], R19 ;  /* 0x00000c130a007986 */ /* 0x0043e8000c10190e */
[----:B------:R-:W2:Y:S04]  /*0aa0*/  LDG.E R21, desc[UR14][R2.64+0x320] ;  /* 0x0003200e02157981 */ /* 0x000ea8000c1e1900 */
        /* <DEDUP_REMOVED lines=9> */
[----:B-1----:R-:W4:Y:S04]  /*0b40*/  LDG.E R19, desc[UR14][R4.64+0x320] ;  /* 0x0003200e04137981 */ /* 0x002f28000c1e1900 */
[----:B----4-:R0:W-:Y:S04]  /*0b50*/  STG.E desc[UR14][R10.64+0x18], R19 ;  /* 0x000018130a007986 */ /* 0x0101e8000c10190e */
[----:B--2---:R-:W2:Y:S01]  /*0b60*/  LDG.E R21, desc[UR14][R2.64+0x320] ;  /* 0x0003200e02157981 */ /* 0x004ea2000c1e1900 */
[----:B------:R-:W-:-:S04]  /*0b70*/  IADD3 R7, PT, PT, R7, 0x28, RZ ;  /* 0x0000002807077810 */ /* 0x000fc80007ffe0ff */
[----:B------:R-:W-:Y:S01]  /*0b80*/  ISETP.NE.AND P0, PT, R7, 0xc8, PT ;  /* 0x000000c80700780c */ /* 0x000fe20003f05270 */
[----:B--2---:R0:W-:Y:S04]  /*0b90*/  STG.E desc[UR14][R8.64+0x1c], R21 ;  /* 0x00001c1508007986 */ /* 0x0041e8000c10190e */
[----:B---3--:R-:W2:Y:S04]  /*0ba0*/  LDG.E R13, desc[UR14][R4.64+0x320] ;  /* 0x0003200e040d7981 */ /* 0x008ea8000c1e1900 */
[----:B--2---:R0:W-:Y:S04]  /*0bb0*/  STG.E desc[UR14][R10.64+0x1c], R13 ;  /* 0x00001c0d0a007986 */ /* 0x0041e8000c10190e */
[----:B------:R-:W-:Y:S05]  /*0bc0*/  @P0 BRA `(.L_x_539) ;  /* 0xfffffff4003c0947 */ /* 0x000fea000383ffff */
[----:B------:R-:W-:Y:S05]  /*0bd0*/  @P1 BRA `(.L_x_540) ;  /* 0xfffffff400181947 */ /* 0x000fea000383ffff */
[----:B------:R-:W-:-:S07]  /*0be0*/  MOV R0, 0xc8 ;  /* 0x000000c800007802 */ /* 0x000fce0000000f00 */
.L_x_542:
[----:B------:R-:W1:Y:S01]  /*0bf0*/  LDC.64 R2, c[0x0][0x380] ;  /* 0x0000e000ff027b82 */ /* 0x000e620000000a00 */
[C---:B------:R-:W-:Y:S01]  /*0c00*/  IMAD R7, R0.reuse, 0x258, RZ ;  /* 0x0000025800077824 */ /* 0x040fe200078e02ff */
[----:B------:R-:W-:-:S04]  /*0c10*/  IADD3 R0, PT, PT, R0, 0x1, RZ ;  /* 0x0000000100007810 */ /* 0x000fc80007ffe0ff */
[----:B------:R-:W-:Y:S02]  /*0c20*/  ISETP.NE.AND P1, PT, R0, 0x190, PT ;  /* 0x000001900000780c */ /* 0x000fe40003f25270 */
[----:B------:R-:W2:Y:S01]  /*0c30*/  LDC.64 R4, c[0x0][0x388] ;  /* 0x0000e200ff047b82 */ /* 0x000ea20000000a00 */
[----:B-1----:R-:W-:-:S04]  /*0c40*/  IMAD.WIDE.U32 R2, R7, 0x4, R2 ;  /* 0x0000000407027825 */ /* 0x002fc800078e0002 */
[----:B--2---:R-:W-:-:S04]  /*0c50*/  IMAD.WIDE.U32 R4, R7, 0x4, R4 ;  /* 0x0000000407047825 */ /* 0x004fc800078e0004 */
[----:B------:R-:W-:-:S07]  /*0c60*/  HFMA2 R7, -RZ, RZ, 0, 2.384185791015625e-05 ;  /* 0x00000190ff077431 */ /* 0x000fce00000001ff */
.L_x_541:
        /* <DEDUP_REMOVED lines=178> */
[----:B------:R-:W-:-:S07]  /*1790*/  MOV R3, RZ ;  /* 0x000000ff00037202 */ /* 0x000fce0000000f00 */
.L_x_544:
[C---:B------:R-:W-:Y:S01]  /*17a0*/  IMAD R0, R3.reuse, 0x258, RZ ;  /* 0x0000025803007824 */ /* 0x040fe200078e02ff */
[----:B------:R-:W-:Y:S01]  /*17b0*/  IADD3 R3, PT, PT, R3, 0x1, RZ ;  /* 0x0000000103037810 */ /* 0x000fe20007ffe0ff */
[----:B------:R-:W-:-:S03]  /*17c0*/  HFMA2 R2, -RZ, RZ, 0, 1.1920928955078125e-05 ;  /* 0x000000c8ff027431 */ /* 0x000fc600000001ff */
[----:B--2---:R-:W-:-:S13]  /*17d0*/  ISETP.NE.AND P1, PT, R3, 0xc8, PT ;  /* 0x000000c80300780c */ /* 0x004fda0003f25270 */
.L_x_543:
[----:B------:R-:W0:Y:S08]  /*17e0*/  LDC.64 R6, c[0x0][0x380] ;  /* 0x0000e000ff067b82 */ /* 0x000e300000000a00 */
[----:B------:R-:W1:Y:S01]  /*17f0*/  LDC.64 R4, c[0x0][0x388] ;  /* 0x0000e200ff047b82 */ /* 0x000e620000000a00 */
[----:B0-2---:R-:W-:-:S05]  /*1800*/  IMAD.WIDE.U32 R14, R2, 0x4, R6 ;  /* 0x00000004020e7825 */ /* 0x005fca00078e0006 */
[----:B------:R-:W2:Y:S01]  /*1810*/  LDG.E R17, desc[UR14][R14.64+0x75300] ;  /* 0x0753000e0e117981 */ /* 0x000ea2000c1e1900 */
[----:B------:R-:W-:-:S04]  /*1820*/  IMAD.WIDE R12, R0, 0x4, R14 ;  /* 0x00000004000c7825 */ /* 0x000fc800078e020e */
[----:B-1----:R-:W-:Y:S01]  /*1830*/  IMAD.WIDE.U32 R10, R2, 0x4, R4 ;  /* 0x00000004020a7825 */ /* 0x002fe200078e0004 */
        /* <DEDUP_REMOVED lines=25> */
[----:B----4-:R-:W-:Y:S04]  /*19d0*/  STG.E desc[UR14][R12.64+0x18], R29 ;  /* 0x0000181d0c007986 */ /* 0x010fe8000c10190e */
[----:B------:R-:W4:Y:S04]  /*19e0*/  LDG.E R22, desc[UR14][R10.64+0x75318] ;  /* 0x0753180e0a167981 */ /* 0x000f28000c1e1900 */
[----:B----4-:R-:W-:Y:S04]  /*19f0*/  STG.E desc[UR14][R8.64+0x18], R22 ;  /* 0x0000181608007986 */ /* 0x010fe8000c10190e */
[----:B------:R-:W4:Y:S01]  /*1a00*/  LDG.E R24, desc[UR14][R14.64+0x7531c] ;  /* 0x07531c0e0e187981 */ /* 0x000f22000c1e1900 */
[----:B0-----:R-:W-:-:S03]  /*1a10*/  IADD3 R21, PT, PT, R2, 0x8, RZ ;  /* 0x0000000802157810 */ /* 0x001fc60007ffe0ff */
[----:B----4-:R0:W-:Y:S04]  /*1a20*/  STG.E desc[UR14][R12.64+0x1c], R24 ;  /* 0x00001c180c007986 */ /* 0x0101e8000c10190e */
[----:B-1----:R-:W4:Y:S01]  /*1a30*/  LDG.E R23, desc[UR14][R10.64+0x7531c] ;  /* 0x07531c0e0a177981 */ /* 0x002f22000c1e1900 */
[----:B------:R-:W-:-:S03]  /*1a40*/  IMAD.WIDE.U32 R16, R21, 0x4, R6 ;  /* 0x0000000415107825 */ /* 0x000fc600078e0006 */
[----:B----4-:R1:W-:Y:S04]  /*1a50*/  STG.E desc[UR14][R8.64+0x1c], R23 ;  /* 0x00001c1708007986 */ /* 0x0103e8000c10190e */
[----:B--2---:R-:W2:Y:S01]  /*1a60*/  LDG.E R25, desc[UR14][R16.64+0x75300] ;  /* 0x0753000e10197981 */ /* 0x004ea2000c1e1900 */
[----:B------:R-:W-:-:S04]  /*1a70*/  IMAD.WIDE R18, R0, 0x4, R16 ;  /* 0x0000000400127825 */ /* 0x000fc800078e0210 */
[----:B------:R-:W-:Y:S01]  /*1a80*/  IMAD.WIDE.U32 R20, R21, 0x4, R4 ;  /* 0x0000000415147825 */ /* 0x000fe200078e0004 */
[----:B--2---:R2:W-:Y:S04]  /*1a90*/  STG.E desc[UR14][R18.64], R25 ;  /* 0x0000001912007986 */ /* 0x0045e8000c10190e */
[----:B---3--:R-:W3:Y:S01]  /*1aa0*/  LDG.E R27, desc[UR14][R20.64+0x75300] ;  /* 0x0753000e141b7981 */ /* 0x008ee2000c1e1900 */
[----:B------:R-:W-:-:S05]  /*1ab0*/  IMAD.WIDE R14, R0, 0x4, R20 ;  /* 0x00000004000e7825 */ /* 0x000fca00078e0214 */
[----:B---3--:R3:W-:Y:S04]  /*1ac0*/  STG.E desc[UR14][R14.64], R27 ;  /* 0x0000001b0e007986 */ /* 0x0087e8000c10190e */
[----:B------:R-:W4:Y:S04]  /*1ad0*/  LDG.E R11, desc[UR14][R16.64+0x75304] ;  /* 0x0753040e100b7981 */ /* 0x000f28000c1e1900 */
[----:B----4-:R4:W-:Y:S04]  /*1ae0*/  STG.E desc[UR14][R18.64+0x4], R11 ;  /* 0x0000040b12007986 */ /* 0x0109e8000c10190e */
[----:B0-----:R-:W5:Y:S04]  /*1af0*/  LDG.E R13, desc[UR14][R20.64+0x75304] ;  /* 0x0753040e140d7981 */ /* 0x001f68000c1e1900 */
[----:B-----5:R0:W-:Y:S04]  /*1b00*/  STG.E desc[UR14][R14.64+0x4], R13 ;  /* 0x0000040d0e007986 */ /* 0x0201e8000c10190e */
[----:B-1----:R-:W5:Y:S04]  /*1b10*/  LDG.E R9, desc[UR14][R16.64+0x75308] ;  /* 0x0753080e10097981 */ /* 0x002f68000c1e1900 */
[----:B-----5:R1:W-:Y:S04]  /*1b20*/  STG.E desc[UR14][R18.64+0x8], R9 ;  /* 0x0000080912007986 */ /* 0x0203e8000c10190e */
[----:B------:R-:W5:Y:S04]  /*1b30*/  LDG.E R23, desc[UR14][R20.64+0x75308] ;  /* 0x0753080e14177981 */ /* 0x000f68000c1e1900 */
[----:B-----5:R5:W-:Y:S04]  /*1b40*/  STG.E desc[UR14][R14.64+0x8], R23 ;  /* 0x000008170e007986 */ /* 0x020be8000c10190e */
[----:B--2---:R-:W2:Y:S04]  /*1b50*/  LDG.E R25, desc[UR14][R16.64+0x7530c] ;  /* 0x07530c0e10197981 */ /* 0x004ea8000c1e1900 */
[----:B--2---:R2:W-:Y:S04]  /*1b60*/  STG.E desc[UR14][R18.64+0xc], R25 ;  /* 0x00000c1912007986 */ /* 0x0045e8000c10190e */
[----:B---3--:R-:W3:Y:S04]  /*1b70*/  LDG.E R27, desc[UR14][R20.64+0x7530c] ;  /* 0x07530c0e141b7981 */ /* 0x008ee8000c1e1900 */
[----:B---3--:R3:W-:Y:S04]  /*1b80*/  STG.E desc[UR14][R14.64+0xc], R27 ;  /* 0x00000c1b0e007986 */ /* 0x0087e8000c10190e */
[----:B----4-:R-:W4:Y:S04]  /*1b90*/  LDG.E R11, desc[UR14][R16.64+0x75310] ;  /* 0x0753100e100b7981 */ /* 0x010f28000c1e1900 */
[----:B----4-:R-:W-:Y:S04]  /*1ba0*/  STG.E desc[UR14][R18.64+0x10], R11 ;  /* 0x0000100b12007986 */ /* 0x010fe8000c10190e */
[----:B0-----:R-:W4:Y:S04]  /*1bb0*/  LDG.E R13, desc[UR14][R20.64+0x75310] ;  /* 0x0753100e140d7981 */ /* 0x001f28000c1e1900 */
[----:B----4-:R0:W-:Y:S04]  /*1bc0*/  STG.E desc[UR14][R14.64+0x10], R13 ;  /* 0x0000100d0e007986 */ /* 0x0101e8000c10190e */
[----:B-1----:R-:W4:Y:S04]  /*1bd0*/  LDG.E R9, desc[UR14][R16.64+0x75314] ;  /* 0x0753140e10097981 */ /* 0x002f28000c1e1900 */
[----:B----4-:R1:W-:Y:S04]  /*1be0*/  STG.E desc[UR14][R18.64+0x14], R9 ;  /* 0x0000140912007986 */ /* 0x0103e8000c10190e */
[----:B-----5:R-:W4:Y:S04]  /*1bf0*/  LDG.E R23, desc[UR14][R20.64+0x75314] ;  /* 0x0753140e14177981 */ /* 0x020f28000c1e1900 */
[----:B----4-:R4:W-:Y:S04]  /*1c00*/  STG.E desc[UR14][R14.64+0x14], R23 ;  /* 0x000014170e007986 */ /* 0x0109e8000c10190e */
[----:B--2---:R-:W2:Y:S04]  /*1c10*/  LDG.E R25, desc[UR14][R16.64+0x75318] ;  /* 0x0753180e10197981 */ /* 0x004ea8000c1e1900 */
[----:B--2---:R2:W-:Y:S04]  /*1c20*/  STG.E desc[UR14][R18.64+0x18], R25 ;  /* 0x0000181912007986 */ /* 0x0045e8000c10190e */
[----:B---3--:R-:W3:Y:S04]  /*1c30*/  LDG.E R27, desc[UR14][R20.64+0x75318] ;  /* 0x0753180e141b7981 */ /* 0x008ee8000c1e1900 */
[----:B---3--:R-:W-:Y:S04]  /*1c40*/  STG.E desc[UR14][R14.64+0x18], R27 ;  /* 0x0000181b0e007986 */ /* 0x008fe8000c10190e */
[----:B------:R-:W3:Y:S01]  /*1c50*/  LDG.E R29, desc[UR14][R16.64+0x7531c] ;  /* 0x07531c0e101d7981 */ /* 0x000ee2000c1e1900 */
[----:B0-----:R-:W-:-:S03]  /*1c60*/  IADD3 R13, PT, PT, R2, 0x10, RZ ;  /* 0x00000010020d7810 */ /* 0x001fc60007ffe0ff */
[----:B---3--:R0:W-:Y:S04]  /*1c70*/  STG.E desc[UR14][R18.64+0x1c], R29 ;  /* 0x00001c1d12007986 */ /* 0x0081e8000c10190e */
[----:B------:R-:W3:Y:S01]  /*1c80*/  LDG.E R24, desc[UR14][R20.64+0x7531c] ;  /* 0x07531c0e14187981 */ /* 0x000ee2000c1e1900 */
[----:B-1----:R-:W-:-:S03]  /*1c90*/  IMAD.WIDE.U32 R8, R13, 0x4, R6 ;  /* 0x000000040d087825 */ /* 0x002fc600078e0006 */
[----:B---3--:R1:W-:Y:S04]  /*1ca0*/  STG.E desc[UR14][R14.64+0x1c], R24 ;  /* 0x00001c180e007986 */ /* 0x0083e8000c10190e */
[----:B------:R-:W3:Y:S01]  /*1cb0*/  LDG.E R26, desc[UR14][R8.64+0x75300] ;  /* 0x0753000e081a7981 */ /* 0x000ee2000c1e1900 */
[----:B------:R-:W-:-:S04]  /*1cc0*/  IMAD.WIDE R10, R0, 0x4, R8 ;  /* 0x00000004000a7825 */ /* 0x000fc800078e0208 */
[----:B----4-:R-:W-:Y:S01]  /*1cd0*/  IMAD.WIDE.U32 R22, R13, 0x4, R4 ;  /* 0x000000040d167825 */ /* 0x010fe200078e0004 */
[----:B---3--:R-:W-:Y:S04]  /*1ce0*/  STG.E desc[UR14][R10.64], R26 ;  /* 0x0000001a0a007986 */ /* 0x008fe8000c10190e */
[----:B--2---:R-:W2:Y:S01]  /*1cf0*/  LDG.E R25, desc[UR14][R22.64+0x75300] ;  /* 0x0753000e16197981 */ /* 0x004ea2000c1e1900 */
[----:B------:R-:W-:-:S05]  /*1d00*/  IMAD.WIDE R12, R0, 0x4, R22 ;  /* 0x00000004000c7825 */ /* 0x000fca00078e0216 */
[----:B--2---:R2:W-:Y:S04]  /*1d10*/  STG.E desc[UR14][R12.64], R25 ;  /* 0x000000190c007986 */ /* 0x0045e8000c10190e */
[----:B------:R-:W3:Y:S04]  /*1d20*/  LDG.E R17, desc[UR14][R8.64+0x75304] ;  /* 0x0753040e08117981 */ /* 0x000ee8000c1e1900 */
[----:B---3--:R3:W-:Y:S04]  /*1d30*/  STG.E desc[UR14][R10.64+0x4], R17 ;  /* 0x000004110a007986 */ /* 0x0087e8000c10190e */
        /* <DEDUP_REMOVED lines=11> */
[----:B---3--:R-:W-:Y:S04]  /*1df0*/  STG.E desc[UR14][R10.64+0x10], R17 ;  /* 0x000010110a007986 */ /* 0x008fe8000c10190e */
[----:B0-----:R-:W3:Y:S04]  /*1e00*/  LDG.E R19, desc[UR14][R22.64+0x75310] ;  /* 0x0753100e16137981 */ /* 0x001ee8000c1e1900 */
[----:B---3--:R0:W-:Y:S04]  /*1e10*/  STG.E desc[UR14][R12.64+0x10], R19 ;  /* 0x000010130c007986 */ /* 0x0081e8000c10190e */
[----:B-1----:R-:W3:Y:S04]  /*1e20*/  LDG.E R15, desc[UR14][R8.64+0x75314] ;  /* 0x0753140e080f7981 */ /* 0x002ee8000c1e1900 */
[----:B---3--:R1:W-:Y:S04]  /*1e30*/  STG.E desc[UR14][R10.64+0x14], R15 ;  /* 0x0000140f0a007986 */ /* 0x0083e8000c10190e */
[----:B----4-:R-:W3:Y:S04]  /*1e40*/  LDG.E R21, desc[UR14][R22.64+0x75314] ;  /* 0x0753140e16157981 */ /* 0x010ee8000c1e1900 */
[----:B---3--:R3:W-:Y:S04]  /*1e50*/  STG.E desc[UR14][R12.64+0x14], R21 ;  /* 0x000014150c007986 */ /* 0x0087e8000c10190e */
[----:B-----5:R-:W4:Y:S04]  /*1e60*/  LDG.E R27, desc[UR14][R8.64+0x75318] ;  /* 0x0753180e081b7981 */ /* 0x020f28000c1e1900 */
[----:B----4-:R-:W-:Y:S04]  /*1e70*/  STG.E desc[UR14][R10.64+0x18], R27 ;  /* 0x0000181b0a007986 */ /* 0x010fe8000c10190e */
[----:B--2---:R-:W2:Y:S04]  /*1e80*/  LDG.E R25, desc[UR14][R22.64+0x75318] ;  /* 0x0753180e16197981 */ /* 0x004ea8000c1e1900 */
[----:B--2---:R2:W-:Y:S04]  /*1e90*/  STG.E desc[UR14][R12.64+0x18], R25 ;  /* 0x000018190c007986 */ /* 0x0045e8000c10190e */
[----:B------:R-:W4:Y:S01]  /*1ea0*/  LDG.E R29, desc[UR14][R8.64+0x7531c] ;  /* 0x07531c0e081d7981 */ /* 0x000f22000c1e1900 */
[----:B0-----:R-:W-:-:S03]  /*1eb0*/  IADD3 R19, PT, PT, R2, 0x18, RZ ;  /* 0x0000001802137810 */ /* 0x001fc60007ffe0ff */
[----:B----4-:R0:W-:Y:S04]  /*1ec0*/  STG.E desc[UR14][R10.64+0x1c], R29 ;  /* 0x00001c1d0a007986 */ /* 0x0101e8000c10190e */
[----:B------:R-:W4:Y:S01]  /*1ed0*/  LDG.E R24, desc[UR14][R22.64+0x7531c] ;  /* 0x07531c0e16187981 */ /* 0x000f22000c1e1900 */
[----:B-1----:R-:W-:-:S03]  /*1ee0*/  IMAD.WIDE.U32 R14, R19, 0x4, R6 ;  /* 0x00000004130e7825 */ /* 0x002fc600078e0006 */
[----:B----4-:R1:W-:Y:S04]  /*1ef0*/  STG.E desc[UR14][R12.64+0x1c], R24 ;  /* 0x00001c180c007986 */ /* 0x0103e8000c10190e */
[----:B------:R-:W4:Y:S01]  /*1f00*/  LDG.E R26, desc[UR14][R14.64+0x75300] ;  /* 0x0753000e0e1a7981 */ /* 0x000f22000c1e1900 */
[----:B------:R-:W-:-:S04]  /*1f10*/  IMAD.WIDE R16, R0, 0x4, R14 ;  /* 0x0000000400107825 */ /* 0x000fc800078e020e */
[----:B---3--:R-:W-:Y:S01]  /*1f20*/  IMAD.WIDE.U32 R20, R19, 0x4, R4 ;  /* 0x0000000413147825 */ /* 0x008fe200078e0004 */
[----:B----4-:R-:W-:Y:S04]  /*1f30*/  STG.E desc[UR14][R16.64], R26 ;  /* 0x0000001a10007986 */ /* 0x010fe8000c10190e */
        /* <DEDUP_REMOVED lines=26> */
[----:B--2---:R-:W-:Y:S04]  /*20e0*/  STG.E desc[UR14][R18.64+0x18], R25 ;  /* 0x0000181912007986 */ /* 0x004fe8000c10190e */
[----:B------:R-:W2:Y:S01]  /*20f0*/  LDG.E R29, desc[UR14][R14.64+0x7531c] ;  /* 0x07531c0e0e1d7981 */ /* 0x000ea2000c1e1900 */
[----:B0-----:R-:W-:-:S03]  /*2100*/  IADD3 R11, PT, PT, R2, 0x20, RZ ;  /* 0x00000020020b7810 */ /* 0x001fc60007ffe0ff */
[----:B--2---:R0:W-:Y:S04]  /*2110*/  STG.E desc[UR14][R16.64+0x1c], R29 ;  /* 0x00001c1d10007986 */ /* 0x0041e8000c10190e */
[----:B------:R-:W2:Y:S01]  /*2120*/  LDG.E R12, desc[UR14][R20.64+0x7531c] ;  /* 0x07531c0e140c7981 */ /* 0x000ea2000c1e1900 */
[----:B------:R-:W-:-:S03]  /*2130*/  IMAD.WIDE.U32 R6, R11, 0x4, R6 ;  /* 0x000000040b067825 */ /* 0x000fc600078e0006 */
[----:B--2---:R2:W-:Y:S04]  /*2140*/  STG.E desc[UR14][R18.64+0x1c], R12 ;  /* 0x00001c0c12007986 */ /* 0x0045e8000c10190e */
[----:B-1----:R-:W4:Y:S01]  /*2150*/  LDG.E R13, desc[UR14][R6.64+0x75300] ;  /* 0x0753000e060d7981 */ /* 0x002f22000c1e1900 */
[----:B------:R-:W-:-:S04]  /*2160*/  IMAD.WIDE R8, R0, 0x4, R6 ;  /* 0x0000000400087825 */ /* 0x000fc800078e0206 */
[----:B------:R-:W-:Y:S01]  /*2170*/  IMAD.WIDE.U32 R4, R11, 0x4, R4 ;  /* 0x000000040b047825 */ /* 0x000fe200078e0004 */
[----:B----4-:R1:W-:Y:S04]  /*2180*/  STG.E desc[UR14][R8.64], R13 ;  /* 0x0000000d08007986 */ /* 0x0103e8000c10190e */
[----:B---3--:R-:W3:Y:S01]  /*2190*/  LDG.E R23, desc[UR14][R4.64+0x75300] ;  /* 0x0753000e04177981 */ /* 0x008ee2000c1e1900 */
[----:B------:R-:W-:-:S05]  /*21a0*/  IMAD.WIDE R10, R0, 0x4, R4 ;  /* 0x00000004000a7825 */ /* 0x000fca00078e0204 */
[----:B---3--:R3:W-:Y:S04]  /*21b0*/  STG.E desc[UR14][R10.64], R23 ;  /* 0x000000170a007986 */ /* 0x0087e8000c10190e */
[----:B------:R-:W4:Y:S04]  /*21c0*/  LDG.E R15, desc[UR14][R6.64+0x75304] ;  /* 0x0753040e060f7981 */ /* 0x000f28000c1e1900 */
[----:B----4-:R4:W-:Y:S04]  /*21d0*/  STG.E desc[UR14][R8.64+0x4], R15 ;  /* 0x0000040f08007986 */ /* 0x0109e8000c10190e */
[----:B0-----:R-:W5:Y:S04]  /*21e0*/  LDG.E R17, desc[UR14][R4.64+0x75304] ;  /* 0x0753040e04117981 */ /* 0x001f68000c1e1900 */
[----:B-----5:R0:W-:Y:S04]  /*21f0*/  STG.E desc[UR14][R10.64+0x4], R17 ;  /* 0x000004110a007986 */ /* 0x0201e8000c10190e */
[----:B--2---:R-:W2:Y:S04]  /*2200*/  LDG.E R19, desc[UR14][R6.64+0x75308] ;  /* 0x0753080e06137981 */ /* 0x004ea8000c1e1900 */
[----:B--2---:R2:W-:Y:S04]  /*2210*/  STG.E desc[UR14][R8.64+0x8], R19 ;  /* 0x0000081308007986 */ /* 0x0045e8000c10190e */
[----:B------:R-:W5:Y:S04]  /*2220*/  LDG.E R21, desc[UR14][R4.64+0x75308] ;  /* 0x0753080e04157981 */ /* 0x000f68000c1e1900 */
[----:B-----5:R5:W-:Y:S04]  /*2230*/  STG.E desc[UR14][R10.64+0x8], R21 ;  /* 0x000008150a007986 */ /* 0x020be8000c10190e */
[----:B-1----:R-:W3:Y:S04]  /*2240*/  LDG.E R13, desc[UR14][R6.64+0x7530c] ;  /* 0x07530c0e060d7981 */ /* 0x002ee8000c1e1900 */
[----:B---3--:R1:W-:Y:S04]  /*2250*/  STG.E desc[UR14][R8.64+0xc], R13 ;  /* 0x00000c0d08007986 */ /* 0x0083e8000c10190e */
[----:B------:R-:W3:Y:S04]  /*2260*/  LDG.E R23, desc[UR14][R4.64+0x7530c] ;  /* 0x07530c0e04177981 */ /* 0x000ee8000c1e1900 */
[----:B---3--:R3:W-:Y:S04]  /*2270*/  STG.E desc[UR14][R10.64+0xc], R23 ;  /* 0x00000c170a007986 */ /* 0x0087e8000c10190e */
[----:B----4-:R-:W4:Y:S04]  /*2280*/  LDG.E R15, desc[UR14][R6.64+0x75310] ;  /* 0x0753100e060f7981 */ /* 0x010f28000c1e1900 */
[----:B----4-:R4:W-:Y:S04]  /*2290*/  STG.E desc[UR14][R8.64+0x10], R15 ;  /* 0x0000100f08007986 */ /* 0x0109e8000c10190e */
[----:B0-----:R-:W2:Y:S04]  /*22a0*/  LDG.E R17, desc[UR14][R4.64+0x75310] ;  /* 0x0753100e04117981 */ /* 0x001ea8000c1e1900 */
[----:B--2---:R0:W-:Y:S04]  /*22b0*/  STG.E desc[UR14][R10.64+0x10], R17 ;  /* 0x000010110a007986 */ /* 0x0041e8000c10190e */
[----:B------:R-:W2:Y:S04]  /*22c0*/  LDG.E R19, desc[UR14][R6.64+0x75314] ;  /* 0x0753140e06137981 */ /* 0x000ea8000c1e1900 */
[----:B--2---:R2:W-:Y:S04]  /*22d0*/  STG.E desc[UR14][R8.64+0x14], R19 ;  /* 0x0000141308007986 */ /* 0x0045e8000c10190e */
[----:B-----5:R-:W5:Y:S04]  /*22e0*/  LDG.E R21, desc[UR14][R4.64+0x75314] ;  /* 0x0753140e04157981 */ /* 0x020f68000c1e1900 */
[----:B-----5:R2:W-:Y:S04]  /*22f0*/  STG.E desc[UR14][R10.64+0x14], R21 ;  /* 0x000014150a007986 */ /* 0x0205e8000c10190e */
[----:B-1----:R-:W5:Y:S04]  /*2300*/  LDG.E R13, desc[UR14][R6.64+0x75318] ;  /* 0x0753180e060d7981 */ /* 0x002f68000c1e1900 */
[----:B-----5:R2:W-:Y:S04]  /*2310*/  STG.E desc[UR14][R8.64+0x18], R13 ;  /* 0x0000180d08007986 */ /* 0x0205e8000c10190e */
[----:B---3--:R-:W3:Y:S04]  /*2320*/  LDG.E R23, desc[UR14][R4.64+0x75318] ;  /* 0x0753180e04177981 */ /* 0x008ee8000c1e1900 */
[----:B---3--:R2:W-:Y:S04]  /*2330*/  STG.E desc[UR14][R10.64+0x18], R23 ;  /* 0x000018170a007986 */ /* 0x0085e8000c10190e */
[----:B----4-:R-:W3:Y:S01]  /*2340*/  LDG.E R15, desc[UR14][R6.64+0x7531c] ;  /* 0x07531c0e060f7981 */ /* 0x010ee2000c1e1900 */
[----:B------:R-:W-:-:S04]  /*2350*/  IADD3 R2, PT, PT, R2, 0x28, RZ ;  /* 0x0000002802027810 */ /* 0x000fc80007ffe0ff */
[----:B------:R-:W-:Y:S01]  /*2360*/  ISETP.NE.AND P0, PT, R2, 0x190, PT ;  /* 0x000001900200780c */ /* 0x000fe20003f05270 */
[----:B---3--:R2:W-:Y:S04]  /*2370*/  STG.E desc[UR14][R8.64+0x1c], R15 ;  /* 0x00001c0f08007986 */ /* 0x0085e8000c10190e */
[----:B0-----:R-:W3:Y:S04]  /*2380*/  LDG.E R17, desc[UR14][R4.64+0x7531c] ;  /* 0x07531c0e04117981 */ /* 0x001ee8000c1e1900 */
[----:B---3--:R2:W-:Y:S04]  /*2390*/  STG.E desc[UR14][R10.64+0x1c], R17 ;  /* 0x00001c110a007986 */ /* 0x0085e8000c10190e */
[----:B------:R-:W-:Y:S05]  /*23a0*/  @P0 BRA `(.L_x_543) ;  /* 0xfffffff4000c0947 */ /* 0x000fea000383ffff */
[----:B------:R-:W-:Y:S05]  /*23b0*/  @P1 BRA `(.L_x_544) ;  /* 0xfffffff000f81947 */ /* 0x000fea000383ffff */
[----:B------:R-:W-:-:S07]  /*23c0*/  MOV R3, 0x190 ;  /* 0x0000019000037802 */ /* 0x000fce0000000f00 */
.L_x_546:
[C---:B------:R-:W-:Y:S01]  /*23d0*/  IMAD R0, R3.reuse, 0x258, RZ ;  /* 0x0000025803007824 */ /* 0x040fe200078e02ff */
[----:B------:R-:W-:Y:S01]  /*23e0*/  IADD3 R3, PT, PT, R3, 0x1, RZ ;  /* 0x0000000103037810 */ /* 0x000fe20007ffe0ff */
[----:B------:R-:W-:-:S03]  /*23f0*/  HFMA2 R2, -RZ, RZ, 0, 1.1920928955078125e-05 ;  /* 0x000000c8ff027431 */ /* 0x000fc600000001ff */
[----:B------:R-:W-:-:S13]  /*2400*/  ISETP.NE.AND P1, PT, R3, 0x258, PT ;  /* 0x000002580300780c */ /* 0x000fda0003f25270 */
.L_x_545:
[----:B--2---:R-:W2:Y:S08]  /*2410*/  LDC.64 R6, c[0x0][0x380] ;  /* 0x0000e000ff067b82 */ /* 0x004eb00000000a00 */
[----:B------:R-:W0:Y:S01]  /*2420*/  LDC.64 R4, c[0x0][0x388] ;  /* 0x0000e200ff047b82 */ /* 0x000e220000000a00 */
[----:B--2---:R-:W-:-:S05]  /*2430*/  IMAD.WIDE.U32 R14, R2, 0x4, R6 ;  /* 0x00000004020e7825 */ /* 0x004fca00078e0006 */
[----:B------:R-:W2:Y:S01]  /*2440*/  LDG.E R17, desc[UR14][R14.64+0xe9ca0] ;  /* 0x0e9ca00e0e117981 */ /* 0x000ea2000c1e1900 */
[----:B------:R-:W-:-:S04]  /*2450*/  IMAD.WIDE R12, R0, 0x4, R14 ;  /* 0x00000004000c7825 */ /* 0x000fc800078e020e */
[----:B0-----:R-:W-:Y:S01]  /*2460*/  IMAD.WIDE.U32 R10, R2, 0x4, R4 ;  /* 0x00000004020a7825 */ /* 0x001fe200078e0004 */
        /* <DEDUP_REMOVED lines=184> */
[----:B------:R-:W-:-:S05]  /*2ff0*/  UMOV UR4, URZ ;  /* 0x000000ff00047c82 */ /* 0x000fca0008000000 */
.L_x_548:
[----:B------:R-:W-:Y:S01]  /*3000*/  MOV R0, UR4 ;  /* 0x0000000400007c02 */ /* 0x000fe20008000f00 */
[----:B--2---:R-:W-:Y:S01]  /*3010*/  HFMA2 R9, -RZ, RZ, 0, 0 ;  /* 0x00000000ff097431 */ /* 0x004fe200000001ff */
[----:B------:R-:W-:-:S04]  /*3020*/  UIADD3 UR4, UPT, UPT, UR4, 0x1, URZ ;  /* 0x0000000104047890 */ /* 0x000fc8000fffe0ff */
[----:B------:R-:W-:-:S11]  /*3030*/  UISETP.NE.AND UP0, UPT, UR4, 0xc8, UPT ;  /* 0x000000c80400788c */ /* 0x000fd6000bf05270 */
.L_x_547:
[----:B------:R-:W0:Y:S08]  /*3040*/  LDC.64 R4, c[0x0][0x380] ;  /* 0x0000e000ff047b82 */ /* 0x000e300000000a00 */
[----:B--2---:R-:W1:Y:S08]  /*3050*/  LDC.64 R10, c[0x0][0x380] ;  /* 0x0000e000ff0a7b82 */ /* 0x004e700000000a00 */
[----:B------:R-:W2:Y:S01]  /*3060*/  LDC.64 R2, c[0x0][0x388] ;  /* 0x0000e200ff027b82 */ /* 0x000ea20000000a00 */
[----:B0-----:R-:W3:Y:S01]  /*3070*/  LDG.E R19, desc[UR14][R4.64+0x75620] ;  /* 0x0756200e04137981 */ /* 0x001ee2000c1e1900 */
[----:B------:R-:W-:-:S06]  /*3080*/  IMAD R13, R0, 0x258, R9 ;  /* 0x00000258000d7824 */ /* 0x000fcc00078e0209 */
[----:B------:R-:W0:Y:S01]  /*3090*/  LDC.64 R6, c[0x0][0x388] ;  /* 0x0000e200ff067b82 */ /* 0x000e220000000a00 */
[----:B-1----:R-:W-:-:S05]  /*30a0*/  IMAD.WIDE.U32 R14, R13, 0x4, R10 ;  /* 0x000000040d0e7825 */ /* 0x002fca00078e000a */
[----:B---3--:R1:W-:Y:S04]  /*30b0*/  STG.E desc[UR14][R14.64], R19 ;  /* 0x000000130e007986 */ /* 0x0083e8000c10190e */
[----:B--2---:R-:W2:Y:S01]  /*30c0*/  LDG.E R21, desc[UR14][R2.64+0x75620] ;  /* 0x0756200e02157981 */ /* 0x004ea2000c1e1900 */
[----:B0-----:R-:W-:-:S05]  /*30d0*/  IMAD.WIDE.U32 R16, R13, 0x4, R6 ;  /* 0x000000040d107825 */ /* 0x001fca00078e0006 */
[----:B--2---:R0:W-:Y:S04]  /*30e0*/  STG.E desc[UR14][R16.64], R21 ;  /* 0x0000001510007986 */ /* 0x0041e8000c10190e */
[----:B------:R-:W2:Y:S04]  /*30f0*/  LDG.E R23, desc[UR14][R4.64+0x75620] ;  /* 0x0756200e04177981 */ /* 0x000ea8000c1e1900 */
[----:B--2---:R2:W-:Y:S04]  /*3100*/  STG.E desc[UR14][R14.64+0x4], R23 ;  /* 0x000004170e007986 */ /* 0x0045e8000c10190e */
[----:B------:R-:W3:Y:S04]  /*3110*/  LDG.E R25, desc[UR14][R2.64+0x75620] ;  /* 0x0756200e02197981 */ /* 0x000ee8000c1e1900 */
[----:B---3--:R3:W-:Y:S04]  /*3120*/  STG.E desc[UR14][R16.64+0x4], R25 ;  /* 0x0000041910007986 */ /* 0x0087e8000c10190e */
[----:B------:R-:W4:Y:S04]  /*3130*/  LDG.E R27, desc[UR14][R4.64+0x75620] ;  /* 0x0756200e041b7981 */ /* 0x000f28000c1e1900 */
[----:B----4-:R4:W-:Y:S04]  /*3140*/  STG.E desc[UR14][R14.64+0x8], R27 ;  /* 0x0000081b0e007986 */ /* 0x0109e8000c10190e */
[----:B-1----:R-:W5:Y:S04]  /*3150*/  LDG.E R19, desc[UR14][R2.64+0x75620] ;  /* 0x0756200e02137981 */ /* 0x002f68000c1e1900 */
[----:B-----5:R1:W-:Y:S04]  /*3160*/  STG.E desc[UR14][R16.64+0x8], R19 ;  /* 0x0000081310007986 */ /* 0x0203e8000c10190e */
[----:B------:R-:W5:Y:S04]  /*3170*/  LDG.E R29, desc[UR14][R4.64+0x75620] ;  /* 0x0756200e041d7981 */ /* 0x000f68000c1e1900 */
[----:B-----5:R5:W-:Y:S04]  /*3180*/  STG.E desc[UR14][R14.64+0xc], R29 ;  /* 0x00000c1d0e007986 */ /* 0x020be8000c10190e */
[----:B0-----:R-:W2:Y:S04]  /*3190*/  LDG.E R21, desc[UR14][R2.64+0x75620] ;  /* 0x0756200e02157981 */ /* 0x001ea8000c1e1900 */
[----:B--2---:R-:W-:Y:S04]  /*31a0*/  STG.E desc[UR14][R16.64+0xc], R21 ;  /* 0x00000c1510007986 */ /* 0x004fe8000c10190e */
[----:B------:R-:W2:Y:S04]  /*31b0*/  LDG.E R23, desc[UR14][R4.64+0x75620] ;  /* 0x0756200e04177981 */ /* 0x000ea8000c1e1900 */
[----:B--2---:R0:W-:Y:S04]  /*31c0*/  STG.E desc[UR14][R14.64+0x10], R23 ;  /* 0x000010170e007986 */ /* 0x0041e8000c10190e */
[----:B---3--:R-:W2:Y:S04]  /*31d0*/  LDG.E R25, desc[UR14][R2.64+0x75620] ;  /* 0x0756200e02197981 */ /* 0x008ea8000c1e1900 */
[----:B--2---:R2:W-:Y:S04]  /*31e0*/  STG.E desc[UR14][R16.64+0x10], R25 ;  /* 0x0000101910007986 */ /* 0x0045e8000c10190e */
[----:B----4-:R-:W3:Y:S04]  /*31f0*/  LDG.E R27, desc[UR14][R4.64+0x75620] ;  /* 0x0756200e041b7981 */ /* 0x010ee8000c1e1900 */
[----:B---3--:R3:W-:Y:S04]  /*3200*/  STG.E desc[UR14][R14.64+0x14], R27 ;  /* 0x0000141b0e007986 */ /* 0x0087e8000c10190e */
[----:B-1----:R-:W4:Y:S04]  /*3210*/  LDG.E R19, desc[UR14][R2.64+0x75620] ;  /* 0x0756200e02137981 */ /* 0x002f28000c1e1900 */
[----:B----4-:R1:W-:Y:S04]  /*3220*/  STG.E desc[UR14][R16.64+0x14], R19 ;  /* 0x0000141310007986 */ /* 0x0103e8000c10190e */
[----:B-----5:R-:W4:Y:S04]  /*3230*/  LDG.E R29, desc[UR14][R4.64+0x75620] ;  /* 0x0756200e041d7981 */ /* 0x020f28000c1e1900 */
[----:B----4-:R4:W-:Y:S04]  /*3240*/  STG.E desc[UR14][R14.64+0x18], R29 ;  /* 0x0000181d0e007986 */ /* 0x0109e8000c10190e */
[----:B------:R-:W5:Y:S04]  /*3250*/  LDG.E R8, desc[UR14][R2.64+0x75620] ;  /* 0x0756200e02087981 */ /* 0x000f68000c1e1900 */
[----:B-----5:R5:W-:Y:S04]  /*3260*/  STG.E desc[UR14][R16.64+0x18], R8 ;  /* 0x0000180810007986 */ /* 0x020be8000c10190e */
[----:B0-----:R-:W2:Y:S04]  /*3270*/  LDG.E R23, desc[UR14][R4.64+0x75620] ;  /* 0x0756200e04177981 */ /* 0x001ea8000c1e1900 */
[----:B--2---:R0:W-:Y:S04]  /*3280*/  STG.E desc[UR14][R14.64+0x1c], R23 ;  /* 0x00001c170e007986 */ /* 0x0041e8000c10190e */
[----:B------:R-:W2:Y:S01]  /*3290*/  LDG.E R25, desc[UR14][R2.64+0x75620] ;  /* 0x0756200e02197981 */ /* 0x000ea2000c1e1900 */
[----:B------:R-:W-:-:S03]  /*32a0*/  IADD3 R21, PT, PT, R13, 0x8, RZ ;  /* 0x000000080d157810 */ /* 0x000fc60007ffe0ff */
[----:B--2---:R2:W-:Y:S04]  /*32b0*/  STG.E desc[UR14][R16.64+0x1c], R25 ;  /* 0x00001c1910007986 */ /* 0x0045e8000c10190e */
[----:B---3--:R-:W3:Y:S01]  /*32c0*/  LDG.E R27, desc[UR14][R4.64+0x75620] ;  /* 0x0756200e041b7981 */ /* 0x008ee2000c1e1900 */
[----:B-1----:R-:W-:-:S05]  /*32d0*/  IMAD.WIDE.U32 R18, R21, 0x4, R10 ;  /* 0x0000000415127825 */ /* 0x002fca00078e000a */
[----:B---3--:R1:W-:Y:S04]  /*32e0*/  STG.E desc[UR14][R18.64], R27 ;  /* 0x0000001b12007986 */ /* 0x0083e8000c10190e */
[----:B----4-:R-:W3:Y:S01]  /*32f0*/  LDG.E R29, desc[UR14][R2.64+0x75620] ;  /* 0x0756200e021d7981 */ /* 0x010ee2000c1e1900 */
[----:B------:R-:W-:-:S05]  /*3300*/  IMAD.WIDE.U32 R20, R21, 0x4, R6 ;  /* 0x0000000415147825 */ /* 0x000fca00078e0006 */
[----:B---3--:R3:W-:Y:S04]  /*3310*/  STG.E desc[UR14][R20.64], R29 ;  /* 0x0000001d14007986 */ /* 0x0087e8000c10190e */
[----:B-----5:R-:W4:Y:S04]  /*3320*/  LDG.E R8, desc[UR14][R4.64+0x75620] ;  /* 0x0756200e04087981 */ /* 0x020f28000c1e1900 */
[----:B----4-:R-:W-:Y:S04]  /*3330*/  STG.E desc[UR14][R18.64+0x4], R8 ;  /* 0x0000040812007986 */ /* 0x010fe8000c10190e */
[----:B0-----:R-:W4:Y:S04]  /*3340*/  LDG.E R15, desc[UR14][R2.64+0x75620] ;  /* 0x0756200e020f7981 */ /* 0x001f28000c1e1900 */
[----:B----4-:R0:W-:Y:S04]  /*3350*/  STG.E desc[UR14][R20.64+0x4], R15 ;  /* 0x0000040f14007986 */ /* 0x0101e8000c10190e */
[----:B--2---:R-:W2:Y:S04]  /*3360*/  LDG.E R17, desc[UR14][R4.64+0x75620] ;  /* 0x0756200e04117981 */ /* 0x004ea8000c1e1900 */
[----:B--2---:R2:W-:Y:S04]  /*3370*/  STG.E desc[UR14][R18.64+0x8], R17 ;  /* 0x0000081112007986 */ /* 0x0045e8000c10190e */
        /* <DEDUP_REMOVED lines=8> */
[----:B0-----:R-:W2:Y:S04]  /*3400*/  LDG.E R15, desc[UR14][R2.64+0x75620] ;  /* 0x0756200e020f7981 */ /* 0x001ea8000c1e1900 */
[----:B--2---:R-:W-:Y:S04]  /*3410*/  STG.E desc[UR14][R20.64+0x10], R15 ;  /* 0x0000100f14007986 */ /* 0x004fe8000c10190e */
[----:B------:R-:W2:Y:S04]  /*3420*/  LDG.E R17, desc[UR14][R4.64+0x75620] ;  /* 0x0756200e04117981 */ /* 0x000ea8000c1e1900 */
[----:B--2---:R0:W-:Y:S04]  /*3430*/  STG.E desc[UR14][R18.64+0x14], R17 ;  /* 0x0000141112007986 */ /* 0x0041e8000c10190e */
[----:B----4-:R-:W2:Y:S04]  /*3440*/  LDG.E R23, desc[UR14][R2.64+0x75620] ;  /* 0x0756200e02177981 */ /* 0x010ea8000c1e1900 */
[----:B--2---:R2:W-:Y:S04]  /*3450*/  STG.E desc[UR14][R20.64+0x14], R23 ;  /* 0x0000141714007986 */ /* 0x0045e8000c10190e */
[----:B-----5:R-:W4:Y:S04]  /*3460*/  LDG.E R25, desc[UR14][R4.64+0x75620] ;  /* 0x0756200e04197981 */ /* 0x020f28000c1e1900 */
[----:B----4-:R4:W-:Y:S04]  /*3470*/  STG.E desc[UR14][R18.64+0x18], R25 ;  /* 0x0000181912007986 */ /* 0x0109e8000c10190e */
[----:B-1----:R-:W5:Y:S04]  /*3480*/  LDG.E R27, desc[UR14][R2.64+0x75620] ;  /* 0x0756200e021b7981 */ /* 0x002f68000c1e1900 */
[----:B-----5:R-:W-:Y:S04]  /*3490*/  STG.E desc[UR14][R20.64+0x18], R27 ;  /* 0x0000181b14007986 */ /* 0x020fe8000c10190e */
[----:B---3--:R-:W3:Y:S04]  /*34a0*/  LDG.E R29, desc[UR14][R4.64+0x75620] ;  /* 0x0756200e041d7981 */ /* 0x008ee8000c1e1900 */
[----:B---3--:R1:W-:Y:S04]  /*34b0*/  STG.E desc[UR14][R18.64+0x1c], R29 ;  /* 0x00001c1d12007986 */ /* 0x0083e8000c10190e */
[----:B------:R-:W3:Y:S01]  /*34c0*/  LDG.E R8, desc[UR14][R2.64+0x75620] ;  /* 0x0756200e02087981 */ /* 0x000ee2000c1e1900 */
[----:B0-----:R-:W-:-:S03]  /*34d0*/  IADD3 R17, PT, PT, R13, 0x10, RZ ;  /* 0x000000100d117810 */ /* 0x001fc60007ffe0ff */
[----:B---3--:R0:W-:Y:S04]  /*34e0*/  STG.E desc[UR14][R20.64+0x1c], R8 ;  /* 0x00001c0814007986 */ /* 0x0081e8000c10190e */
[----:B------:R-:W3:Y:S01]  /*34f0*/  LDG.E R12, desc[UR14][R4.64+0x75620] ;  /* 0x0756200e040c7981 */ /* 0x000ee2000c1e1900 */
[----:B------:R-:W-:-:S05]  /*3500*/  IMAD.WIDE.U32 R14, R17, 0x4, R10 ;  /* 0x00000004110e7825 */ /* 0x000fca00078e000a */
[----:B---3--:R-:W-:Y:S04]  /*3510*/  STG.E desc[UR14][R14.64], R12 ;  /* 0x0000000c0e007986 */ /* 0x008fe8000c10190e */
[----:B--2---:R-:W2:Y:S01]  /*3520*/  LDG.E R23, desc[UR14][R2.64+0x75620] ;  /* 0x0756200e02177981 */ /* 0x004ea2000c1e1900 */
[----:B------:R-:W-:-:S05]  /*3530*/  IMAD.WIDE.U32 R16, R17, 0x4, R6 ;  /* 0x0000000411107825 */ /* 0x000fca00078e0006 */
[----:B--2---:R2:W-:Y:S04]  /*3540*/  STG.E desc[UR14][R16.64], R23 ;  /* 0x0000001710007986 */ /* 0x0045e8000c10190e */
[----:B----4-:R-:W3:Y:S04]  /*3550*/  LDG.E R25, desc[UR14][R4.64+0x75620] ;  /* 0x0756200e04197981 */ /* 0x010ee8000c1e1900 */
[----:B---3--:R3:W-:Y:S04]  /*3560*/  STG.E desc[UR14][R14.64+0x4], R25 ;  /* 0x000004190e007986 */ /* 0x0087e8000c10190e */
[----:B-1----:R-:W4:Y:S04]  /*3570*/  LDG.E R19, desc[UR14][R2.64+0x75620] ;  /* 0x0756200e02137981 */ /* 0x002f28000c1e1900 */
[----:B----4-:R1:W-:Y:S04]  /*3580*/  STG.E desc[UR14][R16.64+0x4], R19 ;  /* 0x0000041310007986 */ /* 0x0103e8000c10190e */
        /* <DEDUP_REMOVED lines=10> */
[----:B-1----:R-:W4:Y:S04]  /*3630*/  LDG.E R19, desc[UR14][R2.64+0x75620] ;  /* 0x0756200e02137981 */ /* 0x002f28000c1e1900 */
[----:B----4-:R-:W-:Y:S04]  /*3640*/  STG.E desc[UR14][R16.64+0x10], R19 ;  /* 0x0000101310007986 */ /* 0x010fe8000c10190e */
[----:B0-----:R-:W4:Y:S04]  /*3650*/  LDG.E R21, desc[UR14][R4.64+0x75620] ;  /* 0x0756200e04157981 */ /* 0x001f28000c1e1900 */
[----:B----4-:R0:W-:Y:S04]  /*3660*/  STG.E desc[UR14][R14.64+0x14], R21 ;  /* 0x000014150e007986 */ /* 0x0101e8000c10190e */
[----:B------:R-:W4:Y:S04]  /*3670*/  LDG.E R27, desc[UR14][R2.64+0x75620] ;  /* 0x0756200e021b7981 */ /* 0x000f28000c1e1900 */
[----:B----4-:R1:W-:Y:S04]  /*3680*/  STG.E desc[UR14][R16.64+0x14], R27 ;  /* 0x0000141b10007986 */ /* 0x0103e8000c10190e */
[----:B-----5:R-:W4:Y:S04]  /*3690*/  LDG.E R29, desc[UR14][R4.64+0x75620] ;  /* 0x0756200e041d7981 */ /* 0x020f28000c1e1900 */
[----:B----4-:R-:W-:Y:S04]  /*36a0*/  STG.E desc[UR14][R14.64+0x18], R29 ;  /* 0x0000181d0e007986 */ /* 0x010fe8000c10190e */
[----:B--2---:R-:W2:Y:S04]  /*36b0*/  LDG.E R23, desc[UR14][R2.64+0x75620] ;  /* 0x0756200e02177981 */ /* 0x004ea8000c1e1900 */
[----:B--2---:R2:W-:Y:S04]  /*36c0*/  STG.E desc[UR14][R16.64+0x18], R23 ;  /* 0x0000181710007986 */ /* 0x0045e8000c10190e */
[----:B---3--:R-:W3:Y:S04]  /*36d0*/  LDG.E R25, desc[UR14][R4.64+0x75620] ;  /* 0x0756200e04197981 */ /* 0x008ee8000c1e1900 */
[----:B---3--:R3:W-:Y:S04]  /*36e0*/  STG.E desc[UR14][R14.64+0x1c], R25 ;  /* 0x00001c190e007986 */ /* 0x0087e8000c10190e */
[----:B------:R-:W4:Y:S01]  /*36f0*/  LDG.E R8, desc[UR14][R2.64+0x75620] ;  /* 0x0756200e02087981 */ /* 0x000f22000c1e1900 */
[----:B0-----:R-:W-:-:S03]  /*3700*/  IADD3 R21, PT, PT, R13, 0x18, RZ ;  /* 0x000000180d157810 */ /* 0x001fc60007ffe0ff */
[----:B----4-:R0:W-:Y:S04]  /*3710*/  STG.E desc[UR14][R16.64+0x1c], R8 ;  /* 0x00001c0810007986 */ /* 0x0101e8000c10190e */
[----:B------:R-:W4:Y:S01]  /*3720*/  LDG.E R12, desc[UR14][R4.64+0x75620] ;  /* 0x0756200e040c7981 */ /* 0x000f22000c1e1900 */
[----:B------:R-:W-:-:S05]  /*3730*/  IMAD.WIDE.U32 R18, R21, 0x4, R10 ;  /* 0x0000000415127825 */ /* 0x000fca00078e000a */
[----:B----4-:R-:W-:Y:S04]  /*3740*/  STG.E desc[UR14][R18.64], R12 ;  /* 0x0000000c12007986 */ /* 0x010fe8000c10190e */
[----:B-1----:R-:W4:Y:S01]  /*3750*/  LDG.E R27, desc[UR14][R2.64+0x75620] ;  /* 0x0756200e021b7981 */ /* 0x002f22000c1e1900 */
[----:B------:R-:W-:-:S05]  /*3760*/  IMAD.WIDE.U32 R20, R21, 0x4, R6 ;  /* 0x0000000415147825 */ /* 0x000fca00078e0006 */
[----:B----4-:R1:W-:Y:S04]  /*3770*/  STG.E desc[UR14][R20.64], R27 ;  /* 0x0000001b14007986 */ /* 0x0103e8000c10190e */
[----:B--2---:R-:W2:Y:S04]  /*3780*/  LDG.E R23, desc[UR14][R4.64+0x75620] ;  /* 0x0756200e04177981 */ /* 0x004ea8000c1e1900 */
[----:B--2---:R2:W-:Y:S04]  /*3790*/  STG.E desc[UR14][R18.64+0x4], R23 ;  /* 0x0000041712007986 */ /* 0x0045e8000c10190e */
        /* <DEDUP_REMOVED lines=8> */
[----:B-1----:R-:W2:Y:S04]  /*3820*/  LDG.E R27, desc[UR14][R2.64+0x75620] ;  /* 0x0756200e021b7981 */ /* 0x002ea8000c1e1900 */
[----:B--2---:R1:W-:Y:S04]  /*3830*/  STG.E desc[UR14][R20.64+0xc], R27 ;  /* 0x00000c1b14007986 */ /* 0x0043e8000c10190e */
[----:B------:R-:W2:Y:S04]  /*3840*/  LDG.E R23, desc[UR14][R4.64+0x75620] ;  /* 0x0756200e04177981 */ /* 0x000ea8000c1e1900 */
[----:B--2---:R2:W-:Y:S04]  /*3850*/  STG.E desc[UR14][R18.64+0x10], R23 ;  /* 0x0000101712007986 */ /* 0x0045e8000c10190e */
[----:B---3--:R-:W3:Y:S04]  /*3860*/  LDG.E R15, desc[UR14][R2.64+0x75620] ;  /* 0x0756200e020f7981 */ /* 0x008ee8000c1e1900 */
[----:B---3--:R3:W-:Y:S04]  /*3870*/  STG.E desc[UR14][R20.64+0x10], R15 ;  /* 0x0000100f14007986 */ /* 0x0087e8000c10190e */
[----:B0-----:R-:W4:Y:S04]  /*3880*/  LDG.E R17, desc[UR14][R4.64+0x75620] ;  /* 0x0756200e04117981 */ /* 0x001f28000c1e1900 */
[----:B----4-:R0:W-:Y:S04]  /*3890*/  STG.E desc[UR14][R18.64+0x14], R17 ;  /* 0x0000141112007986 */ /* 0x0101e8000c10190e */
[----:B------:R-:W4:Y:S04]  /*38a0*/  LDG.E R25, desc[UR14][R2.64+0x75620] ;  /* 0x0756200e02197981 */ /* 0x000f28000c1e1900 */
[----:B----4-:R-:W-:Y:S04]  /*38b0*/  STG.E desc[UR14][R20.64+0x14], R25 ;  /* 0x0000141914007986 */ /* 0x010fe8000c10190e */
[----:B-----5:R-:W4:Y:S04]  /*38c0*/  LDG.E R29, desc[UR14][R4.64+0x75620] ;  /* 0x0756200e041d7981 */ /* 0x020f28000c1e1900 */
[----:B----4-:R-:W-:Y:S04]  /*38d0*/  STG.E desc[UR14][R18.64+0x18], R29 ;  /* 0x0000181d12007986 */ /* 0x010fe8000c10190e */
[----:B-1----:R-:W4:Y:S04]  /*38e0*/  LDG.E R27, desc[UR14][R2.64+0x75620] ;  /* 0x0756200e021b7981 */ /* 0x002f28000c1e1900 */
[----:B----4-:R-:W-:Y:S04]  /*38f0*/  STG.E desc[UR14][R20.64+0x18], R27 ;  /* 0x0000181b14007986 */ /* 0x010fe8000c10190e */
[----:B--2---:R-:W2:Y:S04]  /*3900*/  LDG.E R23, desc[UR14][R4.64+0x75620] ;  /* 0x0756200e04177981 */ /* 0x004ea8000c1e1900 */
[----:B--2---:R1:W-:Y:S04]  /*3910*/  STG.E desc[UR14][R18.64+0x1c], R23 ;  /* 0x00001c1712007986 */ /* 0x0043e8000c10190e */
[----:B------:R-:W2:Y:S01]  /*3920*/  LDG.E R8, desc[UR14][R2.64+0x75620] ;  /* 0x0756200e02087981 */ /* 0x000ea2000c1e1900 */
[----:B------:R-:W-:-:S03]  /*3930*/  IADD3 R13, PT, PT, R13, 0x20, RZ ;  /* 0x000000200d0d7810 */ /* 0x000fc60007ffe0ff */
[----:B--2---:R2:W-:Y:S04]  /*3940*/  STG.E desc[UR14][R20.64+0x1c], R8 ;  /* 0x00001c0814007986 */ /* 0x0045e8000c10190e */
[----:B---3--:R-:W3:Y:S01]  /*3950*/  LDG.E R15, desc[UR14][R4.64+0x75620] ;  /* 0x0756200e040f7981 */ /* 0x008ee2000c1e1900 */
[----:B------:R-:W-:-:S05]  /*3960*/  IMAD.WIDE.U32 R10, R13, 0x4, R10 ;  /* 0x000000040d0a7825 */ /* 0x000fca00078e000a */
[----:B---3--:R3:W-:Y:S04]  /*3970*/  STG.E desc[UR14][R10.64], R15 ;  /* 0x0000000f0a007986 */ /* 0x0087e8000c10190e */
[----:B0-----:R-:W4:Y:S01]  /*3980*/  LDG.E R17, desc[UR14][R2.64+0x75620] ;  /* 0x0756200e02117981 */ /* 0x001f22000c1e1900 */
[----:B------:R-:W-:-:S05]  /*3990*/  IMAD.WIDE.U32 R6, R13, 0x4, R6 ;  /* 0x000000040d067825 */ /* 0x000fca00078e0006 */
[----:B----4-:R0:W-:Y:S04]  /*39a0*/  STG.E desc[UR14][R6.64], R17 ;  /* 0x0000001106007986 */ /* 0x0101e8000c10190e */
[----:B------:R-:W4:Y:S04]  /*39b0*/  LDG.E R13, desc[UR14][R4.64+0x75620] ;  /* 0x0756200e040d7981 */ /* 0x000f28000c1e1900 */
[----:B----4-:R4:W-:Y:S04]  /*39c0*/  STG.E desc[UR14][R10.64+0x4], R13 ;  /* 0x0000040d0a007986 */ /* 0x0109e8000c10190e */
[----:B-1----:R-:W5:Y:S04]  /*39d0*/  LDG.E R19, desc[UR14][R2.64+0x75620] ;  /* 0x0756200e02137981 */ /* 0x002f68000c1e1900 */
[----:B-----5:R1:W-:Y:S04]  /*39e0*/  STG.E desc[UR14][R6.64+0x4], R19 ;  /* 0x0000041306007986 */ /* 0x0203e8000c10190e */
[----:B--2---:R-:W2:Y:S04]  /*39f0*/  LDG.E R21, desc[UR14][R4.64+0x75620] ;  /* 0x0756200e04157981 */ /* 0x004ea8000c1e1900 */
[----:B--2---:R2:W-:Y:S04]  /*3a00*/  STG.E desc[UR14][R10.64+0x8], R21 ;  /* 0x000008150a007986 */ /* 0x0045e8000c10190e */
[----:B------:R-:W5:Y:S04]  /*3a10*/  LDG.E R23, desc[UR14][R2.64+0x75620] ;  /* 0x0756200e02177981 */ /* 0x000f68000c1e1900 */
[----:B-----5:R5:W-:Y:S04]  /*3a20*/  STG.E desc[UR14][R6.64+0x8], R23 ;  /* 0x0000081706007986 */ /* 0x020be8000c10190e */
[----:B---3--:R-:W3:Y:S04]  /*3a30*/  LDG.E R15, desc[UR14][R4.64+0x75620] ;  /* 0x0756200e040f7981 */ /* 0x008ee8000c1e1900 */
[----:B---3--:R3:W-:Y:S04]  /*3a40*/  STG.E desc[UR14][R10.64+0xc], R15 ;  /* 0x00000c0f0a007986 */ /* 0x0087e8000c10190e */
[----:B0-----:R-:W4:Y:S04]  /*3a50*/  LDG.E R17, desc[UR14][R2.64+0x75620] ;  /* 0x0756200e02117981 */ /* 0x001f28000c1e1900 */
[----:B----4-:R0:W-:Y:S04]  /*3a60*/  STG.E desc[UR14][R6.64+0xc], R17 ;  /* 0x00000c1106007986 */ /* 0x0101e8000c10190e */
[----:B------:R-:W4:Y:S04]  /*3a70*/  LDG.E R13, desc[UR14][R4.64+0x75620] ;  /* 0x0756200e040d7981 */ /* 0x000f28000c1e1900 */
[----:B----4-:R4:W-:Y:S04]  /*3a80*/  STG.E desc[UR14][R10.64+0x10], R13 ;  /* 0x0000100d0a007986 */ /* 0x0109e8000c10190e */
[----:B-1----:R-:W2:Y:S04]  /*3a90*/  LDG.E R19, desc[UR14][R2.64+0x75620] ;  /* 0x0756200e02137981 */ /* 0x002ea8000c1e1900 */
[----:B--2---:R1:W-:Y:S04]  /*3aa0*/  STG.E desc[UR14][R6.64+0x10], R19 ;  /* 0x0000101306007986 */ /* 0x0043e8000c10190e */
[----:B------:R-:W2:Y:S04]  /*3ab0*/  LDG.E R21, desc[UR14][R4.64+0x75620] ;  /* 0x0756200e04157981 */ /* 0x000ea8000c1e1900 */
[----:B--2---:R2:W-:Y:S04]  /*3ac0*/  STG.E desc[UR14][R10.64+0x14], R21 ;  /* 0x000014150a007986 */ /* 0x0045e8000c10190e */
[----:B-----5:R-:W5:Y:S04]  /*3ad0*/  LDG.E R23, desc[UR14][R2.64+0x75620] ;  /* 0x0756200e02177981 */ /* 0x020f68000c1e1900 */
[----:B-----5:R2:W-:Y:S04]  /*3ae0*/  STG.E desc[UR14][R6.64+0x14], R23 ;  /* 0x0000141706007986 */ /* 0x0205e8000c10190e */
[----:B---3--:R-:W3:Y:S04]  /*3af0*/  LDG.E R15, desc[UR14][R4.64+0x75620] ;  /* 0x0756200e040f7981 */ /* 0x008ee8000c1e1900 */
[----:B---3--:R2:W-:Y:S04]  /*3b00*/  STG.E desc[UR14][R10.64+0x18], R15 ;  /* 0x0000180f0a007986 */ /* 0x0085e8000c10190e */
[----:B0-----:R-:W3:Y:S04]  /*3b10*/  LDG.E R17, desc[UR14][R2.64+0x75620] ;  /* 0x0756200e02117981 */ /* 0x001ee8000c1e1900 */
[----:B---3--:R2:W-:Y:S04]  /*3b20*/  STG.E desc[UR14][R6.64+0x18], R17 ;  /* 0x0000181106007986 */ /* 0x0085e8000c10190e */
[----:B----4-:R-:W3:Y:S01]  /*3b30*/  LDG.E R13, desc[UR14][R4.64+0x75620] ;  /* 0x0756200e040d7981 */ /* 0x010ee2000c1e1900 */
[----:B------:R-:W-:-:S04]  /*3b40*/  IADD3 R9, PT, PT, R9, 0x28, RZ ;  /* 0x0000002809097810 */ /* 0x000fc80007ffe0ff */
[----:B------:R-:W-:Y:S01]  /*3b50*/  ISETP.NE.AND P0, PT, R9, 0xc8, PT ;  /* 0x000000c80900780c */ /* 0x000fe20003f05270 */
[----:B---3--:R2:W-:Y:S04]  /*3b60*/  STG.E desc[UR14][R10.64+0x1c], R13 ;  /* 0x00001c0d0a007986 */ /* 0x0085e8000c10190e */
[----:B-1----:R-:W3:Y:S04]  /*3b70*/  LDG.E R19, desc[UR14][R2.64+0x75620] ;  /* 0x0756200e02137981 */ /* 0x002ee8000c1e1900 */
[----:B---3--:R2:W-:Y:S04]  /*3b80*/  STG.E desc[UR14][R6.64+0x1c], R19 ;  /* 0x00001c1306007986 */ /* 0x0085e8000c10190e */
[----:B------:R-:W-:Y:S05]  /*3b90*/  @P0 BRA `(.L_x_547) ;  /* 0xfffffff400280947 */ /* 0x000fea000383ffff */
[----:B------:R-:W-:Y:S05]  /*3ba0*/  BRA.U UP0, `(.L_x_548) ;  /* 0xfffffff500147547 */ /* 0x000fea000b83ffff */
[----:B------:R-:W-:-:S05]  /*3bb0*/  UMOV UR4, 0x190 ;  /* 0x0000019000047882 */ /* 0x000fca0000000000 */
.L_x_550:
[----:B------:R-:W-:Y:S01]  /*3bc0*/  MOV R0, UR4 ;  /* 0x0000000400007c02 */ /* 0x000fe20008000f00 */
[----:B------:R-:W-:Y:S01]  /*3bd0*/  HFMA2 R9, -RZ, RZ, 0, 0 ;  /* 0x00000000ff097431 */ /* 0x000fe200000001ff */
[----:B------:R-:W-:-:S04]  /*3be0*/  UIADD3 UR4, UPT, UPT, UR4, 0x1, URZ ;  /* 0x0000000104047890 */ /* 0x000fc8000fffe0ff */
[----:B------:R-:W-:-:S11]  /*3bf0*/  UISETP.NE.AND UP0, UPT, UR4, 0x258, UPT ;  /* 0x000002580400788c */ /* 0x000fd6000bf05270 */
.L_x_549:
        /* <DEDUP_REMOVED lines=183> */
[----:B------:R-:W-:-:S05]  /*4770*/  UMOV UR4, URZ ;  /* 0x000000ff00047c82 */ /* 0x000fca0008000000 */
.L_x_552:
[----:B------:R-:W-:Y:S01]  /*4780*/  MOV R0, UR4 ;  /* 0x0000000400007c02 */ /* 0x000fe20008000f00 */
[----:B------:R-:W-:Y:S01]  /*4790*/  HFMA2 R9, -RZ, RZ, 0, 2.384185791015625e-05 ;  /* 0x00000190ff097431 */ /* 0x000fe200000001ff */
[----:B------:R-:W-:-:S04]  /*47a0*/  UIADD3 UR4, UPT, UPT, UR4, 0x1, URZ ;  /* 0x0000000104047890 */ /* 0x000fc8000fffe0ff */
[----:B------:R-:W-:-:S11]  /*47b0*/  UISETP.NE.AND UP0, UPT, UR4, 0xc8, UPT ;  /* 0x000000c80400788c */ /* 0x000fd6000bf05270 */
.L_x_551:
        /* <DEDUP_REMOVED lines=183> */
[----:B------:R-:W0:Y:S01]  /*5330*/  LDCU.128 UR4, c[0x0][0x380] ;  /* 0x00007000ff0477ac */ /* 0x000e220008000c00 */
[----:B------:R-:W-:Y:S01]  /*5340*/  UMOV UR10, 0x190 ;  /* 0x00000190000a7882 */ /* 0x000fe20000000000 */
[----:B0-----:R-:W-:Y:S02]  /*5350*/  UIADD3 UR8, UP0, UPT, UR4, 0x65c, URZ ;  /* 0x0000065c04087890 */ /* 0x001fe4000ff1e0ff */
[----:B------:R-:W-:Y:S02]  /*5360*/  UIADD3 UR6, UP1, UPT, UR6, 0x65c, URZ ;  /* 0x0000065c06067890 */ /* 0x000fe4000ff3e0ff */
[----:B------:R-:W-:Y:S02]  /*5370*/  UIADD3.X UR9, UPT, UPT, URZ, UR5, URZ, UP0, !UPT ;  /* 0x00000005ff097290 */ /* 0x000fe400087fe4ff */
[----:B------:R-:W-:-:S12]  /*5380*/  UIADD3.X UR7, UPT, UPT, URZ, UR7, URZ, UP1, !UPT ;  /* 0x00000007ff077290 */ /* 0x000fd80008ffe4ff */
.L_x_554:
[----:B------:R-:W-:Y:S01]  /*5390*/  UMOV UR4, UR8 ;  /* 0x0000000800047c82 */ /* 0x000fe20008000000 */
[----:B------:R-:W-:Y:S02]  /*53a0*/  UMOV UR5, UR9 ;  /* 0x0000000900057c82 */ /* 0x000fe40008000000 */
[----:B------:R-:W-:-:S03]  /*53b0*/  UIMAD.WIDE.U32 UR12, UR10, 0x960, UR4 ;  /* 0x000009600a0c78a5 */ /* 0x000fc6000f8e0004 */
[----:B------:R-:W-:Y:S01]  /*53c0*/  UMOV UR4, UR6 ;  /* 0x0000000600047c82 */ /* 0x000fe20008000000 */
[----:B------:R-:W-:Y:S02]  /*53d0*/  UMOV UR5, UR7 ;  /* 0x0000000700057c82 */ /* 0x000fe40008000000 */
[----:B------:R-:W-:Y:S01]  /*53e0*/  UIMAD.WIDE.U32 UR4, UR10, 0x960, UR4 ;  /* 0x000009600a0478a5 */ /* 0x000fe2000f8e0004 */
[----:B-1----:R-:W-:Y:S01]  /*53f0*/  MOV R2, UR12 ;  /* 0x0000000c00027c02 */ /* 0x002fe20008000f00 */
[----:B------:R-:W-:Y:S01]  /*5400*/  UIADD3 UR10, UPT, UPT, UR10, 0x1, URZ ;  /* 0x000000010a0a7890 */ /* 0x000fe2000fffe0ff */
[----:B------:R-:W-:Y:S02]  /*5410*/  MOV R5, UR13 ;  /* 0x0000000d00057c02 */ /* 0x000fe40008000f00 */
[----:B------:R-:W-:Y:S01]  /*5420*/  MOV R3, UR13 ;  /* 0x0000000d00037c02 */ /* 0x000fe20008000f00 */
[----:B------:R-:W-:Y:S01]  /*5430*/  UISETP.NE.AND UP1, UPT, UR10, 0x258, UPT ;  /* 0x000002580a00788c */ /* 0x000fe2000bf25270 */
[----:B--2---:R-:W-:-:S02]  /*5440*/  MOV R6, UR4 ;  /* 0x0000000400067c02 */ /* 0x004fc40008000f00 */
[----:B------:R-:W-:Y:S02]  /*5450*/  MOV R9, UR5 ;  /* 0x0000000500097c02 */ /* 0x000fe40008000f00 */
[----:B------:R-:W-:Y:S02]  /*5460*/  MOV R4, UR12 ;  /* 0x0000000c00047c02 */ /* 0x000fe40008000f00 */
[----:B------:R-:W-:Y:S02]  /*5470*/  MOV R7, UR5 ;  /* 0x0000000500077c02 */ /* 0x000fe40008000f00 */
[----:B------:R-:W-:Y:S02]  /*5480*/  MOV R10, R2 ;  /* 0x00000002000a7202 */ /* 0x000fe40000000f00 */
[----:B------:R-:W-:Y:S02]  /*5490*/  MOV R11, R5 ;  /* 0x00000005000b7202 */ /* 0x000fe40000000f00 */
[----:B------:R-:W-:-:S02]  /*54a0*/  MOV R0, R6 ;  /* 0x0000000600007202 */ /* 0x000fc40000000f00 */
[----:B------:R-:W-:Y:S02]  /*54b0*/  MOV R19, R9 ;  /* 0x0000000900137202 */ /* 0x000fe40000000f00 */
[----:B------:R-:W-:Y:S01]  /*54c0*/  MOV R8, UR4 ;  /* 0x0000000400087c02 */ /* 0x000fe20008000f00 */
[----:B------:R-:W-:-:S06]  /*54d0*/  UMOV UR4, URZ ;  /* 0x000000ff00047c82 */ /* 0x000fcc0008000000 */
.L_x_553:
[----:B------:R-:W0:Y:S02]  /*54e0*/  LDC.64 R8, c[0x0][0x380] ;  /* 0x0000e000ff087b82 */ /* 0x000e240000000a00 */
[----:B01----:R-:W2:Y:S06]  /*54f0*/  LDG.E R5, desc[UR14][R8.64+0xea2dc] ;  /* 0x0ea2dc0e08057981 */ /* 0x003eac000c1e1900 */
[----:B------:R-:W0:Y:S01]  /*5500*/  LDC.64 R6, c[0x0][0x388] ;  /* 0x0000e200ff067b82 */ /* 0x000e220000000a00 */
[----:B------:R-:W-:Y:S02]  /*5510*/  MOV R2, R10 ;  /* 0x0000000a00027202 */ /* 0x000fe40000000f00 */
[----:B------:R-:W-:-:S05]  /*5520*/  MOV R3, R11 ;  /* 0x0000000b00037202 */ /* 0x000fca0000000f00 */
[----:B--2---:R1:W-:Y:S04]  /*5530*/  STG.E desc[UR14][R2.64+-0x1c], R5 ;  /* 0xffffe40502007986 */ /* 0x0043e8000c10190e */
[----:B0-----:R-:W2:Y:S01]  /*5540*/  LDG.E R11, desc[UR14][R6.64+0xea2dc] ;  /* 0x0ea2dc0e060b7981 */ /* 0x001ea2000c1e1900 */
[----:B------:R-:W-:Y:S02]  /*5550*/  MOV R4, R0 ;  /* 0x0000000000047202 */ /* 0x000fe40000000f00 */
[----:B-1----:R-:W-:-:S05]  /*5560*/  MOV R5, R19 ;  /* 0x0000001300057202 */ /* 0x002fca0000000f00 */
[----:B--2---:R0:W-:Y:S04]  /*5570*/  STG.E desc[UR14][R4.64+-0x1c], R11 ;  /* 0xffffe40b04007986 */ /* 0x0041e8000c10190e */
[----:B------:R-:W2:Y:S04]  /*5580*/  LDG.E R13, desc[UR14][R8.64+0xea2dc] ;  /* 0x0ea2dc0e080d7981 */ /* 0x000ea8000c1e1900 */
        /* <DEDUP_REMOVED lines=10> */
[----:B--2---:R0:W-:Y:S04]  /*5630*/  STG.E desc[UR14][R4.64+-0x10], R11 ;  /* 0xfffff00b04007986 */ /* 0x0041e8000c10190e */
[----:B-1----:R-:W2:Y:S04]  /*5640*/  LDG.E R13, desc[UR14][R8.64+0xea2dc] ;  /* 0x0ea2dc0e080d7981 */ /* 0x002ea8000c1e1900 */
[----:B--2---:R1:W-:Y:S04]  /*5650*/  STG.E desc[UR14][R2.64+-0xc], R13 ;  /* 0xfffff40d02007986 */ /* 0x0043e8000c10190e */
[----:B------:R-:W2:Y:S04]  /*5660*/  LDG.E R15, desc[UR14][R6.64+0xea2dc] ;  /* 0x0ea2dc0e060f7981 */ /* 0x000ea8000c1e1900 */
[----:B--2---:R2:W-:Y:S04]  /*5670*/  STG.E desc[UR14][R4.64+-0xc], R15 ;  /* 0xfffff40f04007986 */ /* 0x0045e8000c10190e */
[----:B---3--:R-:W3:Y:S04]  /*5680*/  LDG.E R17, desc[UR14][R8.64+0xea2dc] ;  /* 0x0ea2dc0e08117981 */ /* 0x008ee8000c1e1900 */
[----:B---3--:R3:W-:Y:S04]  /*5690*/  STG.E desc[UR14][R2.64+-0x8], R17 ;  /* 0xfffff81102007986 */ /* 0x0087e8000c10190e */
[----:B----4-:R-:W4:Y:S04]  /*56a0*/  LDG.E R19, desc[UR14][R6.64+0xea2dc] ;  /* 0x0ea2dc0e06137981 */ /* 0x010f28000c1e1900 */
[----:B----4-:R4:W-:Y:S04]  /*56b0*/  STG.E desc[UR14][R4.64+-0x8], R19 ;  /* 0xfffff81304007986 */ /* 0x0109e8000c10190e */
[----:B-----5:R-:W5:Y:S04]  /*56c0*/  LDG.E R21, desc[UR14][R8.64+0xea2dc] ;  /* 0x0ea2dc0e08157981 */ /* 0x020f68000c1e1900 */
        /* <DEDUP_REMOVED lines=97> */
[----:B------:R-:W2:Y:S04]  /*5ce0*/  LDG.E R23, desc[UR14][R6.64+0xea2dc] ;  /* 0x0ea2dc0e06177981 */ /* 0x000ea8000c1e1900 */
[----:B--2---:R-:W-:Y:S04]  /*5cf0*/  STG.E desc[UR14][R4.64+0x5c], R23 ;  /* 0x00005c1704007986 */ /* 0x004fe8000c10190e */
[----:B------:R-:W2:Y:S04]  /*5d00*/  LDG.E R25, desc[UR14][R8.64+0xea2dc] ;  /* 0x0ea2dc0e08197981 */ /* 0x000ea8000c1e1900 */
[----:B--2---:R-:W-:Y:S04]  /*5d10*/  STG.E desc[UR14][R2.64+0x60], R25 ;  /* 0x0000601902007986 */ /* 0x004fe8000c10190e */
[----:B------:R-:W2:Y:S04]  /*5d20*/  LDG.E R27, desc[UR14][R6.64+0xea2dc] ;  /* 0x0ea2dc0e061b7981 */ /* 0x000ea8000c1e1900 */
[----:B--2---:R-:W-:Y:S04]  /*5d30*/  STG.E desc[UR14][R4.64+0x60], R27 ;  /* 0x0000601b04007986 */ /* 0x004fe8000c10190e */
        /* <DEDUP_REMOVED lines=21> */
[----:B----4-:R-:W-:Y:S04]  /*5e90*/  STG.E desc[UR14][R2.64+0x78], R19 ;  /* 0x0000781302007986 */ /* 0x010fe8000c10190e */
[----:B-----5:R-:W4:Y:S04]  /*5ea0*/  LDG.E R21, desc[UR14][R6.64+0xea2dc] ;  /* 0x0ea2dc0e06157981 */ /* 0x020f28000c1e1900 */
[----:B----4-:R-:W-:Y:S04]  /*5eb0*/  STG.E desc[UR14][R4.64+0x78], R21 ;  /* 0x0000781504007986 */ /* 0x010fe8000c10190e */
[----:B0-----:R-:W4:Y:S04]  /*5ec0*/  LDG.E R11, desc[UR14][R8.64+0xea2dc] ;  /* 0x0ea2dc0e080b7981 */ /* 0x001f28000c1e1900 */
[----:B----4-:R0:W-:Y:S04]  /*5ed0*/  STG.E desc[UR14][R2.64+0x7c], R11 ;  /* 0x00007c0b02007986 */ /* 0x0101e8000c10190e */
[----:B-1----:R-:W4:Y:S04]  /*5ee0*/  LDG.E R13, desc[UR14][R6.64+0xea2dc] ;  /* 0x0ea2dc0e060d7981 */ /* 0x002f28000c1e1900 */
[----:B----4-:R1:W-:Y:S04]  /*5ef0*/  STG.E desc[UR14][R4.64+0x7c], R13 ;  /* 0x00007c0d04007986 */ /* 0x0103e8000c10190e */
[----:B--2---:R-:W2:Y:S04]  /*5f00*/  LDG.E R15, desc[UR14][R8.64+0xea2dc] ;  /* 0x0ea2dc0e080f7981 */ /* 0x004ea8000c1e1900 */
[----:B--2---:R1:W-:Y:S04]  /*5f10*/  STG.E desc[UR14][R2.64+0x80], R15 ;  /* 0x0000800f02007986 */ /* 0x0043e8000c10190e */
[----:B---3--:R-:W2:Y:S01]  /*5f20*/  LDG.E R17, desc[UR14][R6.64+0xea2dc] ;  /* 0x0ea2dc0e06117981 */ /* 0x008ea2000c1e1900 */
[----:B------:R-:W-:Y:S01]  /*5f30*/  UIADD3 UR4, UPT, UPT, UR4, 0x28, URZ ;  /* 0x0000002804047890 */ /* 0x000fe2000fffe0ff */
[----:B------:R-:W-:-:S02]  /*5f40*/  IADD3 R10, P0, PT, R2, 0xa0, RZ ;  /* 0x000000a0020a7810 */ /* 0x000fc40007f1e0ff */
[----:B------:R-:W-:Y:S01]  /*5f50*/  IADD3 R0, P1, PT, R4, 0xa0, RZ ;  /* 0x000000a004007810 */ /* 0x000fe20007f3e0ff */
[----:B------:R-:W-:Y:S01]  /*5f60*/  UISETP.NE.AND UP0, UPT, UR4, 0xc8, UPT ;  /* 0x000000c80400788c */ /* 0x000fe2000bf05270 */
[----:B0-----:R-:W-:Y:S02]  /*5f70*/  IADD3.X R11, PT, PT, RZ, R3, RZ, P0, !PT ;  /* 0x00000003ff0b7210 */ /* 0x001fe400007fe4ff */
[----:B------:R-:W-:Y:S01]  /*5f80*/  IADD3.X R19, PT, PT, RZ, R5, RZ, P1, !PT ;  /* 0x00000005ff137210 */ /* 0x000fe20000ffe4ff */
[----:B--2---:R1:W-:Y:S05]  /*5f90*/  STG.E desc[UR14][R4.64+0x80], R17 ;  /* 0x0000801104007986 */ /* 0x0043ea000c10190e */
[----:B------:R-:W-:Y:S05]  /*5fa0*/  BRA.U UP0, `(.L_x_553) ;  /* 0xfffffff5004c7547 */ /* 0x000fea000b83ffff */
[----:B------:R-:W-:Y:S05]  /*5fb0*/  BRA.U UP1, `(.L_x_554) ;  /* 0xfffffff101f47547 */ /* 0x000fea000b83ffff */
[----:B------:R-:W-:Y:S05]  /*5fc0*/  EXIT ;  /* 0x000000000000794d */ /* 0x000fea0003800000 */
.L_x_555:
        /* <DEDUP_REMOVED lines=11> */
.L_x_606:


//--------------------- .nv.shared.reserved.0     --------------------------
	.section	.nv.shared.reserved.0,"aw",@nobits
	.weak		__nv_reservedSMEM_offset_0_alias
	.size		__nv_reservedSMEM_offset_0_alias, 0, 64
	.other		__nv_reservedSMEM_offset_0_alias,@"STO_CUDA_RESERVED_SHARED STV_DEFAULT"
__nv_reservedSMEM_offset_0_alias:
	.zero		0
	.zero		64


//--------------------- .nv.constant0._Z6removeiiiiffPfS_S_ --------------------------
	.section	.nv.constant0._Z6removeiiiiffPfS_S_,"a",@progbits
	.sectionflags	@""
	.align	4
.nv.constant0._Z6removeiiiiffPfS_S_:
	.zero		944


//--------------------- .nv.constant0._Z13caculate_GradPfS_S_S_S_S_S_S_S_S_S_S_S_S_fffi --------------------------
	.section	.nv.constant0._Z13caculate_GradPfS_S_S_S_S_S_S_S_S_S_S_S_S_fffi,"a",@progbits
	.sectionflags	@""
	.align	4
.nv.constant0._Z13caculate_GradPfS_S_S_S_S_S_S_S_S_S_S_S_S_fffi:
	.zero		1024


//--------------------- .nv.constant0._Z7gradfunPfS_S_S_S_S_S_S_S_S_S_S_S_S_fffi --------------------------
	.section	.nv.constant0._Z7gradfunPfS_S_S_S_S_S_S_S_S_S_S_S_S_fffi,"a",@progbits
	.sectionflags	@""
	.align	4
.nv.constant0._Z7gradfunPfS_S_S_S_S_S_S_S_S_S_S_S_S_fffi:
	.zero		1024


//--------------------- .nv.constant0._Z16revise_model_endPfS_S_S_S_S_i --------------------------
	.section	.nv.constant0._Z16revise_model_endPfS_S_S_S_S_i,"a",@progbits
	.sectionflags	@""
	.align	4
.nv.constant0._Z16revise_model_endPfS_S_S_S_S_i:
	.zero		948


//--------------------- .nv.constant0._Z11load_recordiPfS_S_S_i --------------------------
	.section	.nv.constant0._Z11load_recordiPfS_S_S_i,"a",@progbits
	.sectionflags	@""
	.align	4
.nv.constant0._Z11load_recordiPfS_S_S_i:
	.zero		940


//--------------------- .nv.constant0._Z7LaplacefPfS_ --------------------------
	.section	.nv.constant0._Z7LaplacefPfS_,"a",@progbits
	.sectionflags	@""
	.align	4
.nv.constant0._Z7LaplacefPfS_:
	.zero		920


//--------------------- .nv.constant0._Z9image_funPfS_S_ --------------------------
	.section	.nv.constant0._Z9image_funPfS_S_,"a",@progbits
	.sectionflags	@""
	.align	4
.nv.constant0._Z9image_funPfS_S_:
	.zero		920


//--------------------- .nv.constant0._Z6corr_vPfS_S_S_S_S_S_S_S_ --------------------------
	.section	.nv.constant0._Z6corr_vPfS_S_S_S_S_S_S_S_,"a",@progbits
	.sectionflags	@""
	.align	4
.nv.constant0._Z6corr_vPfS_S_S_S_S_S_S_S_:
	.zero		968


//--------------------- .nv.constant0._Z15read_wavefiled2PfS_S_S_S_S_S_S_S_S_S_S_S_S_S_S_S_S_S_S_S_S_S_S_S_S_S_S_S_S_i --------------------------
	.section	.nv.constant0._Z15read_wavefiled2PfS_S_S_S_S_S_S_S_S_S_S_S_S_S_S_S_S_S_S_S_S_S_S_S_S_S_S_S_S_i,"a",@progbits
	.sectionflags	@""
	.align	4
.nv.constant0._Z15read_wavefiled2PfS_S_S_S_S_S_S_S_S_S_S_S_S_S_S_S_S_S_S_S_S_S_S_S_S_S_S_S_S_i:
	.zero		1140


//--------------------- .nv.constant0._Z15read_wavefiled1PfS_S_S_S_S_S_S_S_S_i --------------------------
	.section	.nv.constant0._Z15read_wavefiled1PfS_S_S_S_S_S_S_S_S_i,"a",@progbits
	.sectionflags	@""
	.align	4
.nv.constant0._Z15read_wavefiled1PfS_S_S_S_S_S_S_S_S_i:
	.zero		980


//--------------------- .nv.constant0._Z20read_last_wavefiled2PfS_S_S_S_S_S_S_S_S_S_S_S_S_S_S_S_S_S_S_S_S_S_S_i --------------------------
	.section	.nv.constant0._Z20read_last_wavefiled2PfS_S_S_S_S_S_S_S_S_S_S_S_S_S_S_S_S_S_S_S_S_S_S_i,"a",@progbits
	.sectionflags	@""
	.align	4
.nv.constant0._Z20read_last_wavefiled2PfS_S_S_S_S_S_S_S_S_S_S_S_S_S_S_S_S_S_S_S_S_S_S_i:
	.zero		1092


//--------------------- .nv.constant0._Z19read_last_wavefiledPfS_S_S_S_S_S_S_S_S_S_S_S_S_S_S_S_S_S_S_S_S_S_S_S_S_S_S_S_S_S_S_i --------------------------
	.section	.nv.constant0._Z19read_last_wavefiledPfS_S_S_S_S_S_S_S_S_S_S_S_S_S_S_S_S_S_S_S_S_S_S_S_S_S_S_S_S_S_S_i,"a",@progbits
	.sectionflags	@""
	.align	4
.nv.constant0._Z19read_last_wavefiledPfS_S_S_S_S_S_S_S_S_S_S_S_S_S_S_S_S_S_S_S_S_S_S_S_S_S_S_S_S_S_S_i:
	.zero		1156


//--------------------- .nv.constant0._Z14save_wavefiledPfS_S_S_S_S_S_S_S_S_S_S_S_S_S_S_S_S_S_S_S_S_S_S_S_S_S_S_S_S_S_S_S_S_S_S_S_S_S_S_i --------------------------
	.section	.nv.constant0._Z14save_wavefiledPfS_S_S_S_S_S_S_S_S_S_S_S_S_S_S_S_S_S_S_S_S_S_S_S_S_S_S_S_S_S_S_S_S_S_S_S_S_S_S_i,"a",@progbits
	.sectionflags	@""
	.align	4
.nv.constant0._Z14save_wavefiledPfS_S_S_S_S_S_S_S_S_S_S_S_S_S_S_S_S_S_S_S_S_S_S_S_S_S_S_S_S_S_S_S_S_S_S_S_S_S_S_i:
	.zero		1220


//--------------------- .nv.constant0._Z31stress_wavefield_reconstructionPfS_S_S_S_S_S_S_S_S_S_S_fffS_S_ --------------------------
	.section	.nv.constant0._Z31stress_wavefield_reconstructionPfS_S_S_S_S_S_S_S_S_S_S_fffS_S_,"a",@progbits
	.sectionflags	@""
	.align	4
.nv.constant0._Z31stress_wavefield_reconstructionPfS_S_S_S_S_S_S_S_S_S_S_fffS_S_:
	.zero		1024


//--------------------- .nv.constant0._Z33velocity_wavefield_reconstructionPfS_S_S_S_S_S_S_S_S_S_S_fff --------------------------
	.section	.nv.constant0._Z33velocity_wavefield_reconstructionPfS_S_S_S_S_S_S_S_S_S_S_fff,"a",@progbits
	.sectionflags	@""
	.align	4
.nv.constant0._Z33velocity_wavefield_reconstructionPfS_S_S_S_S_S_S_S_S_S_S_fff:
	.zero		1004


//--------------------- .nv.constant0._Z7PLACE_VPfS_S_S_S_S_S_S_S_S_S_S_ --------------------------
	.section	.nv.constant0._Z7PLACE_VPfS_S_S_S_S_S_S_S_S_S_S_,"a",@progbits
	.sectionflags	@""
	.align	4
.nv.constant0._Z7PLACE_VPfS_S_S_S_S_S_S_S_S_S_S_:
	.zero		992


//--------------------- .nv.constant0._Z8reshot_sPfS_S_S_S_S_S_S_fffS_S_ --------------------------
	.section	.nv.constant0._Z8reshot_sPfS_S_S_S_S_S_S_fffS_S_,"a",@progbits
	.sectionflags	@""
	.align	4
.nv.constant0._Z8reshot_sPfS_S_S_S_S_S_S_fffS_S_:
	.zero		992


//--------------------- .nv.constant0._Z8reshot_uPfS_S_S_S_S_S_S_S_S_S_S_fffS_S_S_S_S_S_S_S_ --------------------------
	.section	.nv.constant0._Z8reshot_uPfS_S_S_S_S_S_S_S_S_S_S_fffS_S_S_S_S_S_S_S_,"a",@progbits
	.sectionflags	@""
	.align	4
.nv.constant0._Z8reshot_uPfS_S_S_S_S_S_S_S_S_S_S_fffS_S_S_S_S_S_S_S_:
	.zero		1072


//--------------------- .nv.constant0._Z27stress_backward_propagationPfS_S_S_S_S_S_S_S_S_S_S_S_S_S_fffiS_S_ --------------------------
	.section	.nv.constant0._Z27stress_backward_propagationPfS_S_S_S_S_S_S_S_S_S_S_S_S_S_fffiS_S_,"a",@progbits
	.sectionflags	@""
	.align	4
.nv.constant0._Z27stress_backward_propagationPfS_S_S_S_S_S_S_S_S_S_S_S_S_S_fffiS_S_:
	.zero		1048


//--------------------- .nv.constant0._Z29velocity_backward_propagationPfS_S_S_S_S_S_S_S_S_S_S_S_S_fff --------------------------
	.section	.nv.constant0._Z29velocity_backward_propagationPfS_S_S_S_S_S_S_S_S_S_S_S_S_fff,"a",@progbits
	.sectionflags	@""
	.align	4
.nv.constant0._Z29velocity_backward_propagationPfS_S_S_S_S_S_S_S_S_S_S_S_S_fff:
	.zero		1020


//--------------------- .nv.constant0._Z8rt_s_resPfS_S_S_S_S_S_S_S_S_fffS_S_S_S_S_S_ --------------------------
	.section	.nv.constant0._Z8rt_s_resPfS_S_S_S_S_S_S_S_S_fffS_S_S_S_S_S_,"a",@progbits
	.sectionflags	@""
	.align	4
.nv.constant0._Z8rt_s_resPfS_S_S_S_S_S_S_S_S_fffS_S_S_S_S_S_:
	.zero		1040


//--------------------- .nv.constant0._Z8rt_u_resPfS_S_S_S_S_S_S_S_S_S_S_S_S_fffiS_S_S_S_S_S_S_S_S_S_S_S_S_S_S_S_ --------------------------
	.section	.nv.constant0._Z8rt_u_resPfS_S_S_S_S_S_S_S_S_S_S_S_S_fffiS_S_S_S_S_S_S_S_S_S_S_S_S_S_S_S_,"a",@progbits
	.sectionflags	@""
	.align	4
.nv.constant0._Z8rt_u_resPfS_S_S_S_S_S_S_S_S_S_S_S_S_fffiS_S_S_S_S_S_S_S_S_S_S_S_S_S_S_S_:
	.zero		1152


//--------------------- .nv.constant0._Z6stressPfS_S_S_S_S_S_S_S_S_S_S_S_S_S_fffiiiS_S_S_ --------------------------
	.section	.nv.constant0._Z6stressPfS_S_S_S_S_S_S_S_S_S_S_S_S_S_fffiiiS_S_S_,"a",@progbits
	.sectionflags	@""
	.align	4
.nv.constant0._Z6stressPfS_S_S_S_S_S_S_S_S_S_S_S_S_S_fffiiiS_S_S_:
	.zero		1064


//--------------------- .nv.constant0._Z8velocityPfS_S_S_S_S_S_S_S_S_S_S_S_S_ffffS_S_i --------------------------
	.section	.nv.constant0._Z8velocityPfS_S_S_S_S_S_S_S_S_S_S_S_S_ffffS_S_i,"a",@progbits
	.sectionflags	@""
	.align	4
.nv.constant0._Z8velocityPfS_S_S_S_S_S_S_S_S_S_S_S_S_ffffS_S_i:
	.zero		1044


//--------------------- .nv.constant0._Z9forward_sPfS_S_S_S_S_S_S_S_S_fffiiiS_S_S_S_S_S_S_ --------------------------
	.section	.nv.constant0._Z9forward_sPfS_S_S_S_S_S_S_S_S_fffiiiS_S_S_S_S_S_S_,"a",@progbits
	.sectionflags	@""
	.align	4
.nv.constant0._Z9forward_sPfS_S_S_S_S_S_S_S_S_fffiiiS_S_S_S_S_S_S_:
	.zero		1056


//--------------------- .nv.constant0._Z9forward_uPfS_S_S_S_S_S_S_S_S_S_S_S_S_ffffS_S_iS_S_S_S_S_S_S_S_S_S_S_S_S_S_S_S_ --------------------------
	.section	.nv.constant0._Z9forward_uPfS_S_S_S_S_S_S_S_S_S_S_S_S_ffffS_S_iS_S_S_S_S_S_S_S_S_S_S_S_S_S_S_S_,"a",@progbits
	.sectionflags	@""
	.align	4
.nv.constant0._Z9forward_uPfS_S_S_S_S_S_S_S_S_S_S_S_S_ffffS_S_iS_S_S_S_S_S_S_S_S_S_S_S_S_S_S_S_:
	.zero		1176


//--------------------- .nv.constant0._Z16revise_xiangbianPfS_ --------------------------
	.section	.nv.constant0._Z16revise_xiangbianPfS_,"a",@progbits
	.sectionflags	@""
	.align	4
.nv.constant0._Z16revise_xiangbianPfS_:
	.zero		912


//--------------------- SYMBOLS --------------------------

	.type		.nv.reservedSmem.offset0,@object
	.size		.nv.reservedSmem.offset0,0x4
